//
// Generated by NVIDIA NVVM Compiler
//
// Compiler Build ID: CL-36424714
// Cuda compilation tools, release 13.0, V13.0.88
// Based on NVVM 20.0.0
//

.version 9.0
.target sm_100
.address_size 64

	// .globl	_Z15colourCountFuncPiiS_
.extern .func  (.param .b32 func_retval0) vprintf
(
	.param .b64 vprintf_param_0,
	.param .b64 vprintf_param_1
)
;
.global .align 4 .b8 precalc_xorwow_matrix[102400];
.global .align 4 .b8 precalc_xorwow_offset_matrix[102400];
.global .align 4 .b8 mrg32k3aM1[2304];
.global .align 4 .b8 mrg32k3aM2[2304];
.global .align 4 .b8 mrg32k3aM1SubSeq[2016];
.global .align 4 .b8 mrg32k3aM2SubSeq[2016];
.global .align 4 .b8 mrg32k3aM1Seq[2304];
.global .align 4 .b8 mrg32k3aM2Seq[2304];
.const .align 8 .b8 __cr_lgamma_table[72];
.global .align 4 .u32 d_count;
.global .align 4 .u32 d_countNew;
// _ZZ20incrementalColouringPiS_iiS_iiiE7colours has been demoted
// _ZZN3cub18CUB_300001_SM_10006detail6reduce28DeviceReduceSingleTileKernelINS2_10policy_hubIijN4cuda3std3__44plusIiEEE10Policy1000EN6thrust24THRUST_300001_SM_1000_NS10device_ptrIiEEPijS9_iiNS7_10__identityEEEvT0_T1_T2_T3_T4_T6_E12temp_storage has been demoted
// _ZZN3cub18CUB_300001_SM_10006detail6reduce18DeviceReduceKernelINS2_10policy_hubIijN4cuda3std3__44plusIiEEE10Policy1000EN6thrust24THRUST_300001_SM_1000_NS10device_ptrIiEEjS9_iNS7_10__identityEEEvT0_PT3_T1_NS0_13GridEvenShareISK_EET2_T4_E12temp_storage has been demoted
// _ZZN3cub18CUB_300001_SM_10006detail6reduce28DeviceReduceSingleTileKernelINS2_10policy_hubIijN4cuda3std3__44plusIiEEE10Policy1000EPiSC_iS9_iiNS7_10__identityEEEvT0_T1_T2_T3_T4_T6_E12temp_storage has been demoted
// _ZZN3cub18CUB_300001_SM_10006detail6reduce28DeviceReduceSingleTileKernelINS2_10policy_hubIiyN4cuda3std3__44plusIiEEE10Policy1000EN6thrust24THRUST_300001_SM_1000_NS10device_ptrIiEEPiyS9_iiNS7_10__identityEEEvT0_T1_T2_T3_T4_T6_E12temp_storage has been demoted
// _ZZN3cub18CUB_300001_SM_10006detail6reduce18DeviceReduceKernelINS2_10policy_hubIiyN4cuda3std3__44plusIiEEE10Policy1000EN6thrust24THRUST_300001_SM_1000_NS10device_ptrIiEEyS9_iNS7_10__identityEEEvT0_PT3_T1_NS0_13GridEvenShareISK_EET2_T4_E12temp_storage has been demoted
// _ZZN3cub18CUB_300001_SM_10006detail6reduce28DeviceReduceSingleTileKernelINS2_10policy_hubIiyN4cuda3std3__44plusIiEEE10Policy1000EPiSC_iS9_iiNS7_10__identityEEEvT0_T1_T2_T3_T4_T6_E12temp_storage has been demoted
.global .align 1 .b8 _ZN33_INTERNAL_9da0213a_4_k_cu_d_count4cuda3std3__45__cpo5beginE[1];
.global .align 1 .b8 _ZN33_INTERNAL_9da0213a_4_k_cu_d_count4cuda3std3__45__cpo3endE[1];
.global .align 1 .b8 _ZN33_INTERNAL_9da0213a_4_k_cu_d_count4cuda3std3__45__cpo6cbeginE[1];
.global .align 1 .b8 _ZN33_INTERNAL_9da0213a_4_k_cu_d_count4cuda3std3__45__cpo4cendE[1];
.global .align 1 .b8 _ZN33_INTERNAL_9da0213a_4_k_cu_d_count4cuda3std3__45__cpo6rbeginE[1];
.global .align 1 .b8 _ZN33_INTERNAL_9da0213a_4_k_cu_d_count4cuda3std3__45__cpo4rendE[1];
.global .align 1 .b8 _ZN33_INTERNAL_9da0213a_4_k_cu_d_count4cuda3std3__45__cpo7crbeginE[1];
.global .align 1 .b8 _ZN33_INTERNAL_9da0213a_4_k_cu_d_count4cuda3std3__45__cpo5crendE[1];
.global .align 1 .b8 _ZN33_INTERNAL_9da0213a_4_k_cu_d_count4cuda3std3__435_GLOBAL__N__9da0213a_4_k_cu_d_count6ignoreE[1];
.global .align 1 .b8 _ZN33_INTERNAL_9da0213a_4_k_cu_d_count4cuda3std3__419piecewise_constructE[1];
.global .align 1 .b8 _ZN33_INTERNAL_9da0213a_4_k_cu_d_count4cuda3std3__48in_placeE[1];
.global .align 1 .b8 _ZN33_INTERNAL_9da0213a_4_k_cu_d_count4cuda3std3__420unreachable_sentinelE[1];
.global .align 1 .b8 _ZN33_INTERNAL_9da0213a_4_k_cu_d_count4cuda3std3__47nulloptE[1];
.global .align 1 .b8 _ZN33_INTERNAL_9da0213a_4_k_cu_d_count4cuda3std3__48unexpectE[1];
.global .align 1 .b8 _ZN33_INTERNAL_9da0213a_4_k_cu_d_count4cuda3std6ranges3__45__cpo4swapE[1];
.global .align 1 .b8 _ZN33_INTERNAL_9da0213a_4_k_cu_d_count4cuda3std6ranges3__45__cpo9iter_moveE[1];
.global .align 1 .b8 _ZN33_INTERNAL_9da0213a_4_k_cu_d_count4cuda3std6ranges3__45__cpo5beginE[1];
.global .align 1 .b8 _ZN33_INTERNAL_9da0213a_4_k_cu_d_count4cuda3std6ranges3__45__cpo3endE[1];
.global .align 1 .b8 _ZN33_INTERNAL_9da0213a_4_k_cu_d_count4cuda3std6ranges3__45__cpo6cbeginE[1];
.global .align 1 .b8 _ZN33_INTERNAL_9da0213a_4_k_cu_d_count4cuda3std6ranges3__45__cpo4cendE[1];
.global .align 1 .b8 _ZN33_INTERNAL_9da0213a_4_k_cu_d_count4cuda3std6ranges3__45__cpo7advanceE[1];
.global .align 1 .b8 _ZN33_INTERNAL_9da0213a_4_k_cu_d_count4cuda3std6ranges3__45__cpo9iter_swapE[1];
.global .align 1 .b8 _ZN33_INTERNAL_9da0213a_4_k_cu_d_count4cuda3std6ranges3__45__cpo4nextE[1];
.global .align 1 .b8 _ZN33_INTERNAL_9da0213a_4_k_cu_d_count4cuda3std6ranges3__45__cpo4prevE[1];
.global .align 1 .b8 _ZN33_INTERNAL_9da0213a_4_k_cu_d_count4cuda3std6ranges3__45__cpo4dataE[1];
.global .align 1 .b8 _ZN33_INTERNAL_9da0213a_4_k_cu_d_count4cuda3std6ranges3__45__cpo5cdataE[1];
.global .align 1 .b8 _ZN33_INTERNAL_9da0213a_4_k_cu_d_count4cuda3std6ranges3__45__cpo4sizeE[1];
.global .align 1 .b8 _ZN33_INTERNAL_9da0213a_4_k_cu_d_count4cuda3std6ranges3__45__cpo5ssizeE[1];
.global .align 1 .b8 _ZN33_INTERNAL_9da0213a_4_k_cu_d_count4cuda3std6ranges3__45__cpo8distanceE[1];
.global .align 1 .b8 _ZN33_INTERNAL_9da0213a_4_k_cu_d_count6thrust24THRUST_300001_SM_1000_NS8cuda_cub3parE[1];
.global .align 1 .b8 _ZN33_INTERNAL_9da0213a_4_k_cu_d_count6thrust24THRUST_300001_SM_1000_NS8cuda_cub10par_nosyncE[1];
.global .align 1 .b8 _ZN33_INTERNAL_9da0213a_4_k_cu_d_count6thrust24THRUST_300001_SM_1000_NS6system6detail10sequential3seqE[1];
.global .align 1 .b8 _ZN33_INTERNAL_9da0213a_4_k_cu_d_count6thrust24THRUST_300001_SM_1000_NS6system3cpp3parE[1];
.global .align 1 .b8 _ZN33_INTERNAL_9da0213a_4_k_cu_d_count6thrust24THRUST_300001_SM_1000_NS12placeholders2_1E[1];
.global .align 1 .b8 _ZN33_INTERNAL_9da0213a_4_k_cu_d_count6thrust24THRUST_300001_SM_1000_NS12placeholders2_2E[1];
.global .align 1 .b8 _ZN33_INTERNAL_9da0213a_4_k_cu_d_count6thrust24THRUST_300001_SM_1000_NS12placeholders2_3E[1];
.global .align 1 .b8 _ZN33_INTERNAL_9da0213a_4_k_cu_d_count6thrust24THRUST_300001_SM_1000_NS12placeholders2_4E[1];
.global .align 1 .b8 _ZN33_INTERNAL_9da0213a_4_k_cu_d_count6thrust24THRUST_300001_SM_1000_NS12placeholders2_5E[1];
.global .align 1 .b8 _ZN33_INTERNAL_9da0213a_4_k_cu_d_count6thrust24THRUST_300001_SM_1000_NS12placeholders2_6E[1];
.global .align 1 .b8 _ZN33_INTERNAL_9da0213a_4_k_cu_d_count6thrust24THRUST_300001_SM_1000_NS12placeholders2_7E[1];
.global .align 1 .b8 _ZN33_INTERNAL_9da0213a_4_k_cu_d_count6thrust24THRUST_300001_SM_1000_NS12placeholders2_8E[1];
.global .align 1 .b8 _ZN33_INTERNAL_9da0213a_4_k_cu_d_count6thrust24THRUST_300001_SM_1000_NS12placeholders2_9E[1];
.global .align 1 .b8 _ZN33_INTERNAL_9da0213a_4_k_cu_d_count6thrust24THRUST_300001_SM_1000_NS12placeholders3_10E[1];
.global .align 1 .b8 _ZN33_INTERNAL_9da0213a_4_k_cu_d_count6thrust24THRUST_300001_SM_1000_NS3seqE[1];
.global .align 1 .b8 _ZN33_INTERNAL_9da0213a_4_k_cu_d_count6thrust24THRUST_300001_SM_1000_NS6deviceE[1];
.global .align 1 .b8 $str[52] = {82, 32, 68, 65, 78, 71, 69, 82, 32, 68, 65, 78, 71, 69, 82, 32, 68, 65, 78, 71, 69, 82, 32, 68, 65, 78, 71, 69, 82, 32, 68, 65, 78, 71, 69, 82, 32, 68, 65, 78, 71, 69, 82, 32, 68, 65, 78, 71, 69, 82, 10};
.global .align 1 .b8 $str$1[1];
.extern .shared .align 16 .b8 _ZN6thrust24THRUST_300001_SM_1000_NS8cuda_cub4core6detail5shmemE[];

.visible .entry _Z15colourCountFuncPiiS_(
	.param .u64 .ptr .align 1 _Z15colourCountFuncPiiS__param_0,
	.param .u32 _Z15colourCountFuncPiiS__param_1,
	.param .u64 .ptr .align 1 _Z15colourCountFuncPiiS__param_2
)
{
	.reg .pred 	%p<2>;
	.reg .b32 	%r<8>;
	.reg .b64 	%rd<9>;

	ld.param.u64 	%rd1, [_Z15colourCountFuncPiiS__param_0];
	ld.param.u32 	%r2, [_Z15colourCountFuncPiiS__param_1];
	ld.param.u64 	%rd2, [_Z15colourCountFuncPiiS__param_2];
	mov.u32 	%r3, %ntid.x;
	mov.u32 	%r4, %ctaid.x;
	mov.u32 	%r5, %tid.x;
	mad.lo.s32 	%r1, %r3, %r4, %r5;
	setp.ge.s32 	%p1, %r1, %r2;
	@%p1 bra 	$L__BB0_2;
	cvta.to.global.u64 	%rd3, %rd1;
	cvta.to.global.u64 	%rd4, %rd2;
	mul.wide.s32 	%rd5, %r1, 4;
	add.s64 	%rd6, %rd3, %rd5;
	ld.global.u32 	%r6, [%rd6];
	mul.wide.s32 	%rd7, %r6, 4;
	add.s64 	%rd8, %rd4, %rd7;
	mov.b32 	%r7, 1;
	st.global.u32 	[%rd8+-4], %r7;
$L__BB0_2:
	ret;

}
	// .globl	_Z26propagationColouringNewestPiS_S_iiS_S_
.visible .entry _Z26propagationColouringNewestPiS_S_iiS_S_(
	.param .u64 .ptr .align 1 _Z26propagationColouringNewestPiS_S_iiS_S__param_0,
	.param .u64 .ptr .align 1 _Z26propagationColouringNewestPiS_S_iiS_S__param_1,
	.param .u64 .ptr .align 1 _Z26propagationColouringNewestPiS_S_iiS_S__param_2,
	.param .u32 _Z26propagationColouringNewestPiS_S_iiS_S__param_3,
	.param .u32 _Z26propagationColouringNewestPiS_S_iiS_S__param_4,
	.param .u64 .ptr .align 1 _Z26propagationColouringNewestPiS_S_iiS_S__param_5,
	.param .u64 .ptr .align 1 _Z26propagationColouringNewestPiS_S_iiS_S__param_6
)
{
	.local .align 8 .b8 	__local_depot1[600];
	.reg .b64 	%SP;
	.reg .b64 	%SPL;
	.reg .pred 	%p<39>;
	.reg .b16 	%rs<10>;
	.reg .b32 	%r<84>;
	.reg .b64 	%rd<68>;

	mov.u64 	%SPL, __local_depot1;
	ld.param.u64 	%rd16, [_Z26propagationColouringNewestPiS_S_iiS_S__param_0];
	ld.param.u64 	%rd17, [_Z26propagationColouringNewestPiS_S_iiS_S__param_1];
	ld.param.u64 	%rd18, [_Z26propagationColouringNewestPiS_S_iiS_S__param_2];
	ld.param.u32 	%r52, [_Z26propagationColouringNewestPiS_S_iiS_S__param_3];
	ld.param.u64 	%rd19, [_Z26propagationColouringNewestPiS_S_iiS_S__param_5];
	ld.param.u64 	%rd20, [_Z26propagationColouringNewestPiS_S_iiS_S__param_6];
	cvta.to.global.u64 	%rd1, %rd17;
	cvta.to.global.u64 	%rd2, %rd19;
	cvta.to.global.u64 	%rd3, %rd18;
	cvta.to.global.u64 	%rd4, %rd20;
	add.u64 	%rd5, %SPL, 0;
	mov.u32 	%r53, %ntid.x;
	mov.u32 	%r54, %ctaid.x;
	mov.u32 	%r55, %tid.x;
	mad.lo.s32 	%r1, %r53, %r54, %r55;
	setp.ge.s32 	%p1, %r1, %r52;
	@%p1 bra 	$L__BB1_52;
	mul.wide.s32 	%rd22, %r1, 4;
	add.s64 	%rd6, %rd4, %rd22;
	ld.global.u32 	%r56, [%rd6];
	setp.ne.s32 	%p2, %r56, 0;
	@%p2 bra 	$L__BB1_52;
	add.s64 	%rd24, %rd3, %rd22;
	ld.global.u32 	%r2, [%rd24];
	cvta.to.global.u64 	%rd25, %rd16;
	add.s64 	%rd26, %rd25, %rd22;
	ld.global.u32 	%r3, [%rd26];
	ld.global.u32 	%r4, [%rd26+4];
	setp.ge.s32 	%p3, %r3, %r4;
	@%p3 bra 	$L__BB1_8;
	mov.u32 	%r71, %r3;
$L__BB1_4:
	mul.wide.s32 	%rd27, %r71, 4;
	add.s64 	%rd28, %rd1, %rd27;
	ld.global.u32 	%r6, [%rd28];
	mul.wide.s32 	%rd29, %r6, 4;
	add.s64 	%rd30, %rd4, %rd29;
	ld.global.u32 	%r57, [%rd30+-4];
	setp.ne.s32 	%p4, %r57, 0;
	@%p4 bra 	$L__BB1_7;
	add.s64 	%rd32, %rd3, %rd29;
	ld.global.u32 	%r7, [%rd32+-4];
	setp.lt.s32 	%p5, %r7, %r2;
	@%p5 bra 	$L__BB1_7;
	setp.ne.s32 	%p6, %r7, %r2;
	add.s32 	%r58, %r6, -1;
	setp.ge.s32 	%p7, %r1, %r58;
	or.pred  	%p8, %p7, %p6;
	@%p8 bra 	$L__BB1_52;
$L__BB1_7:
	add.s32 	%r71, %r71, 1;
	setp.ne.s32 	%p9, %r71, %r4;
	@%p9 bra 	$L__BB1_4;
$L__BB1_8:
	mov.b32 	%r59, 1;
	st.global.u32 	[%rd6], %r59;
	atom.global.add.u32 	%r60, [d_countNew], 1;
	add.s64 	%rd7, %rd2, %rd22;
	ld.global.u32 	%r9, [%rd7];
	add.s32 	%r10, %r9, -1;
	setp.lt.s32 	%p10, %r9, 2;
	@%p10 bra 	$L__BB1_21;
	add.s32 	%r62, %r9, -2;
	and.b32  	%r11, %r10, 15;
	setp.lt.u32 	%p11, %r62, 15;
	mov.b32 	%r72, 0;
	@%p11 bra 	$L__BB1_12;
	and.b32  	%r72, %r10, -16;
	neg.s32 	%r79, %r72;
	add.s64 	%rd67, %rd5, 8;
$L__BB1_11:
	.pragma "nounroll";
	mov.b32 	%r63, 16843009;
	st.local.v2.b32 	[%rd67+-8], {%r63, %r63};
	st.local.v2.b32 	[%rd67], {%r63, %r63};
	add.s32 	%r79, %r79, 16;
	add.s64 	%rd67, %rd67, 16;
	setp.eq.s32 	%p12, %r79, 0;
	@%p12 bra 	$L__BB1_12;
	bra.uni 	$L__BB1_11;
$L__BB1_12:
	setp.eq.s32 	%p13, %r11, 0;
	@%p13 bra 	$L__BB1_21;
	and.b32  	%r15, %r10, 7;
	setp.lt.u32 	%p14, %r11, 8;
	@%p14 bra 	$L__BB1_15;
	cvt.u64.u32 	%rd34, %r72;
	add.s64 	%rd35, %rd5, %rd34;
	mov.b16 	%rs1, 1;
	st.local.u8 	[%rd35], %rs1;
	st.local.u8 	[%rd35+1], %rs1;
	st.local.u8 	[%rd35+2], %rs1;
	st.local.u8 	[%rd35+3], %rs1;
	st.local.u8 	[%rd35+4], %rs1;
	st.local.u8 	[%rd35+5], %rs1;
	st.local.u8 	[%rd35+6], %rs1;
	st.local.u8 	[%rd35+7], %rs1;
	add.s32 	%r72, %r72, 8;
$L__BB1_15:
	setp.eq.s32 	%p15, %r15, 0;
	@%p15 bra 	$L__BB1_21;
	and.b32  	%r18, %r10, 3;
	setp.lt.u32 	%p16, %r15, 4;
	@%p16 bra 	$L__BB1_18;
	cvt.u64.u32 	%rd36, %r72;
	add.s64 	%rd37, %rd5, %rd36;
	mov.b16 	%rs2, 1;
	st.local.u8 	[%rd37], %rs2;
	st.local.u8 	[%rd37+1], %rs2;
	st.local.u8 	[%rd37+2], %rs2;
	st.local.u8 	[%rd37+3], %rs2;
	add.s32 	%r72, %r72, 4;
$L__BB1_18:
	setp.eq.s32 	%p17, %r18, 0;
	@%p17 bra 	$L__BB1_21;
	cvt.u64.u32 	%rd38, %r72;
	add.s64 	%rd66, %rd5, %rd38;
	neg.s32 	%r75, %r18;
$L__BB1_20:
	.pragma "nounroll";
	mov.b16 	%rs3, 1;
	st.local.u8 	[%rd66], %rs3;
	add.s64 	%rd66, %rd66, 1;
	add.s32 	%r75, %r75, 1;
	setp.ne.s32 	%p18, %r75, 0;
	@%p18 bra 	$L__BB1_20;
$L__BB1_21:
	setp.ge.s32 	%p19, %r3, %r4;
	@%p19 bra 	$L__BB1_43;
	sub.s32 	%r64, %r4, %r3;
	and.b32  	%r24, %r64, 3;
	setp.eq.s32 	%p20, %r24, 0;
	mov.u32 	%r78, %r3;
	@%p20 bra 	$L__BB1_28;
	neg.s32 	%r76, %r24;
	mov.u32 	%r78, %r3;
$L__BB1_24:
	.pragma "nounroll";
	mul.wide.s32 	%rd39, %r78, 4;
	add.s64 	%rd40, %rd1, %rd39;
	ld.global.u32 	%r28, [%rd40];
	setp.eq.s32 	%p21, %r28, 0;
	@%p21 bra 	$L__BB1_27;
	mul.wide.s32 	%rd41, %r28, 4;
	add.s64 	%rd42, %rd2, %rd41;
	ld.global.u32 	%r29, [%rd42+-4];
	setp.ge.s32 	%p22, %r29, %r9;
	@%p22 bra 	$L__BB1_27;
	cvt.s64.s32 	%rd43, %r29;
	add.s64 	%rd44, %rd5, %rd43;
	mov.b16 	%rs4, 0;
	st.local.u8 	[%rd44+-1], %rs4;
$L__BB1_27:
	add.s32 	%r78, %r78, 1;
	add.s32 	%r76, %r76, 1;
	setp.ne.s32 	%p23, %r76, 0;
	@%p23 bra 	$L__BB1_24;
$L__BB1_28:
	sub.s32 	%r65, %r3, %r4;
	setp.gt.u32 	%p24, %r65, -4;
	@%p24 bra 	$L__BB1_43;
	sub.s32 	%r80, %r78, %r4;
	add.s64 	%rd12, %rd1, 8;
$L__BB1_30:
	mul.wide.s32 	%rd45, %r78, 4;
	add.s64 	%rd15, %rd12, %rd45;
	ld.global.u32 	%r38, [%rd15+-8];
	setp.eq.s32 	%p25, %r38, 0;
	@%p25 bra 	$L__BB1_33;
	mul.wide.s32 	%rd46, %r38, 4;
	add.s64 	%rd47, %rd2, %rd46;
	ld.global.u32 	%r39, [%rd47+-4];
	setp.ge.s32 	%p26, %r39, %r9;
	@%p26 bra 	$L__BB1_33;
	cvt.s64.s32 	%rd48, %r39;
	add.s64 	%rd49, %rd5, %rd48;
	mov.b16 	%rs5, 0;
	st.local.u8 	[%rd49+-1], %rs5;
$L__BB1_33:
	ld.global.u32 	%r40, [%rd15+-4];
	setp.eq.s32 	%p27, %r40, 0;
	@%p27 bra 	$L__BB1_36;
	mul.wide.s32 	%rd50, %r40, 4;
	add.s64 	%rd51, %rd2, %rd50;
	ld.global.u32 	%r41, [%rd51+-4];
	setp.ge.s32 	%p28, %r41, %r9;
	@%p28 bra 	$L__BB1_36;
	cvt.s64.s32 	%rd52, %r41;
	add.s64 	%rd53, %rd5, %rd52;
	mov.b16 	%rs6, 0;
	st.local.u8 	[%rd53+-1], %rs6;
$L__BB1_36:
	ld.global.u32 	%r42, [%rd15];
	setp.eq.s32 	%p29, %r42, 0;
	@%p29 bra 	$L__BB1_39;
	mul.wide.s32 	%rd54, %r42, 4;
	add.s64 	%rd55, %rd2, %rd54;
	ld.global.u32 	%r43, [%rd55+-4];
	setp.ge.s32 	%p30, %r43, %r9;
	@%p30 bra 	$L__BB1_39;
	cvt.s64.s32 	%rd56, %r43;
	add.s64 	%rd57, %rd5, %rd56;
	mov.b16 	%rs7, 0;
	st.local.u8 	[%rd57+-1], %rs7;
$L__BB1_39:
	ld.global.u32 	%r44, [%rd15+4];
	setp.eq.s32 	%p31, %r44, 0;
	@%p31 bra 	$L__BB1_42;
	mul.wide.s32 	%rd58, %r44, 4;
	add.s64 	%rd59, %rd2, %rd58;
	ld.global.u32 	%r45, [%rd59+-4];
	setp.ge.s32 	%p32, %r45, %r9;
	@%p32 bra 	$L__BB1_42;
	cvt.s64.s32 	%rd60, %r45;
	add.s64 	%rd61, %rd5, %rd60;
	mov.b16 	%rs8, 0;
	st.local.u8 	[%rd61+-1], %rs8;
$L__BB1_42:
	add.s32 	%r78, %r78, 4;
	add.s32 	%r80, %r80, 4;
	setp.eq.s32 	%p33, %r80, 0;
	@%p33 bra 	$L__BB1_43;
	bra.uni 	$L__BB1_30;
$L__BB1_43:
	setp.lt.s32 	%p34, %r9, 2;
	mov.b32 	%r83, 0;
	@%p34 bra 	$L__BB1_48;
	mov.b32 	%r82, 0;
$L__BB1_45:
	cvt.u64.u32 	%rd62, %r82;
	add.s64 	%rd63, %rd5, %rd62;
	ld.local.u8 	%rs9, [%rd63];
	setp.eq.s16 	%p35, %rs9, 0;
	@%p35 bra 	$L__BB1_47;
	add.s32 	%r83, %r82, 1;
	bra.uni 	$L__BB1_48;
$L__BB1_47:
	add.s32 	%r82, %r82, 1;
	setp.ne.s32 	%p36, %r82, %r10;
	mov.b32 	%r83, 0;
	@%p36 bra 	$L__BB1_45;
$L__BB1_48:
	setp.lt.s32 	%p37, %r83, %r9;
	@%p37 bra 	$L__BB1_50;
	mov.u64 	%rd64, $str;
	cvta.global.u64 	%rd65, %rd64;
	{ // callseq 0, 0
	.param .b64 param0;
	st.param.b64 	[param0], %rd65;
	.param .b64 param1;
	st.param.b64 	[param1], 0;
	.param .b32 retval0;
	call.uni (retval0), 
	vprintf, 
	(
	param0, 
	param1
	);
	ld.param.b32 	%r69, [retval0];
	} // callseq 0
$L__BB1_50:
	setp.eq.s32 	%p38, %r83, 0;
	@%p38 bra 	$L__BB1_52;
	st.global.u32 	[%rd7], %r83;
$L__BB1_52:
	ret;

}
	// .globl	_Z23propagationColouringNewPiS_iiS_S_S_S_i
.visible .entry _Z23propagationColouringNewPiS_iiS_S_S_S_i(
	.param .u64 .ptr .align 1 _Z23propagationColouringNewPiS_iiS_S_S_S_i_param_0,
	.param .u64 .ptr .align 1 _Z23propagationColouringNewPiS_iiS_S_S_S_i_param_1,
	.param .u32 _Z23propagationColouringNewPiS_iiS_S_S_S_i_param_2,
	.param .u32 _Z23propagationColouringNewPiS_iiS_S_S_S_i_param_3,
	.param .u64 .ptr .align 1 _Z23propagationColouringNewPiS_iiS_S_S_S_i_param_4,
	.param .u64 .ptr .align 1 _Z23propagationColouringNewPiS_iiS_S_S_S_i_param_5,
	.param .u64 .ptr .align 1 _Z23propagationColouringNewPiS_iiS_S_S_S_i_param_6,
	.param .u64 .ptr .align 1 _Z23propagationColouringNewPiS_iiS_S_S_S_i_param_7,
	.param .u32 _Z23propagationColouringNewPiS_iiS_S_S_S_i_param_8
)
{
	.local .align 8 .b8 	__local_depot2[600];
	.reg .b64 	%SP;
	.reg .b64 	%SPL;
	.reg .pred 	%p<21>;
	.reg .b16 	%rs<5>;
	.reg .b32 	%r<47>;
	.reg .b64 	%rd<43>;

	mov.u64 	%SPL, __local_depot2;
	ld.param.u64 	%rd11, [_Z23propagationColouringNewPiS_iiS_S_S_S_i_param_0];
	ld.param.u64 	%rd12, [_Z23propagationColouringNewPiS_iiS_S_S_S_i_param_1];
	ld.param.u64 	%rd16, [_Z23propagationColouringNewPiS_iiS_S_S_S_i_param_4];
	ld.param.u64 	%rd13, [_Z23propagationColouringNewPiS_iiS_S_S_S_i_param_5];
	ld.param.u64 	%rd14, [_Z23propagationColouringNewPiS_iiS_S_S_S_i_param_6];
	ld.param.u64 	%rd15, [_Z23propagationColouringNewPiS_iiS_S_S_S_i_param_7];
	ld.param.u32 	%r29, [_Z23propagationColouringNewPiS_iiS_S_S_S_i_param_8];
	cvta.to.global.u64 	%rd1, %rd16;
	add.u64 	%rd2, %SPL, 0;
	mov.u32 	%r30, %ctaid.x;
	mov.u32 	%r31, %ntid.x;
	add.s32 	%r32, %r30, %r31;
	mov.u32 	%r33, %tid.x;
	add.s32 	%r1, %r32, %r33;
	setp.gt.s32 	%p1, %r1, %r29;
	@%p1 bra 	$L__BB2_25;
	cvta.to.global.u64 	%rd18, %rd14;
	cvta.to.global.u64 	%rd19, %rd11;
	mul.wide.s32 	%rd20, %r1, 4;
	add.s64 	%rd21, %rd18, %rd20;
	ld.global.u32 	%r2, [%rd21];
	mul.wide.s32 	%rd22, %r2, 4;
	add.s64 	%rd23, %rd1, %rd22;
	ld.global.u32 	%r3, [%rd23+-4];
	add.s64 	%rd24, %rd19, %rd22;
	ld.global.u32 	%r40, [%rd24+-4];
	ld.global.u32 	%r5, [%rd24];
	setp.ge.s32 	%p2, %r40, %r5;
	@%p2 bra 	$L__BB2_7;
	cvta.to.global.u64 	%rd3, %rd12;
$L__BB2_3:
	mul.wide.s32 	%rd25, %r40, 4;
	add.s64 	%rd26, %rd3, %rd25;
	ld.global.u32 	%r7, [%rd26];
	setp.eq.s32 	%p3, %r7, 0;
	@%p3 bra 	$L__BB2_6;
	mul.wide.s32 	%rd27, %r7, 4;
	add.s64 	%rd28, %rd1, %rd27;
	ld.global.u32 	%r8, [%rd28+-4];
	setp.lt.s32 	%p4, %r8, %r3;
	@%p4 bra 	$L__BB2_6;
	setp.ne.s32 	%p5, %r8, %r3;
	setp.ge.s32 	%p6, %r2, %r7;
	or.pred  	%p7, %p6, %p5;
	@%p7 bra 	$L__BB2_26;
$L__BB2_6:
	add.s32 	%r40, %r40, 1;
	setp.eq.s32 	%p8, %r40, %r5;
	@%p8 bra 	$L__BB2_7;
	bra.uni 	$L__BB2_3;
$L__BB2_7:
	cvta.to.global.u64 	%rd32, %rd13;
	add.s64 	%rd4, %rd32, %rd22;
	ld.global.u32 	%r10, [%rd4+-4];
	add.s32 	%r11, %r10, -1;
	setp.lt.s32 	%p9, %r10, 2;
	@%p9 bra 	$L__BB2_20;
	add.s32 	%r36, %r10, -2;
	and.b32  	%r12, %r11, 15;
	setp.lt.u32 	%p10, %r36, 15;
	mov.b32 	%r43, 0;
	@%p10 bra 	$L__BB2_11;
	and.b32  	%r43, %r11, -16;
	neg.s32 	%r41, %r43;
	add.s64 	%rd41, %rd2, 8;
$L__BB2_10:
	.pragma "nounroll";
	mov.b32 	%r37, 16843009;
	st.local.v2.b32 	[%rd41+-8], {%r37, %r37};
	st.local.v2.b32 	[%rd41], {%r37, %r37};
	add.s32 	%r41, %r41, 16;
	add.s64 	%rd41, %rd41, 16;
	setp.ne.s32 	%p11, %r41, 0;
	@%p11 bra 	$L__BB2_10;
$L__BB2_11:
	setp.eq.s32 	%p12, %r12, 0;
	@%p12 bra 	$L__BB2_20;
	and.b32  	%r18, %r11, 7;
	setp.lt.u32 	%p13, %r12, 8;
	@%p13 bra 	$L__BB2_14;
	cvt.u64.u32 	%rd34, %r43;
	add.s64 	%rd35, %rd2, %rd34;
	mov.b16 	%rs1, 1;
	st.local.u8 	[%rd35], %rs1;
	st.local.u8 	[%rd35+1], %rs1;
	st.local.u8 	[%rd35+2], %rs1;
	st.local.u8 	[%rd35+3], %rs1;
	st.local.u8 	[%rd35+4], %rs1;
	st.local.u8 	[%rd35+5], %rs1;
	st.local.u8 	[%rd35+6], %rs1;
	st.local.u8 	[%rd35+7], %rs1;
	add.s32 	%r43, %r43, 8;
$L__BB2_14:
	setp.eq.s32 	%p14, %r18, 0;
	@%p14 bra 	$L__BB2_20;
	and.b32  	%r21, %r11, 3;
	setp.lt.u32 	%p15, %r18, 4;
	@%p15 bra 	$L__BB2_17;
	cvt.u64.u32 	%rd36, %r43;
	add.s64 	%rd37, %rd2, %rd36;
	mov.b16 	%rs2, 1;
	st.local.u8 	[%rd37], %rs2;
	st.local.u8 	[%rd37+1], %rs2;
	st.local.u8 	[%rd37+2], %rs2;
	st.local.u8 	[%rd37+3], %rs2;
	add.s32 	%r43, %r43, 4;
$L__BB2_17:
	setp.eq.s32 	%p16, %r21, 0;
	@%p16 bra 	$L__BB2_20;
	cvt.u64.u32 	%rd38, %r43;
	add.s64 	%rd42, %rd2, %rd38;
	neg.s32 	%r45, %r21;
$L__BB2_19:
	.pragma "nounroll";
	mov.b16 	%rs3, 1;
	st.local.u8 	[%rd42], %rs3;
	add.s64 	%rd42, %rd42, 1;
	add.s32 	%r45, %r45, 1;
	setp.ne.s32 	%p17, %r45, 0;
	@%p17 bra 	$L__BB2_19;
$L__BB2_20:
	setp.lt.s32 	%p18, %r10, 1;
	@%p18 bra 	$L__BB2_25;
	mov.b32 	%r46, 0;
$L__BB2_22:
	cvt.u64.u32 	%rd39, %r46;
	add.s64 	%rd40, %rd2, %rd39;
	ld.local.u8 	%rs4, [%rd40];
	setp.eq.s16 	%p19, %rs4, 0;
	@%p19 bra 	$L__BB2_24;
	add.s32 	%r39, %r46, 1;
	st.global.u32 	[%rd4+-4], %r39;
	bra.uni 	$L__BB2_25;
$L__BB2_24:
	add.s32 	%r46, %r46, 1;
	setp.ne.s32 	%p20, %r46, %r10;
	@%p20 bra 	$L__BB2_22;
$L__BB2_25:
	ret;
$L__BB2_26:
	atom.global.add.u32 	%r34, [d_count], 1;
	cvta.to.global.u64 	%rd29, %rd15;
	mul.wide.s32 	%rd30, %r34, 4;
	add.s64 	%rd31, %rd29, %rd30;
	st.global.u32 	[%rd31], %r2;
	bra.uni 	$L__BB2_25;

}
	// .globl	_Z20propagationColouringPiS_iiS_S_S_
.visible .entry _Z20propagationColouringPiS_iiS_S_S_(
	.param .u64 .ptr .align 1 _Z20propagationColouringPiS_iiS_S_S__param_0,
	.param .u64 .ptr .align 1 _Z20propagationColouringPiS_iiS_S_S__param_1,
	.param .u32 _Z20propagationColouringPiS_iiS_S_S__param_2,
	.param .u32 _Z20propagationColouringPiS_iiS_S_S__param_3,
	.param .u64 .ptr .align 1 _Z20propagationColouringPiS_iiS_S_S__param_4,
	.param .u64 .ptr .align 1 _Z20propagationColouringPiS_iiS_S_S__param_5,
	.param .u64 .ptr .align 1 _Z20propagationColouringPiS_iiS_S_S__param_6
)
{
	.local .align 8 .b8 	__local_depot3[608];
	.reg .b64 	%SP;
	.reg .b64 	%SPL;
	.reg .pred 	%p<50>;
	.reg .b16 	%rs<10>;
	.reg .b32 	%r<114>;
	.reg .b64 	%rd<87>;

	mov.u64 	%SPL, __local_depot3;
	cvta.local.u64 	%SP, %SPL;
	ld.param.u64 	%rd18, [_Z20propagationColouringPiS_iiS_S_S__param_0];
	ld.param.u64 	%rd19, [_Z20propagationColouringPiS_iiS_S_S__param_1];
	ld.param.u32 	%r69, [_Z20propagationColouringPiS_iiS_S_S__param_2];
	ld.param.u64 	%rd20, [_Z20propagationColouringPiS_iiS_S_S__param_4];
	ld.param.u64 	%rd21, [_Z20propagationColouringPiS_iiS_S_S__param_5];
	ld.param.u64 	%rd22, [_Z20propagationColouringPiS_iiS_S_S__param_6];
	cvta.to.global.u64 	%rd1, %rd19;
	cvta.to.global.u64 	%rd2, %rd21;
	cvta.to.global.u64 	%rd3, %rd20;
	cvta.to.global.u64 	%rd4, %rd22;
	add.u64 	%rd5, %SPL, 0;
	mov.u32 	%r70, %ctaid.x;
	mov.u32 	%r71, %ntid.x;
	mov.u32 	%r72, %tid.x;
	mad.lo.s32 	%r1, %r70, %r71, %r72;
	setp.ge.s32 	%p1, %r1, %r69;
	@%p1 bra 	$L__BB3_69;
	mul.wide.s32 	%rd24, %r1, 4;
	add.s64 	%rd6, %rd4, %rd24;
	ld.global.u32 	%r73, [%rd6];
	setp.eq.s32 	%p2, %r73, 0;
	@%p2 bra 	$L__BB3_69;
	add.s64 	%rd26, %rd3, %rd24;
	ld.global.u32 	%r2, [%rd26];
	cvta.to.global.u64 	%rd27, %rd18;
	add.s64 	%rd28, %rd27, %rd24;
	ld.global.u32 	%r3, [%rd28];
	ld.global.u32 	%r4, [%rd28+4];
	setp.ge.s32 	%p3, %r3, %r4;
	@%p3 bra 	$L__BB3_9;
	mov.u32 	%r96, %r3;
$L__BB3_4:
	mul.wide.s32 	%rd29, %r96, 4;
	add.s64 	%rd30, %rd1, %rd29;
	ld.global.u32 	%r6, [%rd30];
	setp.eq.s32 	%p4, %r6, 0;
	@%p4 bra 	$L__BB3_8;
	mul.wide.s32 	%rd31, %r6, 4;
	add.s64 	%rd32, %rd4, %rd31;
	ld.global.u32 	%r74, [%rd32+-4];
	setp.ne.s32 	%p5, %r74, 1;
	@%p5 bra 	$L__BB3_8;
	add.s64 	%rd34, %rd3, %rd31;
	ld.global.u32 	%r7, [%rd34+-4];
	setp.lt.s32 	%p6, %r7, %r2;
	@%p6 bra 	$L__BB3_8;
	setp.ne.s32 	%p7, %r7, %r2;
	add.s32 	%r75, %r6, -1;
	setp.ge.s32 	%p8, %r1, %r75;
	or.pred  	%p9, %p8, %p7;
	@%p9 bra 	$L__BB3_69;
$L__BB3_8:
	add.s32 	%r96, %r96, 1;
	setp.ne.s32 	%p10, %r96, %r4;
	@%p10 bra 	$L__BB3_4;
$L__BB3_9:
	mov.b32 	%r76, 0;
	st.global.u32 	[%rd6], %r76;
	add.u64 	%rd35, %SP, 600;
	add.u64 	%rd36, %SPL, 600;
	st.local.u32 	[%rd36], %r76;
	mov.u64 	%rd37, $str$1;
	cvta.global.u64 	%rd38, %rd37;
	{ // callseq 1, 0
	.param .b64 param0;
	st.param.b64 	[param0], %rd38;
	.param .b64 param1;
	st.param.b64 	[param1], %rd35;
	.param .b32 retval0;
	call.uni (retval0), 
	vprintf, 
	(
	param0, 
	param1
	);
	ld.param.b32 	%r77, [retval0];
	} // callseq 1
	add.s64 	%rd7, %rd2, %rd24;
	ld.global.u32 	%r9, [%rd7];
	add.s32 	%r10, %r9, -1;
	setp.lt.s32 	%p11, %r9, 2;
	@%p11 bra 	$L__BB3_22;
	add.s32 	%r80, %r9, -2;
	and.b32  	%r11, %r10, 15;
	setp.lt.u32 	%p12, %r80, 15;
	mov.b32 	%r97, 0;
	@%p12 bra 	$L__BB3_13;
	and.b32  	%r97, %r10, -16;
	neg.s32 	%r104, %r97;
	add.s64 	%rd86, %rd5, 8;
$L__BB3_12:
	.pragma "nounroll";
	mov.b32 	%r81, 16843009;
	st.local.v2.b32 	[%rd86+-8], {%r81, %r81};
	st.local.v2.b32 	[%rd86], {%r81, %r81};
	add.s32 	%r104, %r104, 16;
	add.s64 	%rd86, %rd86, 16;
	setp.eq.s32 	%p13, %r104, 0;
	@%p13 bra 	$L__BB3_13;
	bra.uni 	$L__BB3_12;
$L__BB3_13:
	setp.eq.s32 	%p14, %r11, 0;
	@%p14 bra 	$L__BB3_22;
	and.b32  	%r15, %r10, 7;
	setp.lt.u32 	%p15, %r11, 8;
	@%p15 bra 	$L__BB3_16;
	cvt.u64.u32 	%rd40, %r97;
	add.s64 	%rd41, %rd5, %rd40;
	mov.b16 	%rs1, 1;
	st.local.u8 	[%rd41], %rs1;
	st.local.u8 	[%rd41+1], %rs1;
	st.local.u8 	[%rd41+2], %rs1;
	st.local.u8 	[%rd41+3], %rs1;
	st.local.u8 	[%rd41+4], %rs1;
	st.local.u8 	[%rd41+5], %rs1;
	st.local.u8 	[%rd41+6], %rs1;
	st.local.u8 	[%rd41+7], %rs1;
	add.s32 	%r97, %r97, 8;
$L__BB3_16:
	setp.eq.s32 	%p16, %r15, 0;
	@%p16 bra 	$L__BB3_22;
	and.b32  	%r18, %r10, 3;
	setp.lt.u32 	%p17, %r15, 4;
	@%p17 bra 	$L__BB3_19;
	cvt.u64.u32 	%rd42, %r97;
	add.s64 	%rd43, %rd5, %rd42;
	mov.b16 	%rs2, 1;
	st.local.u8 	[%rd43], %rs2;
	st.local.u8 	[%rd43+1], %rs2;
	st.local.u8 	[%rd43+2], %rs2;
	st.local.u8 	[%rd43+3], %rs2;
	add.s32 	%r97, %r97, 4;
$L__BB3_19:
	setp.eq.s32 	%p18, %r18, 0;
	@%p18 bra 	$L__BB3_22;
	cvt.u64.u32 	%rd44, %r97;
	add.s64 	%rd85, %rd5, %rd44;
	neg.s32 	%r100, %r18;
$L__BB3_21:
	.pragma "nounroll";
	mov.b16 	%rs3, 1;
	st.local.u8 	[%rd85], %rs3;
	add.s64 	%rd85, %rd85, 1;
	add.s32 	%r100, %r100, 1;
	setp.ne.s32 	%p19, %r100, 0;
	@%p19 bra 	$L__BB3_21;
$L__BB3_22:
	setp.ge.s32 	%p20, %r3, %r4;
	@%p20 bra 	$L__BB3_44;
	sub.s32 	%r82, %r4, %r3;
	and.b32  	%r24, %r82, 3;
	setp.eq.s32 	%p21, %r24, 0;
	mov.u32 	%r103, %r3;
	@%p21 bra 	$L__BB3_29;
	neg.s32 	%r101, %r24;
	mov.u32 	%r103, %r3;
$L__BB3_25:
	.pragma "nounroll";
	mul.wide.s32 	%rd45, %r103, 4;
	add.s64 	%rd46, %rd1, %rd45;
	ld.global.u32 	%r28, [%rd46];
	setp.eq.s32 	%p22, %r28, 0;
	@%p22 bra 	$L__BB3_28;
	mul.wide.s32 	%rd47, %r28, 4;
	add.s64 	%rd48, %rd2, %rd47;
	ld.global.u32 	%r29, [%rd48+-4];
	setp.ge.s32 	%p23, %r29, %r9;
	@%p23 bra 	$L__BB3_28;
	cvt.s64.s32 	%rd49, %r29;
	add.s64 	%rd50, %rd5, %rd49;
	mov.b16 	%rs4, 0;
	st.local.u8 	[%rd50+-1], %rs4;
$L__BB3_28:
	add.s32 	%r103, %r103, 1;
	add.s32 	%r101, %r101, 1;
	setp.ne.s32 	%p24, %r101, 0;
	@%p24 bra 	$L__BB3_25;
$L__BB3_29:
	sub.s32 	%r83, %r3, %r4;
	setp.gt.u32 	%p25, %r83, -4;
	@%p25 bra 	$L__BB3_44;
	sub.s32 	%r105, %r103, %r4;
	add.s64 	%rd12, %rd1, 8;
$L__BB3_31:
	mul.wide.s32 	%rd51, %r103, 4;
	add.s64 	%rd15, %rd12, %rd51;
	ld.global.u32 	%r38, [%rd15+-8];
	setp.eq.s32 	%p26, %r38, 0;
	@%p26 bra 	$L__BB3_34;
	mul.wide.s32 	%rd52, %r38, 4;
	add.s64 	%rd53, %rd2, %rd52;
	ld.global.u32 	%r39, [%rd53+-4];
	setp.ge.s32 	%p27, %r39, %r9;
	@%p27 bra 	$L__BB3_34;
	cvt.s64.s32 	%rd54, %r39;
	add.s64 	%rd55, %rd5, %rd54;
	mov.b16 	%rs5, 0;
	st.local.u8 	[%rd55+-1], %rs5;
$L__BB3_34:
	ld.global.u32 	%r40, [%rd15+-4];
	setp.eq.s32 	%p28, %r40, 0;
	@%p28 bra 	$L__BB3_37;
	mul.wide.s32 	%rd56, %r40, 4;
	add.s64 	%rd57, %rd2, %rd56;
	ld.global.u32 	%r41, [%rd57+-4];
	setp.ge.s32 	%p29, %r41, %r9;
	@%p29 bra 	$L__BB3_37;
	cvt.s64.s32 	%rd58, %r41;
	add.s64 	%rd59, %rd5, %rd58;
	mov.b16 	%rs6, 0;
	st.local.u8 	[%rd59+-1], %rs6;
$L__BB3_37:
	ld.global.u32 	%r42, [%rd15];
	setp.eq.s32 	%p30, %r42, 0;
	@%p30 bra 	$L__BB3_40;
	mul.wide.s32 	%rd60, %r42, 4;
	add.s64 	%rd61, %rd2, %rd60;
	ld.global.u32 	%r43, [%rd61+-4];
	setp.ge.s32 	%p31, %r43, %r9;
	@%p31 bra 	$L__BB3_40;
	cvt.s64.s32 	%rd62, %r43;
	add.s64 	%rd63, %rd5, %rd62;
	mov.b16 	%rs7, 0;
	st.local.u8 	[%rd63+-1], %rs7;
$L__BB3_40:
	ld.global.u32 	%r44, [%rd15+4];
	setp.eq.s32 	%p32, %r44, 0;
	@%p32 bra 	$L__BB3_43;
	mul.wide.s32 	%rd64, %r44, 4;
	add.s64 	%rd65, %rd2, %rd64;
	ld.global.u32 	%r45, [%rd65+-4];
	setp.ge.s32 	%p33, %r45, %r9;
	@%p33 bra 	$L__BB3_43;
	cvt.s64.s32 	%rd66, %r45;
	add.s64 	%rd67, %rd5, %rd66;
	mov.b16 	%rs8, 0;
	st.local.u8 	[%rd67+-1], %rs8;
$L__BB3_43:
	add.s32 	%r103, %r103, 4;
	add.s32 	%r105, %r105, 4;
	setp.eq.s32 	%p34, %r105, 0;
	@%p34 bra 	$L__BB3_44;
	bra.uni 	$L__BB3_31;
$L__BB3_44:
	setp.lt.s32 	%p35, %r9, 2;
	mov.b32 	%r108, 0;
	@%p35 bra 	$L__BB3_49;
	mov.b32 	%r107, 0;
$L__BB3_46:
	cvt.u64.u32 	%rd68, %r107;
	add.s64 	%rd69, %rd5, %rd68;
	ld.local.u8 	%rs9, [%rd69];
	setp.eq.s16 	%p36, %rs9, 0;
	@%p36 bra 	$L__BB3_48;
	add.s32 	%r108, %r107, 1;
	bra.uni 	$L__BB3_49;
$L__BB3_48:
	add.s32 	%r107, %r107, 1;
	setp.ne.s32 	%p37, %r107, %r10;
	mov.b32 	%r108, 0;
	@%p37 bra 	$L__BB3_46;
$L__BB3_49:
	setp.lt.s32 	%p38, %r108, %r9;
	@%p38 bra 	$L__BB3_51;
	mov.u64 	%rd70, $str;
	cvta.global.u64 	%rd71, %rd70;
	{ // callseq 2, 0
	.param .b64 param0;
	st.param.b64 	[param0], %rd71;
	.param .b64 param1;
	st.param.b64 	[param1], 0;
	.param .b32 retval0;
	call.uni (retval0), 
	vprintf, 
	(
	param0, 
	param1
	);
	ld.param.b32 	%r87, [retval0];
	} // callseq 2
$L__BB3_51:
	setp.eq.s32 	%p39, %r108, 0;
	@%p39 bra 	$L__BB3_69;
	setp.ge.s32 	%p40, %r3, %r4;
	st.global.u32 	[%rd7], %r108;
	@%p40 bra 	$L__BB3_69;
	sub.s32 	%r89, %r4, %r3;
	and.b32  	%r52, %r89, 3;
	setp.eq.s32 	%p41, %r52, 0;
	mov.u32 	%r111, %r3;
	@%p41 bra 	$L__BB3_58;
	neg.s32 	%r109, %r52;
	mov.u32 	%r111, %r3;
$L__BB3_55:
	.pragma "nounroll";
	mul.wide.s32 	%rd72, %r111, 4;
	add.s64 	%rd73, %rd1, %rd72;
	ld.global.u32 	%r56, [%rd73];
	setp.eq.s32 	%p42, %r56, 0;
	@%p42 bra 	$L__BB3_57;
	mul.wide.s32 	%rd74, %r56, 4;
	add.s64 	%rd75, %rd4, %rd74;
	mov.b32 	%r90, 1;
	st.global.u32 	[%rd75+-4], %r90;
$L__BB3_57:
	add.s32 	%r111, %r111, 1;
	add.s32 	%r109, %r109, 1;
	setp.ne.s32 	%p43, %r109, 0;
	@%p43 bra 	$L__BB3_55;
$L__BB3_58:
	sub.s32 	%r91, %r3, %r4;
	setp.gt.u32 	%p44, %r91, -4;
	@%p44 bra 	$L__BB3_69;
	sub.s32 	%r112, %r111, %r4;
	add.s64 	%rd16, %rd1, 8;
$L__BB3_60:
	mul.wide.s32 	%rd76, %r111, 4;
	add.s64 	%rd17, %rd16, %rd76;
	ld.global.u32 	%r63, [%rd17+-8];
	setp.eq.s32 	%p45, %r63, 0;
	@%p45 bra 	$L__BB3_62;
	mul.wide.s32 	%rd77, %r63, 4;
	add.s64 	%rd78, %rd4, %rd77;
	mov.b32 	%r92, 1;
	st.global.u32 	[%rd78+-4], %r92;
$L__BB3_62:
	ld.global.u32 	%r64, [%rd17+-4];
	setp.eq.s32 	%p46, %r64, 0;
	@%p46 bra 	$L__BB3_64;
	mul.wide.s32 	%rd79, %r64, 4;
	add.s64 	%rd80, %rd4, %rd79;
	mov.b32 	%r93, 1;
	st.global.u32 	[%rd80+-4], %r93;
$L__BB3_64:
	ld.global.u32 	%r65, [%rd17];
	setp.eq.s32 	%p47, %r65, 0;
	@%p47 bra 	$L__BB3_66;
	mul.wide.s32 	%rd81, %r65, 4;
	add.s64 	%rd82, %rd4, %rd81;
	mov.b32 	%r94, 1;
	st.global.u32 	[%rd82+-4], %r94;
$L__BB3_66:
	ld.global.u32 	%r66, [%rd17+4];
	setp.eq.s32 	%p48, %r66, 0;
	@%p48 bra 	$L__BB3_68;
	mul.wide.s32 	%rd83, %r66, 4;
	add.s64 	%rd84, %rd4, %rd83;
	mov.b32 	%r95, 1;
	st.global.u32 	[%rd84+-4], %r95;
$L__BB3_68:
	add.s32 	%r111, %r111, 4;
	add.s32 	%r112, %r112, 4;
	setp.ne.s32 	%p49, %r112, 0;
	@%p49 bra 	$L__BB3_60;
$L__BB3_69:
	ret;

}
	// .globl	_Z23decrementalColouringNewPiS_iiS_i
.visible .entry _Z23decrementalColouringNewPiS_iiS_i(
	.param .u64 .ptr .align 1 _Z23decrementalColouringNewPiS_iiS_i_param_0,
	.param .u64 .ptr .align 1 _Z23decrementalColouringNewPiS_iiS_i_param_1,
	.param .u32 _Z23decrementalColouringNewPiS_iiS_i_param_2,
	.param .u32 _Z23decrementalColouringNewPiS_iiS_i_param_3,
	.param .u64 .ptr .align 1 _Z23decrementalColouringNewPiS_iiS_i_param_4,
	.param .u32 _Z23decrementalColouringNewPiS_iiS_i_param_5
)
{
	.reg .pred 	%p<6>;
	.reg .b32 	%r<16>;
	.reg .b64 	%rd<15>;

	ld.param.u64 	%rd3, [_Z23decrementalColouringNewPiS_iiS_i_param_0];
	ld.param.u64 	%rd4, [_Z23decrementalColouringNewPiS_iiS_i_param_1];
	ld.param.u64 	%rd5, [_Z23decrementalColouringNewPiS_iiS_i_param_4];
	ld.param.u32 	%r7, [_Z23decrementalColouringNewPiS_iiS_i_param_5];
	mov.u32 	%r8, %ntid.x;
	mov.u32 	%r9, %ctaid.x;
	mov.u32 	%r10, %tid.x;
	mad.lo.s32 	%r1, %r8, %r9, %r10;
	setp.ge.s32 	%p1, %r1, %r7;
	@%p1 bra 	$L__BB4_6;
	cvta.to.global.u64 	%rd6, %rd5;
	cvta.to.global.u64 	%rd7, %rd3;
	mul.wide.s32 	%rd8, %r1, 4;
	add.s64 	%rd9, %rd6, %rd8;
	ld.global.u32 	%r11, [%rd9];
	and.b32  	%r12, %r1, 1;
	setp.eq.b32 	%p2, %r12, 1;
	selp.b64 	%rd10, -4, 4, %p2;
	add.s64 	%rd11, %rd9, %rd10;
	ld.global.u32 	%r2, [%rd11];
	mul.wide.s32 	%rd12, %r11, 4;
	add.s64 	%rd13, %rd7, %rd12;
	ld.global.u32 	%r15, [%rd13+-4];
	ld.global.u32 	%r4, [%rd13];
	setp.ge.s32 	%p3, %r15, %r4;
	@%p3 bra 	$L__BB4_6;
	cvta.to.global.u64 	%rd1, %rd4;
	bra.uni 	$L__BB4_4;
$L__BB4_3:
	add.s32 	%r15, %r15, 1;
	setp.eq.s32 	%p5, %r15, %r4;
	@%p5 bra 	$L__BB4_6;
$L__BB4_4:
	mul.wide.s32 	%rd14, %r15, 4;
	add.s64 	%rd2, %rd1, %rd14;
	ld.global.u32 	%r13, [%rd2];
	setp.ne.s32 	%p4, %r13, %r2;
	@%p4 bra 	$L__BB4_3;
	mov.b32 	%r14, 0;
	st.global.u32 	[%rd2], %r14;
$L__BB4_6:
	ret;

}
	// .globl	_Z20decrementalColouringPiS_iiS_ii
.visible .entry _Z20decrementalColouringPiS_iiS_ii(
	.param .u64 .ptr .align 1 _Z20decrementalColouringPiS_iiS_ii_param_0,
	.param .u64 .ptr .align 1 _Z20decrementalColouringPiS_iiS_ii_param_1,
	.param .u32 _Z20decrementalColouringPiS_iiS_ii_param_2,
	.param .u32 _Z20decrementalColouringPiS_iiS_ii_param_3,
	.param .u64 .ptr .align 1 _Z20decrementalColouringPiS_iiS_ii_param_4,
	.param .u32 _Z20decrementalColouringPiS_iiS_ii_param_5,
	.param .u32 _Z20decrementalColouringPiS_iiS_ii_param_6
)
{
	.local .align 8 .b8 	__local_depot5[600];
	.reg .b64 	%SP;
	.reg .b64 	%SPL;
	.reg .pred 	%p<33>;
	.reg .b16 	%rs<10>;
	.reg .b32 	%r<77>;
	.reg .b64 	%rd<55>;

	mov.u64 	%SPL, __local_depot5;
	ld.param.u64 	%rd15, [_Z20decrementalColouringPiS_iiS_ii_param_0];
	ld.param.u64 	%rd16, [_Z20decrementalColouringPiS_iiS_ii_param_1];
	ld.param.u32 	%r51, [_Z20decrementalColouringPiS_iiS_ii_param_2];
	ld.param.u32 	%r50, [_Z20decrementalColouringPiS_iiS_ii_param_3];
	ld.param.u64 	%rd17, [_Z20decrementalColouringPiS_iiS_ii_param_4];
	ld.param.u32 	%r52, [_Z20decrementalColouringPiS_iiS_ii_param_5];
	ld.param.u32 	%r53, [_Z20decrementalColouringPiS_iiS_ii_param_6];
	cvta.to.global.u64 	%rd1, %rd17;
	cvta.to.global.u64 	%rd2, %rd16;
	cvta.to.global.u64 	%rd18, %rd15;
	add.u64 	%rd3, %SPL, 0;
	mov.u32 	%r54, %tid.x;
	setp.eq.s32 	%p1, %r54, 0;
	selp.b32 	%r1, %r52, %r53, %p1;
	selp.b32 	%r2, %r53, %r52, %p1;
	mul.wide.s32 	%rd20, %r1, 4;
	add.s64 	%rd4, %rd18, %rd20;
	ld.global.u32 	%r3, [%rd4+-4];
	setp.ne.s32 	%p2, %r1, %r51;
	@%p2 bra 	$L__BB5_2;
	shl.b32 	%r64, %r50, 1;
	bra.uni 	$L__BB5_3;
$L__BB5_2:
	ld.global.u32 	%r64, [%rd4];
$L__BB5_3:
	setp.ge.s32 	%p3, %r3, %r64;
	mov.u32 	%r65, %r3;
	@%p3 bra 	$L__BB5_7;
	bra.uni 	$L__BB5_5;
$L__BB5_4:
	add.s32 	%r65, %r65, 1;
	setp.eq.s32 	%p5, %r65, %r64;
	@%p5 bra 	$L__BB5_7;
$L__BB5_5:
	mul.wide.s32 	%rd21, %r65, 4;
	add.s64 	%rd5, %rd2, %rd21;
	ld.global.u32 	%r55, [%rd5];
	setp.ne.s32 	%p4, %r55, %r2;
	@%p4 bra 	$L__BB5_4;
	mov.b32 	%r56, 0;
	st.global.u32 	[%rd5], %r56;
$L__BB5_7:
	bar.sync 	0;
	add.s64 	%rd6, %rd1, %rd20;
	ld.global.u32 	%r9, [%rd6+-4];
	add.s32 	%r10, %r9, -1;
	setp.lt.s32 	%p6, %r9, 2;
	@%p6 bra 	$L__BB5_20;
	add.s32 	%r58, %r9, -2;
	and.b32  	%r11, %r10, 15;
	setp.lt.u32 	%p7, %r58, 15;
	mov.b32 	%r66, 0;
	@%p7 bra 	$L__BB5_11;
	and.b32  	%r66, %r10, -16;
	neg.s32 	%r73, %r66;
	add.s64 	%rd54, %rd3, 8;
$L__BB5_10:
	.pragma "nounroll";
	mov.b32 	%r59, 16843009;
	st.local.v2.b32 	[%rd54+-8], {%r59, %r59};
	st.local.v2.b32 	[%rd54], {%r59, %r59};
	add.s32 	%r73, %r73, 16;
	add.s64 	%rd54, %rd54, 16;
	setp.eq.s32 	%p8, %r73, 0;
	@%p8 bra 	$L__BB5_11;
	bra.uni 	$L__BB5_10;
$L__BB5_11:
	setp.eq.s32 	%p9, %r11, 0;
	@%p9 bra 	$L__BB5_20;
	and.b32  	%r15, %r10, 7;
	setp.lt.u32 	%p10, %r11, 8;
	@%p10 bra 	$L__BB5_14;
	cvt.u64.u32 	%rd23, %r66;
	add.s64 	%rd24, %rd3, %rd23;
	mov.b16 	%rs1, 1;
	st.local.u8 	[%rd24], %rs1;
	st.local.u8 	[%rd24+1], %rs1;
	st.local.u8 	[%rd24+2], %rs1;
	st.local.u8 	[%rd24+3], %rs1;
	st.local.u8 	[%rd24+4], %rs1;
	st.local.u8 	[%rd24+5], %rs1;
	st.local.u8 	[%rd24+6], %rs1;
	st.local.u8 	[%rd24+7], %rs1;
	add.s32 	%r66, %r66, 8;
$L__BB5_14:
	setp.eq.s32 	%p11, %r15, 0;
	@%p11 bra 	$L__BB5_20;
	and.b32  	%r18, %r10, 3;
	setp.lt.u32 	%p12, %r15, 4;
	@%p12 bra 	$L__BB5_17;
	cvt.u64.u32 	%rd25, %r66;
	add.s64 	%rd26, %rd3, %rd25;
	mov.b16 	%rs2, 1;
	st.local.u8 	[%rd26], %rs2;
	st.local.u8 	[%rd26+1], %rs2;
	st.local.u8 	[%rd26+2], %rs2;
	st.local.u8 	[%rd26+3], %rs2;
	add.s32 	%r66, %r66, 4;
$L__BB5_17:
	setp.eq.s32 	%p13, %r18, 0;
	@%p13 bra 	$L__BB5_20;
	cvt.u64.u32 	%rd27, %r66;
	add.s64 	%rd53, %rd3, %rd27;
	neg.s32 	%r69, %r18;
$L__BB5_19:
	.pragma "nounroll";
	mov.b16 	%rs3, 1;
	st.local.u8 	[%rd53], %rs3;
	add.s64 	%rd53, %rd53, 1;
	add.s32 	%r69, %r69, 1;
	setp.ne.s32 	%p14, %r69, 0;
	@%p14 bra 	$L__BB5_19;
$L__BB5_20:
	setp.ge.s32 	%p15, %r3, %r64;
	@%p15 bra 	$L__BB5_42;
	sub.s32 	%r60, %r64, %r3;
	and.b32  	%r24, %r60, 3;
	setp.eq.s32 	%p16, %r24, 0;
	mov.u32 	%r72, %r3;
	@%p16 bra 	$L__BB5_27;
	neg.s32 	%r70, %r24;
	mov.u32 	%r72, %r3;
$L__BB5_23:
	.pragma "nounroll";
	mul.wide.s32 	%rd28, %r72, 4;
	add.s64 	%rd29, %rd2, %rd28;
	ld.global.u32 	%r28, [%rd29];
	setp.eq.s32 	%p17, %r28, 0;
	@%p17 bra 	$L__BB5_26;
	mul.wide.s32 	%rd30, %r28, 4;
	add.s64 	%rd31, %rd1, %rd30;
	ld.global.u32 	%r29, [%rd31+-4];
	setp.ge.s32 	%p18, %r29, %r9;
	@%p18 bra 	$L__BB5_26;
	cvt.s64.s32 	%rd32, %r29;
	add.s64 	%rd33, %rd3, %rd32;
	mov.b16 	%rs4, 0;
	st.local.u8 	[%rd33+-1], %rs4;
$L__BB5_26:
	add.s32 	%r72, %r72, 1;
	add.s32 	%r70, %r70, 1;
	setp.ne.s32 	%p19, %r70, 0;
	@%p19 bra 	$L__BB5_23;
$L__BB5_27:
	sub.s32 	%r61, %r3, %r64;
	setp.gt.u32 	%p20, %r61, -4;
	@%p20 bra 	$L__BB5_42;
	sub.s32 	%r74, %r72, %r64;
	add.s64 	%rd11, %rd2, 8;
$L__BB5_29:
	mul.wide.s32 	%rd34, %r72, 4;
	add.s64 	%rd14, %rd11, %rd34;
	ld.global.u32 	%r38, [%rd14+-8];
	setp.eq.s32 	%p21, %r38, 0;
	@%p21 bra 	$L__BB5_32;
	mul.wide.s32 	%rd35, %r38, 4;
	add.s64 	%rd36, %rd1, %rd35;
	ld.global.u32 	%r39, [%rd36+-4];
	setp.ge.s32 	%p22, %r39, %r9;
	@%p22 bra 	$L__BB5_32;
	cvt.s64.s32 	%rd37, %r39;
	add.s64 	%rd38, %rd3, %rd37;
	mov.b16 	%rs5, 0;
	st.local.u8 	[%rd38+-1], %rs5;
$L__BB5_32:
	ld.global.u32 	%r40, [%rd14+-4];
	setp.eq.s32 	%p23, %r40, 0;
	@%p23 bra 	$L__BB5_35;
	mul.wide.s32 	%rd39, %r40, 4;
	add.s64 	%rd40, %rd1, %rd39;
	ld.global.u32 	%r41, [%rd40+-4];
	setp.ge.s32 	%p24, %r41, %r9;
	@%p24 bra 	$L__BB5_35;
	cvt.s64.s32 	%rd41, %r41;
	add.s64 	%rd42, %rd3, %rd41;
	mov.b16 	%rs6, 0;
	st.local.u8 	[%rd42+-1], %rs6;
$L__BB5_35:
	ld.global.u32 	%r42, [%rd14];
	setp.eq.s32 	%p25, %r42, 0;
	@%p25 bra 	$L__BB5_38;
	mul.wide.s32 	%rd43, %r42, 4;
	add.s64 	%rd44, %rd1, %rd43;
	ld.global.u32 	%r43, [%rd44+-4];
	setp.ge.s32 	%p26, %r43, %r9;
	@%p26 bra 	$L__BB5_38;
	cvt.s64.s32 	%rd45, %r43;
	add.s64 	%rd46, %rd3, %rd45;
	mov.b16 	%rs7, 0;
	st.local.u8 	[%rd46+-1], %rs7;
$L__BB5_38:
	ld.global.u32 	%r44, [%rd14+4];
	setp.eq.s32 	%p27, %r44, 0;
	@%p27 bra 	$L__BB5_41;
	mul.wide.s32 	%rd47, %r44, 4;
	add.s64 	%rd48, %rd1, %rd47;
	ld.global.u32 	%r45, [%rd48+-4];
	setp.ge.s32 	%p28, %r45, %r9;
	@%p28 bra 	$L__BB5_41;
	cvt.s64.s32 	%rd49, %r45;
	add.s64 	%rd50, %rd3, %rd49;
	mov.b16 	%rs8, 0;
	st.local.u8 	[%rd50+-1], %rs8;
$L__BB5_41:
	add.s32 	%r72, %r72, 4;
	add.s32 	%r74, %r74, 4;
	setp.eq.s32 	%p29, %r74, 0;
	@%p29 bra 	$L__BB5_42;
	bra.uni 	$L__BB5_29;
$L__BB5_42:
	setp.lt.s32 	%p30, %r9, 1;
	@%p30 bra 	$L__BB5_47;
	mov.b32 	%r76, 0;
$L__BB5_44:
	cvt.u64.u32 	%rd51, %r76;
	add.s64 	%rd52, %rd3, %rd51;
	ld.local.u8 	%rs9, [%rd52];
	setp.ne.s16 	%p31, %rs9, 0;
	@%p31 bra 	$L__BB5_46;
	add.s32 	%r76, %r76, 1;
	setp.eq.s32 	%p32, %r76, %r9;
	@%p32 bra 	$L__BB5_47;
	bra.uni 	$L__BB5_44;
$L__BB5_46:
	add.s32 	%r63, %r76, 1;
	st.global.u32 	[%rd6+-4], %r63;
$L__BB5_47:
	ret;

}
	// .globl	_Z23incrementalColouringNewPiS_iiS_S_iiS_S_
.visible .entry _Z23incrementalColouringNewPiS_iiS_S_iiS_S_(
	.param .u64 .ptr .align 1 _Z23incrementalColouringNewPiS_iiS_S_iiS_S__param_0,
	.param .u64 .ptr .align 1 _Z23incrementalColouringNewPiS_iiS_S_iiS_S__param_1,
	.param .u32 _Z23incrementalColouringNewPiS_iiS_S_iiS_S__param_2,
	.param .u32 _Z23incrementalColouringNewPiS_iiS_S_iiS_S__param_3,
	.param .u64 .ptr .align 1 _Z23incrementalColouringNewPiS_iiS_S_iiS_S__param_4,
	.param .u64 .ptr .align 1 _Z23incrementalColouringNewPiS_iiS_S_iiS_S__param_5,
	.param .u32 _Z23incrementalColouringNewPiS_iiS_S_iiS_S__param_6,
	.param .u32 _Z23incrementalColouringNewPiS_iiS_S_iiS_S__param_7,
	.param .u64 .ptr .align 1 _Z23incrementalColouringNewPiS_iiS_S_iiS_S__param_8,
	.param .u64 .ptr .align 1 _Z23incrementalColouringNewPiS_iiS_S_iiS_S__param_9
)
{
	.local .align 8 .b8 	__local_depot6[1400];
	.reg .b64 	%SP;
	.reg .b64 	%SPL;
	.reg .pred 	%p<40>;
	.reg .b16 	%rs<17>;
	.reg .b32 	%r<78>;
	.reg .b64 	%rd<72>;

	mov.u64 	%SPL, __local_depot6;
	ld.param.u64 	%rd17, [_Z23incrementalColouringNewPiS_iiS_S_iiS_S__param_0];
	ld.param.u64 	%rd21, [_Z23incrementalColouringNewPiS_iiS_S_iiS_S__param_1];
	ld.param.u64 	%rd22, [_Z23incrementalColouringNewPiS_iiS_S_iiS_S__param_4];
	ld.param.u64 	%rd18, [_Z23incrementalColouringNewPiS_iiS_S_iiS_S__param_5];
	ld.param.u32 	%r49, [_Z23incrementalColouringNewPiS_iiS_S_iiS_S__param_6];
	ld.param.u32 	%r48, [_Z23incrementalColouringNewPiS_iiS_S_iiS_S__param_7];
	ld.param.u64 	%rd19, [_Z23incrementalColouringNewPiS_iiS_S_iiS_S__param_8];
	ld.param.u64 	%rd20, [_Z23incrementalColouringNewPiS_iiS_S_iiS_S__param_9];
	cvta.to.global.u64 	%rd1, %rd22;
	cvta.to.global.u64 	%rd2, %rd21;
	add.u64 	%rd3, %SPL, 0;
	mov.u32 	%r50, %ntid.x;
	mov.u32 	%r51, %ctaid.x;
	mov.u32 	%r52, %tid.x;
	mad.lo.s32 	%r1, %r50, %r51, %r52;
	setp.ge.s32 	%p1, %r1, %r49;
	@%p1 bra 	$L__BB6_59;
	cvta.to.global.u64 	%rd24, %rd18;
	cvta.to.global.u64 	%rd25, %rd17;
	mul.wide.s32 	%rd26, %r1, 4;
	add.s64 	%rd27, %rd24, %rd26;
	ld.global.u32 	%r2, [%rd27];
	and.b32  	%r3, %r1, 1;
	setp.eq.s32 	%p2, %r3, 0;
	selp.b32 	%r53, 1, -1, %p2;
	mul.wide.s32 	%rd4, %r53, 4;
	add.s64 	%rd28, %rd27, %rd4;
	ld.global.u32 	%r4, [%rd28];
	mul.wide.s32 	%rd29, %r2, 4;
	add.s64 	%rd30, %rd25, %rd29;
	ld.global.u32 	%r5, [%rd30+-4];
	ld.global.u32 	%r6, [%rd30];
	setp.ge.s32 	%p3, %r5, %r6;
	mov.u32 	%r66, %r5;
	@%p3 bra 	$L__BB6_5;
	bra.uni 	$L__BB6_3;
$L__BB6_2:
	add.s32 	%r66, %r66, 1;
	setp.eq.s32 	%p5, %r66, %r6;
	@%p5 bra 	$L__BB6_5;
$L__BB6_3:
	mul.wide.s32 	%rd31, %r66, 4;
	add.s64 	%rd5, %rd2, %rd31;
	ld.global.u32 	%r54, [%rd5];
	setp.ne.s32 	%p4, %r54, 0;
	@%p4 bra 	$L__BB6_2;
	st.global.u32 	[%rd5], %r4;
$L__BB6_5:
	bar.sync 	0;
	add.s64 	%rd6, %rd1, %rd29;
	ld.global.u32 	%r55, [%rd6+-4];
	mul.wide.s32 	%rd33, %r4, 4;
	add.s64 	%rd34, %rd1, %rd33;
	ld.global.u32 	%r56, [%rd34+-4];
	setp.ne.s32 	%p6, %r55, %r56;
	@%p6 bra 	$L__BB6_59;
	cvta.to.global.u64 	%rd35, %rd19;
	add.s64 	%rd7, %rd35, %rd26;
	mov.b32 	%r57, 0;
	st.global.u32 	[%rd7], %r57;
	cvta.to.global.u64 	%rd37, %rd20;
	add.s64 	%rd8, %rd37, %rd26;
	st.global.u32 	[%rd8], %r57;
	setp.lt.s32 	%p7, %r48, 1;
	@%p7 bra 	$L__BB6_19;
	and.b32  	%r9, %r48, 15;
	setp.lt.u32 	%p8, %r48, 16;
	mov.b32 	%r67, 0;
	@%p8 bra 	$L__BB6_10;
	and.b32  	%r67, %r48, 2147483632;
	neg.s32 	%r74, %r67;
	add.s64 	%rd71, %rd3, 8;
$L__BB6_9:
	.pragma "nounroll";
	mov.b32 	%r59, 16843009;
	st.local.v2.b32 	[%rd71+-8], {%r59, %r59};
	st.local.v2.b32 	[%rd71], {%r59, %r59};
	add.s32 	%r74, %r74, 16;
	add.s64 	%rd71, %rd71, 16;
	setp.eq.s32 	%p9, %r74, 0;
	@%p9 bra 	$L__BB6_10;
	bra.uni 	$L__BB6_9;
$L__BB6_10:
	setp.eq.s32 	%p10, %r9, 0;
	@%p10 bra 	$L__BB6_19;
	and.b32  	%r13, %r48, 7;
	setp.lt.u32 	%p11, %r9, 8;
	@%p11 bra 	$L__BB6_13;
	cvt.u64.u32 	%rd38, %r67;
	add.s64 	%rd39, %rd3, %rd38;
	mov.b16 	%rs3, 1;
	st.local.u8 	[%rd39], %rs3;
	st.local.u8 	[%rd39+1], %rs3;
	st.local.u8 	[%rd39+2], %rs3;
	st.local.u8 	[%rd39+3], %rs3;
	st.local.u8 	[%rd39+4], %rs3;
	st.local.u8 	[%rd39+5], %rs3;
	st.local.u8 	[%rd39+6], %rs3;
	st.local.u8 	[%rd39+7], %rs3;
	add.s32 	%r67, %r67, 8;
$L__BB6_13:
	setp.eq.s32 	%p12, %r13, 0;
	@%p12 bra 	$L__BB6_19;
	and.b32  	%r16, %r48, 3;
	setp.lt.u32 	%p13, %r13, 4;
	@%p13 bra 	$L__BB6_16;
	cvt.u64.u32 	%rd40, %r67;
	add.s64 	%rd41, %rd3, %rd40;
	mov.b16 	%rs4, 1;
	st.local.u8 	[%rd41], %rs4;
	st.local.u8 	[%rd41+1], %rs4;
	st.local.u8 	[%rd41+2], %rs4;
	st.local.u8 	[%rd41+3], %rs4;
	add.s32 	%r67, %r67, 4;
$L__BB6_16:
	setp.eq.s32 	%p14, %r16, 0;
	@%p14 bra 	$L__BB6_19;
	cvt.u64.u32 	%rd42, %r67;
	add.s64 	%rd70, %rd3, %rd42;
	neg.s32 	%r70, %r16;
$L__BB6_18:
	.pragma "nounroll";
	mov.b16 	%rs5, 1;
	st.local.u8 	[%rd70], %rs5;
	add.s64 	%rd70, %rd70, 1;
	add.s32 	%r70, %r70, 1;
	setp.ne.s32 	%p15, %r70, 0;
	@%p15 bra 	$L__BB6_18;
$L__BB6_19:
	setp.ge.s32 	%p16, %r5, %r6;
	@%p16 bra 	$L__BB6_36;
	sub.s32 	%r60, %r6, %r5;
	and.b32  	%r22, %r60, 3;
	setp.eq.s32 	%p17, %r22, 0;
	mov.u32 	%r73, %r5;
	@%p17 bra 	$L__BB6_25;
	neg.s32 	%r71, %r22;
	mov.u32 	%r73, %r5;
$L__BB6_22:
	.pragma "nounroll";
	mul.wide.s32 	%rd43, %r73, 4;
	add.s64 	%rd44, %rd2, %rd43;
	ld.global.u32 	%r26, [%rd44];
	setp.eq.s32 	%p18, %r26, 0;
	@%p18 bra 	$L__BB6_24;
	mul.wide.s32 	%rd45, %r26, 4;
	add.s64 	%rd46, %rd1, %rd45;
	ld.global.s32 	%rd47, [%rd46+-4];
	add.s64 	%rd48, %rd3, %rd47;
	mov.b16 	%rs6, 0;
	st.local.u8 	[%rd48+-1], %rs6;
$L__BB6_24:
	add.s32 	%r73, %r73, 1;
	add.s32 	%r71, %r71, 1;
	setp.ne.s32 	%p19, %r71, 0;
	@%p19 bra 	$L__BB6_22;
$L__BB6_25:
	sub.s32 	%r61, %r5, %r6;
	setp.gt.u32 	%p20, %r61, -4;
	@%p20 bra 	$L__BB6_36;
	sub.s32 	%r75, %r73, %r6;
	add.s64 	%rd13, %rd2, 8;
$L__BB6_27:
	mul.wide.s32 	%rd49, %r73, 4;
	add.s64 	%rd16, %rd13, %rd49;
	ld.global.u32 	%r35, [%rd16+-8];
	setp.eq.s32 	%p21, %r35, 0;
	@%p21 bra 	$L__BB6_29;
	mul.wide.s32 	%rd50, %r35, 4;
	add.s64 	%rd51, %rd1, %rd50;
	ld.global.s32 	%rd52, [%rd51+-4];
	add.s64 	%rd53, %rd3, %rd52;
	mov.b16 	%rs7, 0;
	st.local.u8 	[%rd53+-1], %rs7;
$L__BB6_29:
	ld.global.u32 	%r36, [%rd16+-4];
	setp.eq.s32 	%p22, %r36, 0;
	@%p22 bra 	$L__BB6_31;
	mul.wide.s32 	%rd54, %r36, 4;
	add.s64 	%rd55, %rd1, %rd54;
	ld.global.s32 	%rd56, [%rd55+-4];
	add.s64 	%rd57, %rd3, %rd56;
	mov.b16 	%rs8, 0;
	st.local.u8 	[%rd57+-1], %rs8;
$L__BB6_31:
	ld.global.u32 	%r37, [%rd16];
	setp.eq.s32 	%p23, %r37, 0;
	@%p23 bra 	$L__BB6_33;
	mul.wide.s32 	%rd58, %r37, 4;
	add.s64 	%rd59, %rd1, %rd58;
	ld.global.s32 	%rd60, [%rd59+-4];
	add.s64 	%rd61, %rd3, %rd60;
	mov.b16 	%rs9, 0;
	st.local.u8 	[%rd61+-1], %rs9;
$L__BB6_33:
	ld.global.u32 	%r38, [%rd16+4];
	setp.eq.s32 	%p24, %r38, 0;
	@%p24 bra 	$L__BB6_35;
	mul.wide.s32 	%rd62, %r38, 4;
	add.s64 	%rd63, %rd1, %rd62;
	ld.global.s32 	%rd64, [%rd63+-4];
	add.s64 	%rd65, %rd3, %rd64;
	mov.b16 	%rs10, 0;
	st.local.u8 	[%rd65+-1], %rs10;
$L__BB6_35:
	add.s32 	%r73, %r73, 4;
	add.s32 	%r75, %r75, 4;
	setp.eq.s32 	%p25, %r75, 0;
	@%p25 bra 	$L__BB6_36;
	bra.uni 	$L__BB6_27;
$L__BB6_36:
	setp.lt.s32 	%p26, %r48, 1;
	@%p26 bra 	$L__BB6_42;
	mov.b16 	%rs16, 1;
	mov.b32 	%r77, 0;
$L__BB6_38:
	cvt.u64.u32 	%rd66, %r77;
	add.s64 	%rd67, %rd3, %rd66;
	ld.local.u8 	%rs12, [%rd67];
	setp.eq.s16 	%p27, %rs12, 0;
	@%p27 bra 	$L__BB6_41;
	and.b16  	%rs13, %rs16, 255;
	setp.eq.s16 	%p28, %rs13, 0;
	@%p28 bra 	$L__BB6_60;
	add.s32 	%r63, %r77, 1;
	st.global.u32 	[%rd7], %r63;
	mov.b16 	%rs16, 0;
$L__BB6_41:
	add.s32 	%r77, %r77, 1;
	setp.ne.s32 	%p29, %r77, %r48;
	@%p29 bra 	$L__BB6_38;
$L__BB6_42:
	bar.sync 	0;
	ld.global.u32 	%r43, [%rd7];
	add.s64 	%rd68, %rd7, %rd4;
	ld.global.u32 	%r44, [%rd68];
	setp.ne.s32 	%p30, %r43, %r44;
	@%p30 bra 	$L__BB6_55;
	ld.global.u32 	%r45, [%rd6+-4];
	setp.ge.s32 	%p33, %r43, %r45;
	@%p33 bra 	$L__BB6_53;
	ld.global.u32 	%r46, [%rd8];
	add.s64 	%rd69, %rd8, %rd4;
	ld.global.u32 	%r47, [%rd69];
	setp.ge.s32 	%p35, %r46, %r47;
	@%p35 bra 	$L__BB6_47;
	setp.ge.s32 	%p39, %r46, %r45;
	@%p39 bra 	$L__BB6_59;
	st.global.u32 	[%rd6+-4], %r46;
	bra.uni 	$L__BB6_59;
$L__BB6_47:
	setp.ne.s32 	%p36, %r46, %r47;
	@%p36 bra 	$L__BB6_52;
	setp.ne.s32 	%p37, %r3, 0;
	@%p37 bra 	$L__BB6_50;
	st.global.u32 	[%rd6+-4], %r43;
	bra.uni 	$L__BB6_59;
$L__BB6_50:
	setp.ge.s32 	%p38, %r46, %r45;
	@%p38 bra 	$L__BB6_59;
	st.global.u32 	[%rd6+-4], %r46;
	bra.uni 	$L__BB6_59;
$L__BB6_52:
	st.global.u32 	[%rd6+-4], %r43;
	bra.uni 	$L__BB6_59;
$L__BB6_53:
	setp.eq.s32 	%p34, %r3, 0;
	@%p34 bra 	$L__BB6_59;
	st.global.u32 	[%rd6+-4], %r43;
	bra.uni 	$L__BB6_59;
$L__BB6_55:
	ld.global.u32 	%r65, [%rd6+-4];
	setp.ge.s32 	%p31, %r43, %r65;
	@%p31 bra 	$L__BB6_57;
	st.global.u32 	[%rd6+-4], %r43;
	bra.uni 	$L__BB6_59;
$L__BB6_57:
	setp.ge.s32 	%p32, %r43, %r44;
	@%p32 bra 	$L__BB6_59;
	st.global.u32 	[%rd6+-4], %r43;
$L__BB6_59:
	ret;
$L__BB6_60:
	add.s32 	%r64, %r77, 1;
	st.global.u32 	[%rd8], %r64;
	bra.uni 	$L__BB6_42;

}
	// .globl	_Z20incrementalColouringPiS_iiS_iii
.visible .entry _Z20incrementalColouringPiS_iiS_iii(
	.param .u64 .ptr .align 1 _Z20incrementalColouringPiS_iiS_iii_param_0,
	.param .u64 .ptr .align 1 _Z20incrementalColouringPiS_iiS_iii_param_1,
	.param .u32 _Z20incrementalColouringPiS_iiS_iii_param_2,
	.param .u32 _Z20incrementalColouringPiS_iiS_iii_param_3,
	.param .u64 .ptr .align 1 _Z20incrementalColouringPiS_iiS_iii_param_4,
	.param .u32 _Z20incrementalColouringPiS_iiS_iii_param_5,
	.param .u32 _Z20incrementalColouringPiS_iiS_iii_param_6,
	.param .u32 _Z20incrementalColouringPiS_iiS_iii_param_7
)
{
	.local .align 8 .b8 	__local_depot7[1400];
	.reg .b64 	%SP;
	.reg .b64 	%SPL;
	.reg .pred 	%p<35>;
	.reg .b16 	%rs<10>;
	.reg .b32 	%r<84>;
	.reg .b64 	%rd<61>;
	// demoted variable
	.shared .align 4 .b8 _ZZ20incrementalColouringPiS_iiS_iiiE7colours[8];
	mov.u64 	%SPL, __local_depot7;
	ld.param.u64 	%rd16, [_Z20incrementalColouringPiS_iiS_iii_param_0];
	ld.param.u64 	%rd17, [_Z20incrementalColouringPiS_iiS_iii_param_1];
	ld.param.u32 	%r51, [_Z20incrementalColouringPiS_iiS_iii_param_2];
	ld.param.u32 	%r47, [_Z20incrementalColouringPiS_iiS_iii_param_3];
	ld.param.u64 	%rd18, [_Z20incrementalColouringPiS_iiS_iii_param_4];
	ld.param.u32 	%r48, [_Z20incrementalColouringPiS_iiS_iii_param_5];
	ld.param.u32 	%r49, [_Z20incrementalColouringPiS_iiS_iii_param_6];
	ld.param.u32 	%r50, [_Z20incrementalColouringPiS_iiS_iii_param_7];
	cvta.to.global.u64 	%rd1, %rd18;
	cvta.to.global.u64 	%rd2, %rd17;
	cvta.to.global.u64 	%rd19, %rd16;
	add.u64 	%rd3, %SPL, 0;
	mov.u32 	%r1, %tid.x;
	setp.eq.s32 	%p1, %r1, 0;
	selp.b32 	%r2, %r48, %r49, %p1;
	selp.b32 	%r3, %r49, %r48, %p1;
	mul.wide.s32 	%rd21, %r2, 4;
	add.s64 	%rd4, %rd19, %rd21;
	ld.global.u32 	%r4, [%rd4+-4];
	setp.ne.s32 	%p2, %r2, %r51;
	@%p2 bra 	$L__BB7_2;
	shl.b32 	%r71, %r47, 1;
	bra.uni 	$L__BB7_3;
$L__BB7_2:
	ld.global.u32 	%r71, [%rd4];
$L__BB7_3:
	setp.ge.s32 	%p3, %r4, %r71;
	mov.u32 	%r72, %r4;
	@%p3 bra 	$L__BB7_7;
	bra.uni 	$L__BB7_5;
$L__BB7_4:
	add.s32 	%r72, %r72, 1;
	setp.eq.s32 	%p5, %r72, %r71;
	@%p5 bra 	$L__BB7_7;
$L__BB7_5:
	mul.wide.s32 	%rd22, %r72, 4;
	add.s64 	%rd5, %rd2, %rd22;
	ld.global.u32 	%r52, [%rd5];
	setp.ne.s32 	%p4, %r52, 0;
	@%p4 bra 	$L__BB7_4;
	st.global.u32 	[%rd5], %r3;
$L__BB7_7:
	bar.sync 	0;
	mul.wide.s32 	%rd23, %r48, 4;
	add.s64 	%rd24, %rd1, %rd23;
	ld.global.u32 	%r53, [%rd24+-4];
	mul.wide.s32 	%rd25, %r49, 4;
	add.s64 	%rd26, %rd1, %rd25;
	ld.global.u32 	%r54, [%rd26+-4];
	setp.ne.s32 	%p6, %r53, %r54;
	@%p6 bra 	$L__BB7_54;
	shl.b32 	%r55, %r1, 2;
	mov.u32 	%r56, _ZZ20incrementalColouringPiS_iiS_iiiE7colours;
	add.s32 	%r10, %r56, %r55;
	mov.b32 	%r57, 0;
	st.shared.u32 	[%r10], %r57;
	setp.lt.s32 	%p7, %r50, 1;
	@%p7 bra 	$L__BB7_21;
	and.b32  	%r11, %r50, 15;
	setp.lt.u32 	%p8, %r50, 16;
	mov.b32 	%r73, 0;
	@%p8 bra 	$L__BB7_12;
	and.b32  	%r73, %r50, 2147483632;
	neg.s32 	%r80, %r73;
	add.s64 	%rd60, %rd3, 8;
$L__BB7_11:
	.pragma "nounroll";
	mov.b32 	%r59, 16843009;
	st.local.v2.b32 	[%rd60+-8], {%r59, %r59};
	st.local.v2.b32 	[%rd60], {%r59, %r59};
	add.s32 	%r80, %r80, 16;
	add.s64 	%rd60, %rd60, 16;
	setp.eq.s32 	%p9, %r80, 0;
	@%p9 bra 	$L__BB7_12;
	bra.uni 	$L__BB7_11;
$L__BB7_12:
	setp.eq.s32 	%p10, %r11, 0;
	@%p10 bra 	$L__BB7_21;
	and.b32  	%r15, %r50, 7;
	setp.lt.u32 	%p11, %r11, 8;
	@%p11 bra 	$L__BB7_15;
	cvt.u64.u32 	%rd27, %r73;
	add.s64 	%rd28, %rd3, %rd27;
	mov.b16 	%rs1, 1;
	st.local.u8 	[%rd28], %rs1;
	st.local.u8 	[%rd28+1], %rs1;
	st.local.u8 	[%rd28+2], %rs1;
	st.local.u8 	[%rd28+3], %rs1;
	st.local.u8 	[%rd28+4], %rs1;
	st.local.u8 	[%rd28+5], %rs1;
	st.local.u8 	[%rd28+6], %rs1;
	st.local.u8 	[%rd28+7], %rs1;
	add.s32 	%r73, %r73, 8;
$L__BB7_15:
	setp.eq.s32 	%p12, %r15, 0;
	@%p12 bra 	$L__BB7_21;
	and.b32  	%r18, %r50, 3;
	setp.lt.u32 	%p13, %r15, 4;
	@%p13 bra 	$L__BB7_18;
	cvt.u64.u32 	%rd29, %r73;
	add.s64 	%rd30, %rd3, %rd29;
	mov.b16 	%rs2, 1;
	st.local.u8 	[%rd30], %rs2;
	st.local.u8 	[%rd30+1], %rs2;
	st.local.u8 	[%rd30+2], %rs2;
	st.local.u8 	[%rd30+3], %rs2;
	add.s32 	%r73, %r73, 4;
$L__BB7_18:
	setp.eq.s32 	%p14, %r18, 0;
	@%p14 bra 	$L__BB7_21;
	cvt.u64.u32 	%rd31, %r73;
	add.s64 	%rd59, %rd3, %rd31;
	neg.s32 	%r76, %r18;
$L__BB7_20:
	.pragma "nounroll";
	mov.b16 	%rs3, 1;
	st.local.u8 	[%rd59], %rs3;
	add.s64 	%rd59, %rd59, 1;
	add.s32 	%r76, %r76, 1;
	setp.ne.s32 	%p15, %r76, 0;
	@%p15 bra 	$L__BB7_20;
$L__BB7_21:
	setp.ge.s32 	%p16, %r4, %r71;
	@%p16 bra 	$L__BB7_38;
	sub.s32 	%r60, %r71, %r4;
	and.b32  	%r24, %r60, 3;
	setp.eq.s32 	%p17, %r24, 0;
	mov.u32 	%r79, %r4;
	@%p17 bra 	$L__BB7_27;
	neg.s32 	%r77, %r24;
	mov.u32 	%r79, %r4;
$L__BB7_24:
	.pragma "nounroll";
	mul.wide.s32 	%rd32, %r79, 4;
	add.s64 	%rd33, %rd2, %rd32;
	ld.global.u32 	%r28, [%rd33];
	setp.eq.s32 	%p18, %r28, 0;
	@%p18 bra 	$L__BB7_26;
	mul.wide.s32 	%rd34, %r28, 4;
	add.s64 	%rd35, %rd1, %rd34;
	ld.global.s32 	%rd36, [%rd35+-4];
	add.s64 	%rd37, %rd3, %rd36;
	mov.b16 	%rs4, 0;
	st.local.u8 	[%rd37+-1], %rs4;
$L__BB7_26:
	add.s32 	%r79, %r79, 1;
	add.s32 	%r77, %r77, 1;
	setp.ne.s32 	%p19, %r77, 0;
	@%p19 bra 	$L__BB7_24;
$L__BB7_27:
	sub.s32 	%r61, %r4, %r71;
	setp.gt.u32 	%p20, %r61, -4;
	@%p20 bra 	$L__BB7_38;
	sub.s32 	%r81, %r79, %r71;
	add.s64 	%rd10, %rd2, 8;
$L__BB7_29:
	mul.wide.s32 	%rd38, %r79, 4;
	add.s64 	%rd13, %rd10, %rd38;
	ld.global.u32 	%r37, [%rd13+-8];
	setp.eq.s32 	%p21, %r37, 0;
	@%p21 bra 	$L__BB7_31;
	mul.wide.s32 	%rd39, %r37, 4;
	add.s64 	%rd40, %rd1, %rd39;
	ld.global.s32 	%rd41, [%rd40+-4];
	add.s64 	%rd42, %rd3, %rd41;
	mov.b16 	%rs5, 0;
	st.local.u8 	[%rd42+-1], %rs5;
$L__BB7_31:
	ld.global.u32 	%r38, [%rd13+-4];
	setp.eq.s32 	%p22, %r38, 0;
	@%p22 bra 	$L__BB7_33;
	mul.wide.s32 	%rd43, %r38, 4;
	add.s64 	%rd44, %rd1, %rd43;
	ld.global.s32 	%rd45, [%rd44+-4];
	add.s64 	%rd46, %rd3, %rd45;
	mov.b16 	%rs6, 0;
	st.local.u8 	[%rd46+-1], %rs6;
$L__BB7_33:
	ld.global.u32 	%r39, [%rd13];
	setp.eq.s32 	%p23, %r39, 0;
	@%p23 bra 	$L__BB7_35;
	mul.wide.s32 	%rd47, %r39, 4;
	add.s64 	%rd48, %rd1, %rd47;
	ld.global.s32 	%rd49, [%rd48+-4];
	add.s64 	%rd50, %rd3, %rd49;
	mov.b16 	%rs7, 0;
	st.local.u8 	[%rd50+-1], %rs7;
$L__BB7_35:
	ld.global.u32 	%r40, [%rd13+4];
	setp.eq.s32 	%p24, %r40, 0;
	@%p24 bra 	$L__BB7_37;
	mul.wide.s32 	%rd51, %r40, 4;
	add.s64 	%rd52, %rd1, %rd51;
	ld.global.s32 	%rd53, [%rd52+-4];
	add.s64 	%rd54, %rd3, %rd53;
	mov.b16 	%rs8, 0;
	st.local.u8 	[%rd54+-1], %rs8;
$L__BB7_37:
	add.s32 	%r79, %r79, 4;
	add.s32 	%r81, %r81, 4;
	setp.eq.s32 	%p25, %r81, 0;
	@%p25 bra 	$L__BB7_38;
	bra.uni 	$L__BB7_29;
$L__BB7_38:
	setp.lt.s32 	%p26, %r50, 1;
	@%p26 bra 	$L__BB7_43;
	mov.b32 	%r83, 0;
$L__BB7_40:
	cvt.u64.u32 	%rd55, %r83;
	add.s64 	%rd56, %rd3, %rd55;
	ld.local.u8 	%rs9, [%rd56];
	setp.eq.s16 	%p27, %rs9, 0;
	@%p27 bra 	$L__BB7_42;
	add.s32 	%r63, %r83, 1;
	st.shared.u32 	[%r10], %r63;
	bra.uni 	$L__BB7_43;
$L__BB7_42:
	add.s32 	%r83, %r83, 1;
	setp.ne.s32 	%p28, %r83, %r50;
	@%p28 bra 	$L__BB7_40;
$L__BB7_43:
	bar.sync 	0;
	ld.shared.u32 	%r45, [%r10];
	sub.s32 	%r66, %r56, %r55;
	ld.shared.u32 	%r46, [%r66+4];
	setp.ne.s32 	%p29, %r45, %r46;
	@%p29 bra 	$L__BB7_49;
	add.s64 	%rd14, %rd1, %rd21;
	ld.global.u32 	%r68, [%rd14+-4];
	setp.ge.s32 	%p32, %r45, %r68;
	@%p32 bra 	$L__BB7_47;
	setp.ne.s32 	%p34, %r1, 0;
	@%p34 bra 	$L__BB7_53;
	ld.shared.u32 	%r70, [_ZZ20incrementalColouringPiS_iiS_iiiE7colours];
	st.global.u32 	[%rd14+-4], %r70;
	bra.uni 	$L__BB7_53;
$L__BB7_47:
	setp.ne.s32 	%p33, %r1, 1;
	@%p33 bra 	$L__BB7_53;
	ld.shared.u32 	%r69, [_ZZ20incrementalColouringPiS_iiS_iiiE7colours+4];
	st.global.u32 	[%rd14+-4], %r69;
	bra.uni 	$L__BB7_53;
$L__BB7_49:
	add.s64 	%rd15, %rd1, %rd21;
	ld.global.u32 	%r67, [%rd15+-4];
	setp.ge.s32 	%p30, %r45, %r67;
	@%p30 bra 	$L__BB7_51;
	st.global.u32 	[%rd15+-4], %r45;
	bra.uni 	$L__BB7_53;
$L__BB7_51:
	setp.ge.s32 	%p31, %r45, %r46;
	@%p31 bra 	$L__BB7_53;
	st.global.u32 	[%rd15+-4], %r45;
$L__BB7_53:
	bar.sync 	0;
$L__BB7_54:
	ret;

}
	// .globl	_Z12colourMinMaxPiS_S_iiS_i
.visible .entry _Z12colourMinMaxPiS_S_iiS_i(
	.param .u64 .ptr .align 1 _Z12colourMinMaxPiS_S_iiS_i_param_0,
	.param .u64 .ptr .align 1 _Z12colourMinMaxPiS_S_iiS_i_param_1,
	.param .u64 .ptr .align 1 _Z12colourMinMaxPiS_S_iiS_i_param_2,
	.param .u32 _Z12colourMinMaxPiS_S_iiS_i_param_3,
	.param .u32 _Z12colourMinMaxPiS_S_iiS_i_param_4,
	.param .u64 .ptr .align 1 _Z12colourMinMaxPiS_S_iiS_i_param_5,
	.param .u32 _Z12colourMinMaxPiS_S_iiS_i_param_6
)
{
	.reg .pred 	%p<34>;
	.reg .b16 	%rs<29>;
	.reg .b32 	%r<22>;
	.reg .b64 	%rd<19>;

	ld.param.u64 	%rd7, [_Z12colourMinMaxPiS_S_iiS_i_param_0];
	ld.param.u64 	%rd8, [_Z12colourMinMaxPiS_S_iiS_i_param_1];
	ld.param.u64 	%rd9, [_Z12colourMinMaxPiS_S_iiS_i_param_2];
	ld.param.u32 	%r11, [_Z12colourMinMaxPiS_S_iiS_i_param_3];
	ld.param.u64 	%rd10, [_Z12colourMinMaxPiS_S_iiS_i_param_5];
	ld.param.u32 	%r10, [_Z12colourMinMaxPiS_S_iiS_i_param_6];
	cvta.to.global.u64 	%rd1, %rd9;
	cvta.to.global.u64 	%rd2, %rd10;
	mov.u32 	%r12, %ntid.x;
	mov.u32 	%r13, %ctaid.x;
	mov.u32 	%r14, %tid.x;
	mad.lo.s32 	%r1, %r12, %r13, %r14;
	setp.ge.s32 	%p9, %r1, %r11;
	@%p9 bra 	$L__BB8_22;
	mul.wide.s32 	%rd11, %r1, 4;
	add.s64 	%rd3, %rd2, %rd11;
	ld.global.u32 	%r15, [%rd3];
	setp.ne.s32 	%p10, %r15, 0;
	@%p10 bra 	$L__BB8_22;
	add.s64 	%rd13, %rd1, %rd11;
	ld.global.u32 	%r2, [%rd13];
	cvta.to.global.u64 	%rd14, %rd7;
	add.s64 	%rd15, %rd14, %rd11;
	ld.global.u32 	%r21, [%rd15];
	ld.global.u32 	%r4, [%rd15+4];
	setp.ge.s32 	%p12, %r21, %r4;
	mov.pred 	%p32, 0;
	mov.pred 	%p33, %p32;
	@%p12 bra 	$L__BB8_17;
	cvta.to.global.u64 	%rd4, %rd8;
	mov.b16 	%rs28, 1;
	mov.u16 	%rs27, %rs28;
$L__BB8_4:
	mul.wide.s32 	%rd16, %r21, 4;
	add.s64 	%rd17, %rd4, %rd16;
	ld.global.u32 	%r6, [%rd17];
	setp.eq.s32 	%p13, %r6, 0;
	@%p13 bra 	$L__BB8_15;
	and.b16  	%rs11, %rs27, 255;
	setp.eq.s16 	%p31, %rs11, 0;
	mul.wide.s32 	%rd18, %r6, 4;
	add.s64 	%rd5, %rd2, %rd18;
	add.s64 	%rd6, %rd1, %rd18;
	mov.b16 	%rs27, 0;
	@%p31 bra 	$L__BB8_10;
	ld.global.u32 	%r16, [%rd5+-4];
	setp.ne.s32 	%p14, %r16, 0;
	mov.b16 	%rs27, 1;
	@%p14 bra 	$L__BB8_10;
	ld.global.u32 	%r7, [%rd6+-4];
	setp.lt.s32 	%p15, %r7, %r2;
	@%p15 bra 	$L__BB8_10;
	setp.eq.s32 	%p16, %r7, %r2;
	add.s32 	%r17, %r6, -1;
	setp.lt.s32 	%p17, %r1, %r17;
	and.pred  	%p18, %p16, %p17;
	mov.b16 	%rs27, 1;
	@%p18 bra 	$L__BB8_15;
	and.b16  	%rs16, %rs28, 255;
	setp.eq.s16 	%p20, %rs16, 0;
	mov.b16 	%rs27, 0;
	mov.pred 	%p30, -1;
	mov.pred 	%p31, %p30;
	@%p20 bra 	$L__BB8_22;
	bra.uni 	$L__BB8_12;
$L__BB8_10:
	and.b16  	%rs18, %rs28, 255;
	setp.eq.s16 	%p21, %rs18, 0;
	mov.b16 	%rs28, 0;
	@%p21 bra 	$L__BB8_15;
	ld.global.u32 	%r18, [%rd5+-4];
	setp.eq.s32 	%p30, %r18, 0;
$L__BB8_12:
	mov.b16 	%rs28, 1;
	not.pred 	%p22, %p30;
	@%p22 bra 	$L__BB8_15;
	ld.global.u32 	%r8, [%rd6+-4];
	setp.gt.s32 	%p23, %r8, %r2;
	@%p23 bra 	$L__BB8_15;
	setp.ne.s32 	%p24, %r8, %r2;
	setp.lt.s32 	%p25, %r1, %r6;
	or.pred  	%p26, %p25, %p24;
	and.pred  	%p27, %p31, %p26;
	selp.b16 	%rs27, 1, %rs27, %p26;
	not.pred 	%p28, %p26;
	selp.u16 	%rs28, 1, 0, %p28;
	@%p27 bra 	$L__BB8_22;
$L__BB8_15:
	add.s32 	%r21, %r21, 1;
	setp.ne.s32 	%p29, %r21, %r4;
	@%p29 bra 	$L__BB8_4;
	and.b16  	%rs21, %rs27, 255;
	setp.eq.s16 	%p32, %rs21, 0;
	and.b16  	%rs22, %rs28, 255;
	setp.eq.s16 	%p33, %rs22, 0;
$L__BB8_17:
	@%p32 bra 	$L__BB8_19;
	st.global.u32 	[%rd3], %r10;
	bra.uni 	$L__BB8_21;
$L__BB8_19:
	@%p33 bra 	$L__BB8_21;
	add.s32 	%r19, %r10, 1;
	st.global.u32 	[%rd3], %r19;
$L__BB8_21:
	atom.global.add.u32 	%r20, [d_count], 1;
$L__BB8_22:
	ret;

}
	// .globl	_Z12setup_kernelP17curandStateXORWOWm
.visible .entry _Z12setup_kernelP17curandStateXORWOWm(
	.param .u64 .ptr .align 1 _Z12setup_kernelP17curandStateXORWOWm_param_0,
	.param .u64 _Z12setup_kernelP17curandStateXORWOWm_param_1
)
{
	.reg .pred 	%p<24>;
	.reg .b32 	%r<413>;
	.reg .b64 	%rd<19>;

	ld.param.u64 	%rd8, [_Z12setup_kernelP17curandStateXORWOWm_param_0];
	ld.param.u64 	%rd9, [_Z12setup_kernelP17curandStateXORWOWm_param_1];
	cvta.to.global.u64 	%rd10, %rd8;
	mov.u32 	%r182, %ntid.x;
	mov.u32 	%r183, %ctaid.x;
	mov.u32 	%r184, %tid.x;
	mad.lo.s32 	%r185, %r182, %r183, %r184;
	cvt.s64.s32 	%rd18, %r185;
	mul.wide.s32 	%rd11, %r185, 48;
	add.s64 	%rd2, %rd10, %rd11;
	cvt.u32.u64 	%r186, %rd9;
	xor.b32  	%r187, %r186, -1429050551;
	mul.lo.s32 	%r188, %r187, 1099087573;
	{ .reg .b32 tmp; mov.b64 {tmp, %r189}, %rd9; }
	xor.b32  	%r190, %r189, -136515619;
	mul.lo.s32 	%r191, %r190, -1703105765;
	add.s32 	%r192, %r188, %r191;
	add.s32 	%r193, %r192, 6615241;
	add.s32 	%r194, %r188, 123456789;
	st.global.v2.u32 	[%rd2], {%r193, %r194};
	xor.b32  	%r195, %r188, 362436069;
	add.s32 	%r196, %r191, 521288629;
	st.global.v2.u32 	[%rd2+8], {%r195, %r196};
	xor.b32  	%r197, %r191, 88675123;
	add.s32 	%r198, %r188, 5783321;
	st.global.v2.u32 	[%rd2+16], {%r197, %r198};
	setp.eq.s32 	%p1, %r185, 0;
	@%p1 bra 	$L__BB9_42;
	mov.b32 	%r319, 0;
$L__BB9_2:
	and.b64  	%rd4, %rd18, 3;
	setp.eq.s64 	%p2, %rd4, 0;
	@%p2 bra 	$L__BB9_41;
	mul.wide.u32 	%rd12, %r319, 3200;
	mov.u64 	%rd13, precalc_xorwow_matrix;
	add.s64 	%rd5, %rd13, %rd12;
	cvt.u32.u64 	%r2, %rd4;
	mov.b32 	%r320, 0;
$L__BB9_4:
	mov.b32 	%r333, 0;
	mov.u32 	%r334, %r333;
	mov.u32 	%r335, %r333;
	mov.u32 	%r336, %r333;
	mov.u32 	%r337, %r333;
	mov.u32 	%r326, %r333;
$L__BB9_5:
	mul.wide.u32 	%rd14, %r326, 4;
	add.s64 	%rd15, %rd2, %rd14;
	ld.global.u32 	%r10, [%rd15+4];
	shl.b32 	%r11, %r326, 5;
	mov.b32 	%r332, 0;
$L__BB9_6:
	.pragma "nounroll";
	shr.u32 	%r203, %r10, %r332;
	and.b32  	%r204, %r203, 1;
	setp.eq.b32 	%p3, %r204, 1;
	not.pred 	%p4, %p3;
	add.s32 	%r205, %r11, %r332;
	mul.lo.s32 	%r206, %r205, 5;
	mul.wide.u32 	%rd16, %r206, 4;
	add.s64 	%rd6, %rd5, %rd16;
	@%p4 bra 	$L__BB9_8;
	ld.global.u32 	%r207, [%rd6];
	xor.b32  	%r337, %r337, %r207;
	ld.global.u32 	%r208, [%rd6+4];
	xor.b32  	%r336, %r336, %r208;
	ld.global.u32 	%r209, [%rd6+8];
	xor.b32  	%r335, %r335, %r209;
	ld.global.u32 	%r210, [%rd6+12];
	xor.b32  	%r334, %r334, %r210;
	ld.global.u32 	%r211, [%rd6+16];
	xor.b32  	%r333, %r333, %r211;
$L__BB9_8:
	and.b32  	%r213, %r203, 2;
	setp.eq.s32 	%p5, %r213, 0;
	@%p5 bra 	$L__BB9_10;
	ld.global.u32 	%r214, [%rd6+20];
	xor.b32  	%r337, %r337, %r214;
	ld.global.u32 	%r215, [%rd6+24];
	xor.b32  	%r336, %r336, %r215;
	ld.global.u32 	%r216, [%rd6+28];
	xor.b32  	%r335, %r335, %r216;
	ld.global.u32 	%r217, [%rd6+32];
	xor.b32  	%r334, %r334, %r217;
	ld.global.u32 	%r218, [%rd6+36];
	xor.b32  	%r333, %r333, %r218;
$L__BB9_10:
	and.b32  	%r220, %r203, 4;
	setp.eq.s32 	%p6, %r220, 0;
	@%p6 bra 	$L__BB9_12;
	ld.global.u32 	%r221, [%rd6+40];
	xor.b32  	%r337, %r337, %r221;
	ld.global.u32 	%r222, [%rd6+44];
	xor.b32  	%r336, %r336, %r222;
	ld.global.u32 	%r223, [%rd6+48];
	xor.b32  	%r335, %r335, %r223;
	ld.global.u32 	%r224, [%rd6+52];
	xor.b32  	%r334, %r334, %r224;
	ld.global.u32 	%r225, [%rd6+56];
	xor.b32  	%r333, %r333, %r225;
$L__BB9_12:
	and.b32  	%r227, %r203, 8;
	setp.eq.s32 	%p7, %r227, 0;
	@%p7 bra 	$L__BB9_14;
	ld.global.u32 	%r228, [%rd6+60];
	xor.b32  	%r337, %r337, %r228;
	ld.global.u32 	%r229, [%rd6+64];
	xor.b32  	%r336, %r336, %r229;
	ld.global.u32 	%r230, [%rd6+68];
	xor.b32  	%r335, %r335, %r230;
	ld.global.u32 	%r231, [%rd6+72];
	xor.b32  	%r334, %r334, %r231;
	ld.global.u32 	%r232, [%rd6+76];
	xor.b32  	%r333, %r333, %r232;
$L__BB9_14:
	and.b32  	%r234, %r203, 16;
	setp.eq.s32 	%p8, %r234, 0;
	@%p8 bra 	$L__BB9_16;
	ld.global.u32 	%r235, [%rd6+80];
	xor.b32  	%r337, %r337, %r235;
	ld.global.u32 	%r236, [%rd6+84];
	xor.b32  	%r336, %r336, %r236;
	ld.global.u32 	%r237, [%rd6+88];
	xor.b32  	%r335, %r335, %r237;
	ld.global.u32 	%r238, [%rd6+92];
	xor.b32  	%r334, %r334, %r238;
	ld.global.u32 	%r239, [%rd6+96];
	xor.b32  	%r333, %r333, %r239;
$L__BB9_16:
	and.b32  	%r241, %r203, 32;
	setp.eq.s32 	%p9, %r241, 0;
	@%p9 bra 	$L__BB9_18;
	ld.global.u32 	%r242, [%rd6+100];
	xor.b32  	%r337, %r337, %r242;
	ld.global.u32 	%r243, [%rd6+104];
	xor.b32  	%r336, %r336, %r243;
	ld.global.u32 	%r244, [%rd6+108];
	xor.b32  	%r335, %r335, %r244;
	ld.global.u32 	%r245, [%rd6+112];
	xor.b32  	%r334, %r334, %r245;
	ld.global.u32 	%r246, [%rd6+116];
	xor.b32  	%r333, %r333, %r246;
$L__BB9_18:
	and.b32  	%r248, %r203, 64;
	setp.eq.s32 	%p10, %r248, 0;
	@%p10 bra 	$L__BB9_20;
	ld.global.u32 	%r249, [%rd6+120];
	xor.b32  	%r337, %r337, %r249;
	ld.global.u32 	%r250, [%rd6+124];
	xor.b32  	%r336, %r336, %r250;
	ld.global.u32 	%r251, [%rd6+128];
	xor.b32  	%r335, %r335, %r251;
	ld.global.u32 	%r252, [%rd6+132];
	xor.b32  	%r334, %r334, %r252;
	ld.global.u32 	%r253, [%rd6+136];
	xor.b32  	%r333, %r333, %r253;
$L__BB9_20:
	and.b32  	%r255, %r203, 128;
	setp.eq.s32 	%p11, %r255, 0;
	@%p11 bra 	$L__BB9_22;
	ld.global.u32 	%r256, [%rd6+140];
	xor.b32  	%r337, %r337, %r256;
	ld.global.u32 	%r257, [%rd6+144];
	xor.b32  	%r336, %r336, %r257;
	ld.global.u32 	%r258, [%rd6+148];
	xor.b32  	%r335, %r335, %r258;
	ld.global.u32 	%r259, [%rd6+152];
	xor.b32  	%r334, %r334, %r259;
	ld.global.u32 	%r260, [%rd6+156];
	xor.b32  	%r333, %r333, %r260;
$L__BB9_22:
	and.b32  	%r262, %r203, 256;
	setp.eq.s32 	%p12, %r262, 0;
	@%p12 bra 	$L__BB9_24;
	ld.global.u32 	%r263, [%rd6+160];
	xor.b32  	%r337, %r337, %r263;
	ld.global.u32 	%r264, [%rd6+164];
	xor.b32  	%r336, %r336, %r264;
	ld.global.u32 	%r265, [%rd6+168];
	xor.b32  	%r335, %r335, %r265;
	ld.global.u32 	%r266, [%rd6+172];
	xor.b32  	%r334, %r334, %r266;
	ld.global.u32 	%r267, [%rd6+176];
	xor.b32  	%r333, %r333, %r267;
$L__BB9_24:
	and.b32  	%r269, %r203, 512;
	setp.eq.s32 	%p13, %r269, 0;
	@%p13 bra 	$L__BB9_26;
	ld.global.u32 	%r270, [%rd6+180];
	xor.b32  	%r337, %r337, %r270;
	ld.global.u32 	%r271, [%rd6+184];
	xor.b32  	%r336, %r336, %r271;
	ld.global.u32 	%r272, [%rd6+188];
	xor.b32  	%r335, %r335, %r272;
	ld.global.u32 	%r273, [%rd6+192];
	xor.b32  	%r334, %r334, %r273;
	ld.global.u32 	%r274, [%rd6+196];
	xor.b32  	%r333, %r333, %r274;
$L__BB9_26:
	and.b32  	%r276, %r203, 1024;
	setp.eq.s32 	%p14, %r276, 0;
	@%p14 bra 	$L__BB9_28;
	ld.global.u32 	%r277, [%rd6+200];
	xor.b32  	%r337, %r337, %r277;
	ld.global.u32 	%r278, [%rd6+204];
	xor.b32  	%r336, %r336, %r278;
	ld.global.u32 	%r279, [%rd6+208];
	xor.b32  	%r335, %r335, %r279;
	ld.global.u32 	%r280, [%rd6+212];
	xor.b32  	%r334, %r334, %r280;
	ld.global.u32 	%r281, [%rd6+216];
	xor.b32  	%r333, %r333, %r281;
$L__BB9_28:
	and.b32  	%r283, %r203, 2048;
	setp.eq.s32 	%p15, %r283, 0;
	@%p15 bra 	$L__BB9_30;
	ld.global.u32 	%r284, [%rd6+220];
	xor.b32  	%r337, %r337, %r284;
	ld.global.u32 	%r285, [%rd6+224];
	xor.b32  	%r336, %r336, %r285;
	ld.global.u32 	%r286, [%rd6+228];
	xor.b32  	%r335, %r335, %r286;
	ld.global.u32 	%r287, [%rd6+232];
	xor.b32  	%r334, %r334, %r287;
	ld.global.u32 	%r288, [%rd6+236];
	xor.b32  	%r333, %r333, %r288;
$L__BB9_30:
	and.b32  	%r290, %r203, 4096;
	setp.eq.s32 	%p16, %r290, 0;
	@%p16 bra 	$L__BB9_32;
	ld.global.u32 	%r291, [%rd6+240];
	xor.b32  	%r337, %r337, %r291;
	ld.global.u32 	%r292, [%rd6+244];
	xor.b32  	%r336, %r336, %r292;
	ld.global.u32 	%r293, [%rd6+248];
	xor.b32  	%r335, %r335, %r293;
	ld.global.u32 	%r294, [%rd6+252];
	xor.b32  	%r334, %r334, %r294;
	ld.global.u32 	%r295, [%rd6+256];
	xor.b32  	%r333, %r333, %r295;
$L__BB9_32:
	and.b32  	%r297, %r203, 8192;
	setp.eq.s32 	%p17, %r297, 0;
	@%p17 bra 	$L__BB9_34;
	ld.global.u32 	%r298, [%rd6+260];
	xor.b32  	%r337, %r337, %r298;
	ld.global.u32 	%r299, [%rd6+264];
	xor.b32  	%r336, %r336, %r299;
	ld.global.u32 	%r300, [%rd6+268];
	xor.b32  	%r335, %r335, %r300;
	ld.global.u32 	%r301, [%rd6+272];
	xor.b32  	%r334, %r334, %r301;
	ld.global.u32 	%r302, [%rd6+276];
	xor.b32  	%r333, %r333, %r302;
$L__BB9_34:
	and.b32  	%r304, %r203, 16384;
	setp.eq.s32 	%p18, %r304, 0;
	@%p18 bra 	$L__BB9_36;
	ld.global.u32 	%r305, [%rd6+280];
	xor.b32  	%r337, %r337, %r305;
	ld.global.u32 	%r306, [%rd6+284];
	xor.b32  	%r336, %r336, %r306;
	ld.global.u32 	%r307, [%rd6+288];
	xor.b32  	%r335, %r335, %r307;
	ld.global.u32 	%r308, [%rd6+292];
	xor.b32  	%r334, %r334, %r308;
	ld.global.u32 	%r309, [%rd6+296];
	xor.b32  	%r333, %r333, %r309;
$L__BB9_36:
	and.b32  	%r311, %r203, 32768;
	setp.eq.s32 	%p19, %r311, 0;
	@%p19 bra 	$L__BB9_38;
	ld.global.u32 	%r312, [%rd6+300];
	xor.b32  	%r337, %r337, %r312;
	ld.global.u32 	%r313, [%rd6+304];
	xor.b32  	%r336, %r336, %r313;
	ld.global.u32 	%r314, [%rd6+308];
	xor.b32  	%r335, %r335, %r314;
	ld.global.u32 	%r315, [%rd6+312];
	xor.b32  	%r334, %r334, %r315;
	ld.global.u32 	%r316, [%rd6+316];
	xor.b32  	%r333, %r333, %r316;
$L__BB9_38:
	add.s32 	%r332, %r332, 16;
	setp.ne.s32 	%p20, %r332, 32;
	@%p20 bra 	$L__BB9_6;
	mad.lo.s32 	%r317, %r326, -31, %r11;
	add.s32 	%r326, %r317, 1;
	setp.ne.s32 	%p21, %r326, 5;
	@%p21 bra 	$L__BB9_5;
	st.global.u32 	[%rd2+4], %r337;
	st.global.u32 	[%rd2+8], %r336;
	st.global.u32 	[%rd2+12], %r335;
	st.global.u32 	[%rd2+16], %r334;
	st.global.u32 	[%rd2+20], %r333;
	add.s32 	%r320, %r320, 1;
	setp.lt.u32 	%p22, %r320, %r2;
	@%p22 bra 	$L__BB9_4;
$L__BB9_41:
	shr.u64 	%rd7, %rd18, 2;
	add.s32 	%r319, %r319, 1;
	setp.gt.u64 	%p23, %rd18, 3;
	mov.u64 	%rd18, %rd7;
	@%p23 bra 	$L__BB9_2;
$L__BB9_42:
	mov.b32 	%r318, 0;
	st.global.v2.u32 	[%rd2+24], {%r318, %r318};
	st.global.u32 	[%rd2+32], %r318;
	mov.b64 	%rd17, 0;
	st.global.u64 	[%rd2+40], %rd17;
	ret;

}
	// .globl	_Z15randomNumberingP17curandStateXORWOWPiii
.visible .entry _Z15randomNumberingP17curandStateXORWOWPiii(
	.param .u64 .ptr .align 1 _Z15randomNumberingP17curandStateXORWOWPiii_param_0,
	.param .u64 .ptr .align 1 _Z15randomNumberingP17curandStateXORWOWPiii_param_1,
	.param .u32 _Z15randomNumberingP17curandStateXORWOWPiii_param_2,
	.param .u32 _Z15randomNumberingP17curandStateXORWOWPiii_param_3
)
{
	.reg .b32 	%r<23>;
	.reg .b32 	%f<5>;
	.reg .b64 	%rd<9>;
	.reg .b64 	%fd<5>;

	ld.param.u64 	%rd1, [_Z15randomNumberingP17curandStateXORWOWPiii_param_0];
	ld.param.u64 	%rd2, [_Z15randomNumberingP17curandStateXORWOWPiii_param_1];
	ld.param.u32 	%r1, [_Z15randomNumberingP17curandStateXORWOWPiii_param_3];
	cvta.to.global.u64 	%rd3, %rd2;
	cvta.to.global.u64 	%rd4, %rd1;
	mov.u32 	%r2, %ntid.x;
	mov.u32 	%r3, %ctaid.x;
	mov.u32 	%r4, %tid.x;
	mad.lo.s32 	%r5, %r2, %r3, %r4;
	mul.wide.s32 	%rd5, %r5, 48;
	add.s64 	%rd6, %rd4, %rd5;
	ld.global.v2.u32 	{%r6, %r7}, [%rd6];
	ld.global.v2.u32 	{%r8, %r9}, [%rd6+8];
	ld.global.v2.u32 	{%r10, %r11}, [%rd6+16];
	shr.u32 	%r12, %r7, 2;
	xor.b32  	%r13, %r12, %r7;
	shl.b32 	%r14, %r11, 4;
	shl.b32 	%r15, %r13, 1;
	xor.b32  	%r16, %r14, %r15;
	xor.b32  	%r17, %r16, %r11;
	xor.b32  	%r18, %r17, %r13;
	add.s32 	%r19, %r6, 362437;
	add.s32 	%r20, %r18, %r19;
	cvt.rn.f32.u32 	%f1, %r20;
	fma.rn.f32 	%f2, %f1, 0f2F800000, 0f2F000000;
	st.global.v2.u32 	[%rd6], {%r19, %r8};
	st.global.v2.u32 	[%rd6+8], {%r9, %r10};
	st.global.v2.u32 	[%rd6+16], {%r11, %r18};
	add.s32 	%r21, %r1, -1;
	cvt.rn.f64.s32 	%fd1, %r21;
	add.f64 	%fd2, %fd1, 0d3FEFFFFDE7210BE9;
	cvt.f64.f32 	%fd3, %f2;
	mul.f64 	%fd4, %fd2, %fd3;
	cvt.rn.f32.f64 	%f3, %fd4;
	add.f32 	%f4, %f3, 0f3F800000;
	cvt.rzi.s32.f32 	%r22, %f4;
	mul.wide.s32 	%rd7, %r5, 4;
	add.s64 	%rd8, %rd3, %rd7;
	st.global.u32 	[%rd8], %r22;
	ret;

}
	// .globl	_Z10degreeCalcPiS_S_ii
.visible .entry _Z10degreeCalcPiS_S_ii(
	.param .u64 .ptr .align 1 _Z10degreeCalcPiS_S_ii_param_0,
	.param .u64 .ptr .align 1 _Z10degreeCalcPiS_S_ii_param_1,
	.param .u64 .ptr .align 1 _Z10degreeCalcPiS_S_ii_param_2,
	.param .u32 _Z10degreeCalcPiS_S_ii_param_3,
	.param .u32 _Z10degreeCalcPiS_S_ii_param_4
)
{
	.reg .pred 	%p<2>;
	.reg .b32 	%r<9>;
	.reg .b64 	%rd<8>;

	ld.param.u64 	%rd1, [_Z10degreeCalcPiS_S_ii_param_0];
	ld.param.u64 	%rd2, [_Z10degreeCalcPiS_S_ii_param_2];
	ld.param.u32 	%r2, [_Z10degreeCalcPiS_S_ii_param_3];
	mov.u32 	%r3, %ntid.x;
	mov.u32 	%r4, %ctaid.x;
	mov.u32 	%r5, %tid.x;
	mad.lo.s32 	%r1, %r3, %r4, %r5;
	setp.ge.s32 	%p1, %r1, %r2;
	@%p1 bra 	$L__BB11_2;
	cvta.to.global.u64 	%rd3, %rd1;
	cvta.to.global.u64 	%rd4, %rd2;
	mul.wide.s32 	%rd5, %r1, 4;
	add.s64 	%rd6, %rd3, %rd5;
	ld.global.u32 	%r6, [%rd6];
	ld.global.u32 	%r7, [%rd6+4];
	sub.s32 	%r8, %r7, %r6;
	add.s64 	%rd7, %rd4, %rd5;
	st.global.u32 	[%rd7], %r8;
$L__BB11_2:
	ret;

}
	// .globl	_ZN6thrust24THRUST_300001_SM_1000_NS8cuda_cub4core6detail13_kernel_agentINS1_8__reduce11ReduceAgentINS0_12zip_iteratorIN4cuda3std3__45tupleIJNS0_10device_ptrIiEENS0_17counting_iteratorIlNS0_11use_defaultESF_SF_EEEEEEEPNSB_IJilEEESJ_iNS1_9__extrema9arg_max_fIilNSA_4lessIiEEEEEEJSI_SK_iSP_EEEvDpT0_
.visible .entry _ZN6thrust24THRUST_300001_SM_1000_NS8cuda_cub4core6detail13_kernel_agentINS1_8__reduce11ReduceAgentINS0_12zip_iteratorIN4cuda3std3__45tupleIJNS0_10device_ptrIiEENS0_17counting_iteratorIlNS0_11use_defaultESF_SF_EEEEEEEPNSB_IJilEEESJ_iNS1_9__extrema9arg_max_fIilNSA_4lessIiEEEEEEJSI_SK_iSP_EEEvDpT0_(
	.param .align 8 .b8 _ZN6thrust24THRUST_300001_SM_1000_NS8cuda_cub4core6detail13_kernel_agentINS1_8__reduce11ReduceAgentINS0_12zip_iteratorIN4cuda3std3__45tupleIJNS0_10device_ptrIiEENS0_17counting_iteratorIlNS0_11use_defaultESF_SF_EEEEEEEPNSB_IJilEEESJ_iNS1_9__extrema9arg_max_fIilNSA_4lessIiEEEEEEJSI_SK_iSP_EEEvDpT0__param_0[16],
	.param .u64 .ptr .align 1 _ZN6thrust24THRUST_300001_SM_1000_NS8cuda_cub4core6detail13_kernel_agentINS1_8__reduce11ReduceAgentINS0_12zip_iteratorIN4cuda3std3__45tupleIJNS0_10device_ptrIiEENS0_17counting_iteratorIlNS0_11use_defaultESF_SF_EEEEEEEPNSB_IJilEEESJ_iNS1_9__extrema9arg_max_fIilNSA_4lessIiEEEEEEJSI_SK_iSP_EEEvDpT0__param_1,
	.param .u32 _ZN6thrust24THRUST_300001_SM_1000_NS8cuda_cub4core6detail13_kernel_agentINS1_8__reduce11ReduceAgentINS0_12zip_iteratorIN4cuda3std3__45tupleIJNS0_10device_ptrIiEENS0_17counting_iteratorIlNS0_11use_defaultESF_SF_EEEEEEEPNSB_IJilEEESJ_iNS1_9__extrema9arg_max_fIilNSA_4lessIiEEEEEEJSI_SK_iSP_EEEvDpT0__param_2,
	.param .align 1 .b8 _ZN6thrust24THRUST_300001_SM_1000_NS8cuda_cub4core6detail13_kernel_agentINS1_8__reduce11ReduceAgentINS0_12zip_iteratorIN4cuda3std3__45tupleIJNS0_10device_ptrIiEENS0_17counting_iteratorIlNS0_11use_defaultESF_SF_EEEEEEEPNSB_IJilEEESJ_iNS1_9__extrema9arg_max_fIilNSA_4lessIiEEEEEEJSI_SK_iSP_EEEvDpT0__param_3[1]
)
.maxntid 256
{
	.reg .pred 	%p<213>;
	.reg .b32 	%r<641>;
	.reg .b64 	%rd<305>;

	ld.param.u64 	%rd195, [_ZN6thrust24THRUST_300001_SM_1000_NS8cuda_cub4core6detail13_kernel_agentINS1_8__reduce11ReduceAgentINS0_12zip_iteratorIN4cuda3std3__45tupleIJNS0_10device_ptrIiEENS0_17counting_iteratorIlNS0_11use_defaultESF_SF_EEEEEEEPNSB_IJilEEESJ_iNS1_9__extrema9arg_max_fIilNSA_4lessIiEEEEEEJSI_SK_iSP_EEEvDpT0__param_0+8];
	ld.param.u64 	%rd194, [_ZN6thrust24THRUST_300001_SM_1000_NS8cuda_cub4core6detail13_kernel_agentINS1_8__reduce11ReduceAgentINS0_12zip_iteratorIN4cuda3std3__45tupleIJNS0_10device_ptrIiEENS0_17counting_iteratorIlNS0_11use_defaultESF_SF_EEEEEEEPNSB_IJilEEESJ_iNS1_9__extrema9arg_max_fIilNSA_4lessIiEEEEEEJSI_SK_iSP_EEEvDpT0__param_0];
	ld.param.u32 	%r205, [_ZN6thrust24THRUST_300001_SM_1000_NS8cuda_cub4core6detail13_kernel_agentINS1_8__reduce11ReduceAgentINS0_12zip_iteratorIN4cuda3std3__45tupleIJNS0_10device_ptrIiEENS0_17counting_iteratorIlNS0_11use_defaultESF_SF_EEEEEEEPNSB_IJilEEESJ_iNS1_9__extrema9arg_max_fIilNSA_4lessIiEEEEEEJSI_SK_iSP_EEEvDpT0__param_2];
	setp.eq.s32 	%p1, %r205, 0;
	@%p1 bra 	$L__BB12_206;
	cvta.to.global.u64 	%rd1, %rd194;
	setp.gt.s32 	%p2, %r205, 1279;
	@%p2 bra 	$L__BB12_122;
	mov.u32 	%r1, %tid.x;
	setp.ge.s32 	%p96, %r1, %r205;
	mov.b32 	%r580, 0;
	mov.b64 	%rd246, 0;
	mov.u32 	%r572, %r1;
	@%p96 bra 	$L__BB12_4;
	cvt.u64.u32 	%rd222, %r1;
	mul.wide.u32 	%rd223, %r1, 4;
	add.s64 	%rd224, %rd1, %rd223;
	add.s64 	%rd246, %rd195, %rd222;
	ld.global.u32 	%r580, [%rd224];
	add.s32 	%r572, %r1, 256;
$L__BB12_4:
	setp.ge.s32 	%p97, %r572, %r205;
	@%p97 bra 	$L__BB12_26;
	not.b32 	%r338, %r572;
	add.s32 	%r6, %r205, %r338;
	and.b32  	%r339, %r6, 768;
	setp.eq.s32 	%p98, %r339, 768;
	@%p98 bra 	$L__BB12_11;
	cvt.u64.u32 	%rd226, %r572;
	add.s64 	%rd237, %rd195, %rd226;
	mul.wide.u32 	%rd227, %r572, 4;
	add.s64 	%rd236, %rd1, %rd227;
	shr.u32 	%r340, %r6, 8;
	add.s32 	%r341, %r340, 1;
	and.b32  	%r342, %r341, 3;
	neg.s32 	%r568, %r342;
$L__BB12_7:
	.pragma "nounroll";
	mov.u64 	%rd9, %rd246;
	mov.u32 	%r10, %r580;
	ld.global.u32 	%r11, [%rd236];
	setp.lt.s32 	%p99, %r10, %r11;
	mov.u64 	%rd246, %rd237;
	mov.u32 	%r580, %r11;
	@%p99 bra 	$L__BB12_10;
	setp.lt.s32 	%p100, %r11, %r10;
	mov.u64 	%rd246, %rd9;
	mov.u32 	%r580, %r10;
	@%p100 bra 	$L__BB12_10;
	setp.lt.s64 	%p101, %rd9, %rd237;
	min.s64 	%rd246, %rd9, %rd237;
	selp.b32 	%r580, %r10, %r11, %p101;
$L__BB12_10:
	add.s32 	%r572, %r572, 256;
	add.s64 	%rd237, %rd237, 256;
	add.s64 	%rd236, %rd236, 1024;
	add.s32 	%r568, %r568, 1;
	setp.ne.s32 	%p102, %r568, 0;
	@%p102 bra 	$L__BB12_7;
$L__BB12_11:
	setp.lt.u32 	%p103, %r6, 768;
	@%p103 bra 	$L__BB12_26;
	add.s32 	%r575, %r572, 512;
$L__BB12_13:
	mov.u32 	%r20, %r575;
	add.s32 	%r343, %r20, -512;
	cvt.s64.s32 	%rd228, %r343;
	mul.wide.s32 	%rd229, %r343, 4;
	add.s64 	%rd17, %rd1, %rd229;
	add.s64 	%rd18, %rd195, %rd228;
	ld.global.u32 	%r22, [%rd17];
	setp.lt.s32 	%p104, %r580, %r22;
	mov.u64 	%rd243, %rd18;
	mov.u32 	%r577, %r22;
	@%p104 bra 	$L__BB12_16;
	setp.lt.s32 	%p105, %r22, %r580;
	mov.u64 	%rd243, %rd246;
	mov.u32 	%r577, %r580;
	@%p105 bra 	$L__BB12_16;
	setp.lt.s64 	%p106, %rd246, %rd18;
	min.s64 	%rd243, %rd246, %rd18;
	selp.b32 	%r577, %r580, %r22, %p106;
$L__BB12_16:
	add.s32 	%r344, %r20, -256;
	cvt.s64.s32 	%rd230, %r344;
	add.s64 	%rd21, %rd195, %rd230;
	ld.global.u32 	%r25, [%rd17+1024];
	setp.lt.s32 	%p107, %r577, %r25;
	mov.u64 	%rd244, %rd21;
	mov.u32 	%r578, %r25;
	@%p107 bra 	$L__BB12_19;
	setp.lt.s32 	%p108, %r25, %r577;
	mov.u64 	%rd244, %rd243;
	mov.u32 	%r578, %r577;
	@%p108 bra 	$L__BB12_19;
	setp.lt.s64 	%p109, %rd243, %rd21;
	min.s64 	%rd244, %rd243, %rd21;
	selp.b32 	%r578, %r577, %r25, %p109;
$L__BB12_19:
	cvt.s64.s32 	%rd231, %r20;
	add.s64 	%rd24, %rd195, %rd231;
	ld.global.u32 	%r28, [%rd17+2048];
	setp.lt.s32 	%p110, %r578, %r28;
	mov.u64 	%rd245, %rd24;
	mov.u32 	%r579, %r28;
	@%p110 bra 	$L__BB12_22;
	setp.lt.s32 	%p111, %r28, %r578;
	mov.u64 	%rd245, %rd244;
	mov.u32 	%r579, %r578;
	@%p111 bra 	$L__BB12_22;
	setp.lt.s64 	%p112, %rd244, %rd24;
	min.s64 	%rd245, %rd244, %rd24;
	selp.b32 	%r579, %r578, %r28, %p112;
$L__BB12_22:
	add.s32 	%r345, %r20, 256;
	cvt.s64.s32 	%rd232, %r345;
	add.s64 	%rd27, %rd195, %rd232;
	ld.global.u32 	%r31, [%rd17+3072];
	setp.lt.s32 	%p113, %r579, %r31;
	mov.u64 	%rd246, %rd27;
	mov.u32 	%r580, %r31;
	@%p113 bra 	$L__BB12_25;
	setp.lt.s32 	%p114, %r31, %r579;
	mov.u64 	%rd246, %rd245;
	mov.u32 	%r580, %r579;
	@%p114 bra 	$L__BB12_25;
	setp.lt.s64 	%p115, %rd245, %rd27;
	min.s64 	%rd246, %rd245, %rd27;
	selp.b32 	%r580, %r579, %r31, %p115;
$L__BB12_25:
	add.s32 	%r575, %r20, 1024;
	add.s32 	%r346, %r20, 512;
	setp.lt.s32 	%p116, %r346, %r205;
	@%p116 bra 	$L__BB12_13;
$L__BB12_26:
	setp.lt.s32 	%p117, %r205, 256;
	@%p117 bra 	$L__BB12_71;
	// begin inline asm
	mov.u32 %r460, %laneid;
	// end inline asm
	mov.b32 	%r478, 1;
	mov.b32 	%r479, 31;
	mov.b32 	%r480, -1;
	// begin inline asm
	shfl.sync.down.b32 %r461, %r580, %r478, %r479, %r480;
	// end inline asm
	// begin inline asm
	shfl.sync.down.b32 %r466, %r467, %r478, %r479, %r480;
	// end inline asm
	mov.b64 	{%r472, %r477}, %rd246;
	// begin inline asm
	shfl.sync.down.b32 %r471, %r472, %r478, %r479, %r480;
	// end inline asm
	// begin inline asm
	shfl.sync.down.b32 %r476, %r477, %r478, %r479, %r480;
	// end inline asm
	mov.b64 	%rd31, {%r471, %r476};
	setp.gt.s32 	%p169, %r460, 30;
	mov.u64 	%rd248, %rd246;
	mov.u32 	%r582, %r580;
	@%p169 bra 	$L__BB12_31;
	setp.lt.s32 	%p170, %r580, %r461;
	mov.u64 	%rd248, %rd31;
	mov.u32 	%r582, %r461;
	@%p170 bra 	$L__BB12_31;
	setp.lt.s32 	%p171, %r461, %r580;
	mov.u64 	%rd248, %rd246;
	mov.u32 	%r582, %r580;
	@%p171 bra 	$L__BB12_31;
	setp.lt.s64 	%p172, %rd246, %rd31;
	min.s64 	%rd248, %rd246, %rd31;
	selp.b32 	%r582, %r580, %r461, %p172;
$L__BB12_31:
	mov.b32 	%r498, 2;
	mov.b32 	%r499, 31;
	mov.b32 	%r500, -1;
	// begin inline asm
	shfl.sync.down.b32 %r481, %r582, %r498, %r499, %r500;
	// end inline asm
	// begin inline asm
	shfl.sync.down.b32 %r486, %r487, %r498, %r499, %r500;
	// end inline asm
	mov.b64 	{%r492, %r497}, %rd248;
	// begin inline asm
	shfl.sync.down.b32 %r491, %r492, %r498, %r499, %r500;
	// end inline asm
	// begin inline asm
	shfl.sync.down.b32 %r496, %r497, %r498, %r499, %r500;
	// end inline asm
	mov.b64 	%rd34, {%r491, %r496};
	setp.gt.s32 	%p173, %r460, 29;
	mov.u64 	%rd249, %rd248;
	mov.u32 	%r583, %r582;
	@%p173 bra 	$L__BB12_35;
	setp.lt.s32 	%p174, %r582, %r481;
	mov.u64 	%rd249, %rd34;
	mov.u32 	%r583, %r481;
	@%p174 bra 	$L__BB12_35;
	setp.lt.s32 	%p175, %r481, %r582;
	mov.u64 	%rd249, %rd248;
	mov.u32 	%r583, %r582;
	@%p175 bra 	$L__BB12_35;
	setp.lt.s64 	%p176, %rd248, %rd34;
	min.s64 	%rd249, %rd248, %rd34;
	selp.b32 	%r583, %r582, %r481, %p176;
$L__BB12_35:
	mov.b32 	%r518, 4;
	mov.b32 	%r519, 31;
	mov.b32 	%r520, -1;
	// begin inline asm
	shfl.sync.down.b32 %r501, %r583, %r518, %r519, %r520;
	// end inline asm
	// begin inline asm
	shfl.sync.down.b32 %r506, %r507, %r518, %r519, %r520;
	// end inline asm
	mov.b64 	{%r512, %r517}, %rd249;
	// begin inline asm
	shfl.sync.down.b32 %r511, %r512, %r518, %r519, %r520;
	// end inline asm
	// begin inline asm
	shfl.sync.down.b32 %r516, %r517, %r518, %r519, %r520;
	// end inline asm
	mov.b64 	%rd37, {%r511, %r516};
	setp.gt.s32 	%p177, %r460, 27;
	mov.u64 	%rd250, %rd249;
	mov.u32 	%r584, %r583;
	@%p177 bra 	$L__BB12_39;
	setp.lt.s32 	%p178, %r583, %r501;
	mov.u64 	%rd250, %rd37;
	mov.u32 	%r584, %r501;
	@%p178 bra 	$L__BB12_39;
	setp.lt.s32 	%p179, %r501, %r583;
	mov.u64 	%rd250, %rd249;
	mov.u32 	%r584, %r583;
	@%p179 bra 	$L__BB12_39;
	setp.lt.s64 	%p180, %rd249, %rd37;
	min.s64 	%rd250, %rd249, %rd37;
	selp.b32 	%r584, %r583, %r501, %p180;
$L__BB12_39:
	mov.b32 	%r538, 8;
	mov.b32 	%r539, 31;
	mov.b32 	%r540, -1;
	// begin inline asm
	shfl.sync.down.b32 %r521, %r584, %r538, %r539, %r540;
	// end inline asm
	// begin inline asm
	shfl.sync.down.b32 %r526, %r527, %r538, %r539, %r540;
	// end inline asm
	mov.b64 	{%r532, %r537}, %rd250;
	// begin inline asm
	shfl.sync.down.b32 %r531, %r532, %r538, %r539, %r540;
	// end inline asm
	// begin inline asm
	shfl.sync.down.b32 %r536, %r537, %r538, %r539, %r540;
	// end inline asm
	mov.b64 	%rd40, {%r531, %r536};
	setp.gt.s32 	%p181, %r460, 23;
	mov.u64 	%rd251, %rd250;
	mov.u32 	%r585, %r584;
	@%p181 bra 	$L__BB12_43;
	setp.lt.s32 	%p182, %r584, %r521;
	mov.u64 	%rd251, %rd40;
	mov.u32 	%r585, %r521;
	@%p182 bra 	$L__BB12_43;
	setp.lt.s32 	%p183, %r521, %r584;
	mov.u64 	%rd251, %rd250;
	mov.u32 	%r585, %r584;
	@%p183 bra 	$L__BB12_43;
	setp.lt.s64 	%p184, %rd250, %rd40;
	min.s64 	%rd251, %rd250, %rd40;
	selp.b32 	%r585, %r584, %r521, %p184;
$L__BB12_43:
	mov.b32 	%r558, 16;
	mov.b32 	%r559, 31;
	mov.b32 	%r560, -1;
	// begin inline asm
	shfl.sync.down.b32 %r541, %r585, %r558, %r559, %r560;
	// end inline asm
	// begin inline asm
	shfl.sync.down.b32 %r546, %r547, %r558, %r559, %r560;
	// end inline asm
	mov.b64 	{%r552, %r557}, %rd251;
	// begin inline asm
	shfl.sync.down.b32 %r551, %r552, %r558, %r559, %r560;
	// end inline asm
	// begin inline asm
	shfl.sync.down.b32 %r556, %r557, %r558, %r559, %r560;
	// end inline asm
	mov.b64 	%rd43, {%r551, %r556};
	setp.gt.s32 	%p185, %r460, 15;
	mov.u64 	%rd304, %rd251;
	mov.u32 	%r640, %r585;
	@%p185 bra 	$L__BB12_47;
	setp.lt.s32 	%p186, %r585, %r541;
	mov.u64 	%rd304, %rd43;
	mov.u32 	%r640, %r541;
	@%p186 bra 	$L__BB12_47;
	setp.lt.s32 	%p187, %r541, %r585;
	mov.u64 	%rd304, %rd251;
	mov.u32 	%r640, %r585;
	@%p187 bra 	$L__BB12_47;
	setp.lt.s64 	%p188, %rd251, %rd43;
	min.s64 	%rd304, %rd251, %rd43;
	selp.b32 	%r640, %r585, %r541, %p188;
$L__BB12_47:
	setp.ne.s32 	%p189, %r460, 0;
	@%p189 bra 	$L__BB12_49;
	shr.u32 	%r561, %r1, 1;
	and.b32  	%r562, %r561, 496;
	mov.u32 	%r563, _ZN6thrust24THRUST_300001_SM_1000_NS8cuda_cub4core6detail5shmemE;
	add.s32 	%r564, %r563, %r562;
	st.shared.u32 	[%r564+8], %r640;
	st.shared.u64 	[%r564+16], %rd304;
$L__BB12_49:
	bar.sync 	0;
	setp.ne.s32 	%p190, %r1, 0;
	@%p190 bra 	$L__BB12_204;
	ld.shared.u32 	%r52, [_ZN6thrust24THRUST_300001_SM_1000_NS8cuda_cub4core6detail5shmemE+24];
	ld.shared.u64 	%rd46, [_ZN6thrust24THRUST_300001_SM_1000_NS8cuda_cub4core6detail5shmemE+32];
	setp.lt.s32 	%p191, %r640, %r52;
	mov.u64 	%rd253, %rd46;
	mov.u32 	%r587, %r52;
	@%p191 bra 	$L__BB12_53;
	setp.lt.s32 	%p192, %r52, %r640;
	mov.u64 	%rd253, %rd304;
	mov.u32 	%r587, %r640;
	@%p192 bra 	$L__BB12_53;
	setp.lt.s64 	%p193, %rd304, %rd46;
	min.s64 	%rd253, %rd304, %rd46;
	selp.b32 	%r587, %r640, %r52, %p193;
$L__BB12_53:
	ld.shared.u32 	%r55, [_ZN6thrust24THRUST_300001_SM_1000_NS8cuda_cub4core6detail5shmemE+40];
	ld.shared.u64 	%rd49, [_ZN6thrust24THRUST_300001_SM_1000_NS8cuda_cub4core6detail5shmemE+48];
	setp.lt.s32 	%p194, %r587, %r55;
	mov.u64 	%rd254, %rd49;
	mov.u32 	%r588, %r55;
	@%p194 bra 	$L__BB12_56;
	setp.lt.s32 	%p195, %r55, %r587;
	mov.u64 	%rd254, %rd253;
	mov.u32 	%r588, %r587;
	@%p195 bra 	$L__BB12_56;
	setp.lt.s64 	%p196, %rd253, %rd49;
	min.s64 	%rd254, %rd253, %rd49;
	selp.b32 	%r588, %r587, %r55, %p196;
$L__BB12_56:
	ld.shared.u32 	%r58, [_ZN6thrust24THRUST_300001_SM_1000_NS8cuda_cub4core6detail5shmemE+56];
	ld.shared.u64 	%rd52, [_ZN6thrust24THRUST_300001_SM_1000_NS8cuda_cub4core6detail5shmemE+64];
	setp.lt.s32 	%p197, %r588, %r58;
	mov.u64 	%rd255, %rd52;
	mov.u32 	%r589, %r58;
	@%p197 bra 	$L__BB12_59;
	setp.lt.s32 	%p198, %r58, %r588;
	mov.u64 	%rd255, %rd254;
	mov.u32 	%r589, %r588;
	@%p198 bra 	$L__BB12_59;
	setp.lt.s64 	%p199, %rd254, %rd52;
	min.s64 	%rd255, %rd254, %rd52;
	selp.b32 	%r589, %r588, %r58, %p199;
$L__BB12_59:
	ld.shared.u32 	%r61, [_ZN6thrust24THRUST_300001_SM_1000_NS8cuda_cub4core6detail5shmemE+72];
	ld.shared.u64 	%rd55, [_ZN6thrust24THRUST_300001_SM_1000_NS8cuda_cub4core6detail5shmemE+80];
	setp.lt.s32 	%p200, %r589, %r61;
	mov.u64 	%rd256, %rd55;
	mov.u32 	%r590, %r61;
	@%p200 bra 	$L__BB12_62;
	setp.lt.s32 	%p201, %r61, %r589;
	mov.u64 	%rd256, %rd255;
	mov.u32 	%r590, %r589;
	@%p201 bra 	$L__BB12_62;
	setp.lt.s64 	%p202, %rd255, %rd55;
	min.s64 	%rd256, %rd255, %rd55;
	selp.b32 	%r590, %r589, %r61, %p202;
$L__BB12_62:
	ld.shared.u32 	%r64, [_ZN6thrust24THRUST_300001_SM_1000_NS8cuda_cub4core6detail5shmemE+88];
	ld.shared.u64 	%rd58, [_ZN6thrust24THRUST_300001_SM_1000_NS8cuda_cub4core6detail5shmemE+96];
	setp.lt.s32 	%p203, %r590, %r64;
	mov.u64 	%rd257, %rd58;
	mov.u32 	%r591, %r64;
	@%p203 bra 	$L__BB12_65;
	setp.lt.s32 	%p204, %r64, %r590;
	mov.u64 	%rd257, %rd256;
	mov.u32 	%r591, %r590;
	@%p204 bra 	$L__BB12_65;
	setp.lt.s64 	%p205, %rd256, %rd58;
	min.s64 	%rd257, %rd256, %rd58;
	selp.b32 	%r591, %r590, %r64, %p205;
$L__BB12_65:
	ld.shared.u32 	%r67, [_ZN6thrust24THRUST_300001_SM_1000_NS8cuda_cub4core6detail5shmemE+104];
	ld.shared.u64 	%rd61, [_ZN6thrust24THRUST_300001_SM_1000_NS8cuda_cub4core6detail5shmemE+112];
	setp.lt.s32 	%p206, %r591, %r67;
	mov.u64 	%rd258, %rd61;
	mov.u32 	%r592, %r67;
	@%p206 bra 	$L__BB12_68;
	setp.lt.s32 	%p207, %r67, %r591;
	mov.u64 	%rd258, %rd257;
	mov.u32 	%r592, %r591;
	@%p207 bra 	$L__BB12_68;
	setp.lt.s64 	%p208, %rd257, %rd61;
	min.s64 	%rd258, %rd257, %rd61;
	selp.b32 	%r592, %r591, %r67, %p208;
$L__BB12_68:
	ld.shared.u32 	%r70, [_ZN6thrust24THRUST_300001_SM_1000_NS8cuda_cub4core6detail5shmemE+120];
	ld.shared.u64 	%rd64, [_ZN6thrust24THRUST_300001_SM_1000_NS8cuda_cub4core6detail5shmemE+128];
	setp.lt.s32 	%p209, %r592, %r70;
	mov.u32 	%r640, %r70;
	mov.u64 	%rd304, %rd64;
	@%p209 bra 	$L__BB12_204;
	setp.lt.s32 	%p210, %r70, %r592;
	mov.u32 	%r640, %r592;
	mov.u64 	%rd304, %rd258;
	@%p210 bra 	$L__BB12_204;
	setp.lt.s64 	%p211, %rd258, %rd64;
	min.s64 	%rd304, %rd258, %rd64;
	selp.b32 	%r640, %r592, %r70, %p211;
	bra.uni 	$L__BB12_204;
$L__BB12_71:
	// begin inline asm
	mov.u32 %r347, %laneid;
	// end inline asm
	and.b32  	%r368, %r1, 992;
	add.s32 	%r369, %r368, 32;
	setp.gt.s32 	%p118, %r369, %r205;
	not.b32 	%r370, %r368;
	add.s32 	%r371, %r205, %r370;
	selp.b32 	%r366, %r371, 31, %p118;
	mov.b32 	%r365, 1;
	mov.b32 	%r367, -1;
	// begin inline asm
	shfl.sync.down.b32 %r348, %r580, %r365, %r366, %r367;
	// end inline asm
	// begin inline asm
	shfl.sync.down.b32 %r353, %r354, %r365, %r366, %r367;
	// end inline asm
	mov.b64 	{%r359, %r364}, %rd246;
	// begin inline asm
	shfl.sync.down.b32 %r358, %r359, %r365, %r366, %r367;
	// end inline asm
	// begin inline asm
	shfl.sync.down.b32 %r363, %r364, %r365, %r366, %r367;
	// end inline asm
	mov.b64 	%rd66, {%r358, %r363};
	setp.ge.s32 	%p119, %r347, %r366;
	mov.u32 	%r593, %r580;
	mov.u64 	%rd259, %rd246;
	@%p119 bra 	$L__BB12_75;
	setp.lt.s32 	%p120, %r580, %r348;
	mov.u32 	%r593, %r348;
	mov.u64 	%rd259, %rd66;
	@%p120 bra 	$L__BB12_75;
	setp.lt.s32 	%p121, %r348, %r580;
	mov.u32 	%r593, %r580;
	mov.u64 	%rd259, %rd246;
	@%p121 bra 	$L__BB12_75;
	setp.lt.s64 	%p122, %rd246, %rd66;
	selp.b32 	%r593, %r580, %r348, %p122;
	min.s64 	%rd259, %rd246, %rd66;
$L__BB12_75:
	mov.b32 	%r389, 2;
	mov.b32 	%r391, -1;
	// begin inline asm
	shfl.sync.down.b32 %r372, %r593, %r389, %r366, %r391;
	// end inline asm
	// begin inline asm
	shfl.sync.down.b32 %r377, %r378, %r389, %r366, %r391;
	// end inline asm
	mov.b64 	{%r383, %r388}, %rd259;
	// begin inline asm
	shfl.sync.down.b32 %r382, %r383, %r389, %r366, %r391;
	// end inline asm
	// begin inline asm
	shfl.sync.down.b32 %r387, %r388, %r389, %r366, %r391;
	// end inline asm
	mov.b64 	%rd69, {%r382, %r387};
	add.s32 	%r392, %r347, 2;
	setp.gt.s32 	%p123, %r392, %r366;
	mov.u32 	%r594, %r593;
	mov.u64 	%rd260, %rd259;
	@%p123 bra 	$L__BB12_79;
	setp.lt.s32 	%p124, %r593, %r372;
	mov.u32 	%r594, %r372;
	mov.u64 	%rd260, %rd69;
	@%p124 bra 	$L__BB12_79;
	setp.lt.s32 	%p125, %r372, %r593;
	mov.u32 	%r594, %r593;
	mov.u64 	%rd260, %rd259;
	@%p125 bra 	$L__BB12_79;
	setp.lt.s64 	%p126, %rd259, %rd69;
	selp.b32 	%r594, %r593, %r372, %p126;
	min.s64 	%rd260, %rd259, %rd69;
$L__BB12_79:
	mov.b32 	%r410, 4;
	mov.b32 	%r412, -1;
	// begin inline asm
	shfl.sync.down.b32 %r393, %r594, %r410, %r366, %r412;
	// end inline asm
	// begin inline asm
	shfl.sync.down.b32 %r398, %r399, %r410, %r366, %r412;
	// end inline asm
	mov.b64 	{%r404, %r409}, %rd260;
	// begin inline asm
	shfl.sync.down.b32 %r403, %r404, %r410, %r366, %r412;
	// end inline asm
	// begin inline asm
	shfl.sync.down.b32 %r408, %r409, %r410, %r366, %r412;
	// end inline asm
	mov.b64 	%rd72, {%r403, %r408};
	add.s32 	%r413, %r347, 4;
	setp.gt.s32 	%p127, %r413, %r366;
	mov.u32 	%r595, %r594;
	mov.u64 	%rd261, %rd260;
	@%p127 bra 	$L__BB12_83;
	setp.lt.s32 	%p128, %r594, %r393;
	mov.u32 	%r595, %r393;
	mov.u64 	%rd261, %rd72;
	@%p128 bra 	$L__BB12_83;
	setp.lt.s32 	%p129, %r393, %r594;
	mov.u32 	%r595, %r594;
	mov.u64 	%rd261, %rd260;
	@%p129 bra 	$L__BB12_83;
	setp.lt.s64 	%p130, %rd260, %rd72;
	selp.b32 	%r595, %r594, %r393, %p130;
	min.s64 	%rd261, %rd260, %rd72;
$L__BB12_83:
	mov.b32 	%r431, 8;
	mov.b32 	%r433, -1;
	// begin inline asm
	shfl.sync.down.b32 %r414, %r595, %r431, %r366, %r433;
	// end inline asm
	// begin inline asm
	shfl.sync.down.b32 %r419, %r420, %r431, %r366, %r433;
	// end inline asm
	mov.b64 	{%r425, %r430}, %rd261;
	// begin inline asm
	shfl.sync.down.b32 %r424, %r425, %r431, %r366, %r433;
	// end inline asm
	// begin inline asm
	shfl.sync.down.b32 %r429, %r430, %r431, %r366, %r433;
	// end inline asm
	mov.b64 	%rd75, {%r424, %r429};
	add.s32 	%r434, %r347, 8;
	setp.gt.s32 	%p131, %r434, %r366;
	mov.u32 	%r596, %r595;
	mov.u64 	%rd262, %rd261;
	@%p131 bra 	$L__BB12_87;
	setp.lt.s32 	%p132, %r595, %r414;
	mov.u32 	%r596, %r414;
	mov.u64 	%rd262, %rd75;
	@%p132 bra 	$L__BB12_87;
	setp.lt.s32 	%p133, %r414, %r595;
	mov.u32 	%r596, %r595;
	mov.u64 	%rd262, %rd261;
	@%p133 bra 	$L__BB12_87;
	setp.lt.s64 	%p134, %rd261, %rd75;
	selp.b32 	%r596, %r595, %r414, %p134;
	min.s64 	%rd262, %rd261, %rd75;
$L__BB12_87:
	mov.b32 	%r452, 16;
	mov.b32 	%r454, -1;
	// begin inline asm
	shfl.sync.down.b32 %r435, %r596, %r452, %r366, %r454;
	// end inline asm
	// begin inline asm
	shfl.sync.down.b32 %r440, %r441, %r452, %r366, %r454;
	// end inline asm
	mov.b64 	{%r446, %r451}, %rd262;
	// begin inline asm
	shfl.sync.down.b32 %r445, %r446, %r452, %r366, %r454;
	// end inline asm
	// begin inline asm
	shfl.sync.down.b32 %r450, %r451, %r452, %r366, %r454;
	// end inline asm
	mov.b64 	%rd78, {%r445, %r450};
	add.s32 	%r455, %r347, 16;
	setp.gt.s32 	%p135, %r455, %r366;
	mov.u32 	%r640, %r596;
	mov.u64 	%rd304, %rd262;
	@%p135 bra 	$L__BB12_91;
	setp.lt.s32 	%p136, %r596, %r435;
	mov.u32 	%r640, %r435;
	mov.u64 	%rd304, %rd78;
	@%p136 bra 	$L__BB12_91;
	setp.lt.s32 	%p137, %r435, %r596;
	mov.u32 	%r640, %r596;
	mov.u64 	%rd304, %rd262;
	@%p137 bra 	$L__BB12_91;
	setp.lt.s64 	%p138, %rd262, %rd78;
	selp.b32 	%r640, %r596, %r435, %p138;
	min.s64 	%rd304, %rd262, %rd78;
$L__BB12_91:
	setp.ne.s32 	%p139, %r347, 0;
	@%p139 bra 	$L__BB12_93;
	shr.u32 	%r456, %r1, 1;
	and.b32  	%r457, %r456, 496;
	mov.u32 	%r458, _ZN6thrust24THRUST_300001_SM_1000_NS8cuda_cub4core6detail5shmemE;
	add.s32 	%r459, %r458, %r457;
	st.shared.u32 	[%r459+8], %r640;
	st.shared.u64 	[%r459+16], %rd304;
$L__BB12_93:
	bar.sync 	0;
	setp.ne.s32 	%p140, %r1, 0;
	@%p140 bra 	$L__BB12_204;
	setp.lt.s32 	%p141, %r205, 33;
	mov.u32 	%r598, %r640;
	mov.u64 	%rd264, %rd304;
	@%p141 bra 	$L__BB12_98;
	ld.shared.u32 	%r89, [_ZN6thrust24THRUST_300001_SM_1000_NS8cuda_cub4core6detail5shmemE+24];
	ld.shared.u64 	%rd81, [_ZN6thrust24THRUST_300001_SM_1000_NS8cuda_cub4core6detail5shmemE+32];
	setp.lt.s32 	%p142, %r640, %r89;
	mov.u32 	%r598, %r89;
	mov.u64 	%rd264, %rd81;
	@%p142 bra 	$L__BB12_98;
	setp.lt.s32 	%p143, %r89, %r640;
	mov.u32 	%r598, %r640;
	mov.u64 	%rd264, %rd304;
	@%p143 bra 	$L__BB12_98;
	setp.lt.s64 	%p144, %rd304, %rd81;
	selp.b32 	%r598, %r640, %r89, %p144;
	min.s64 	%rd264, %rd304, %rd81;
$L__BB12_98:
	setp.lt.s32 	%p145, %r205, 65;
	mov.u32 	%r599, %r598;
	mov.u64 	%rd265, %rd264;
	@%p145 bra 	$L__BB12_102;
	ld.shared.u32 	%r92, [_ZN6thrust24THRUST_300001_SM_1000_NS8cuda_cub4core6detail5shmemE+40];
	ld.shared.u64 	%rd84, [_ZN6thrust24THRUST_300001_SM_1000_NS8cuda_cub4core6detail5shmemE+48];
	setp.lt.s32 	%p146, %r598, %r92;
	mov.u32 	%r599, %r92;
	mov.u64 	%rd265, %rd84;
	@%p146 bra 	$L__BB12_102;
	setp.lt.s32 	%p147, %r92, %r598;
	mov.u32 	%r599, %r598;
	mov.u64 	%rd265, %rd264;
	@%p147 bra 	$L__BB12_102;
	setp.lt.s64 	%p148, %rd264, %rd84;
	selp.b32 	%r599, %r598, %r92, %p148;
	min.s64 	%rd265, %rd264, %rd84;
$L__BB12_102:
	setp.lt.s32 	%p149, %r205, 97;
	mov.u32 	%r600, %r599;
	mov.u64 	%rd266, %rd265;
	@%p149 bra 	$L__BB12_106;
	ld.shared.u32 	%r95, [_ZN6thrust24THRUST_300001_SM_1000_NS8cuda_cub4core6detail5shmemE+56];
	ld.shared.u64 	%rd87, [_ZN6thrust24THRUST_300001_SM_1000_NS8cuda_cub4core6detail5shmemE+64];
	setp.lt.s32 	%p150, %r599, %r95;
	mov.u32 	%r600, %r95;
	mov.u64 	%rd266, %rd87;
	@%p150 bra 	$L__BB12_106;
	setp.lt.s32 	%p151, %r95, %r599;
	mov.u32 	%r600, %r599;
	mov.u64 	%rd266, %rd265;
	@%p151 bra 	$L__BB12_106;
	setp.lt.s64 	%p152, %rd265, %rd87;
	selp.b32 	%r600, %r599, %r95, %p152;
	min.s64 	%rd266, %rd265, %rd87;
$L__BB12_106:
	setp.lt.s32 	%p153, %r205, 129;
	mov.u32 	%r601, %r600;
	mov.u64 	%rd267, %rd266;
	@%p153 bra 	$L__BB12_110;
	ld.shared.u32 	%r98, [_ZN6thrust24THRUST_300001_SM_1000_NS8cuda_cub4core6detail5shmemE+72];
	ld.shared.u64 	%rd90, [_ZN6thrust24THRUST_300001_SM_1000_NS8cuda_cub4core6detail5shmemE+80];
	setp.lt.s32 	%p154, %r600, %r98;
	mov.u32 	%r601, %r98;
	mov.u64 	%rd267, %rd90;
	@%p154 bra 	$L__BB12_110;
	setp.lt.s32 	%p155, %r98, %r600;
	mov.u32 	%r601, %r600;
	mov.u64 	%rd267, %rd266;
	@%p155 bra 	$L__BB12_110;
	setp.lt.s64 	%p156, %rd266, %rd90;
	selp.b32 	%r601, %r600, %r98, %p156;
	min.s64 	%rd267, %rd266, %rd90;
$L__BB12_110:
	setp.lt.s32 	%p157, %r205, 161;
	mov.u32 	%r602, %r601;
	mov.u64 	%rd268, %rd267;
	@%p157 bra 	$L__BB12_114;
	ld.shared.u32 	%r101, [_ZN6thrust24THRUST_300001_SM_1000_NS8cuda_cub4core6detail5shmemE+88];
	ld.shared.u64 	%rd93, [_ZN6thrust24THRUST_300001_SM_1000_NS8cuda_cub4core6detail5shmemE+96];
	setp.lt.s32 	%p158, %r601, %r101;
	mov.u32 	%r602, %r101;
	mov.u64 	%rd268, %rd93;
	@%p158 bra 	$L__BB12_114;
	setp.lt.s32 	%p159, %r101, %r601;
	mov.u32 	%r602, %r601;
	mov.u64 	%rd268, %rd267;
	@%p159 bra 	$L__BB12_114;
	setp.lt.s64 	%p160, %rd267, %rd93;
	selp.b32 	%r602, %r601, %r101, %p160;
	min.s64 	%rd268, %rd267, %rd93;
$L__BB12_114:
	setp.lt.s32 	%p161, %r205, 193;
	mov.u32 	%r603, %r602;
	mov.u64 	%rd269, %rd268;
	@%p161 bra 	$L__BB12_118;
	ld.shared.u32 	%r104, [_ZN6thrust24THRUST_300001_SM_1000_NS8cuda_cub4core6detail5shmemE+104];
	ld.shared.u64 	%rd96, [_ZN6thrust24THRUST_300001_SM_1000_NS8cuda_cub4core6detail5shmemE+112];
	setp.lt.s32 	%p162, %r602, %r104;
	mov.u32 	%r603, %r104;
	mov.u64 	%rd269, %rd96;
	@%p162 bra 	$L__BB12_118;
	setp.lt.s32 	%p163, %r104, %r602;
	mov.u32 	%r603, %r602;
	mov.u64 	%rd269, %rd268;
	@%p163 bra 	$L__BB12_118;
	setp.lt.s64 	%p164, %rd268, %rd96;
	selp.b32 	%r603, %r602, %r104, %p164;
	min.s64 	%rd269, %rd268, %rd96;
$L__BB12_118:
	setp.lt.s32 	%p165, %r205, 225;
	mov.u32 	%r640, %r603;
	mov.u64 	%rd304, %rd269;
	@%p165 bra 	$L__BB12_204;
	ld.shared.u32 	%r107, [_ZN6thrust24THRUST_300001_SM_1000_NS8cuda_cub4core6detail5shmemE+120];
	ld.shared.u64 	%rd99, [_ZN6thrust24THRUST_300001_SM_1000_NS8cuda_cub4core6detail5shmemE+128];
	setp.lt.s32 	%p166, %r603, %r107;
	mov.u32 	%r640, %r107;
	mov.u64 	%rd304, %rd99;
	@%p166 bra 	$L__BB12_204;
	setp.lt.s32 	%p167, %r107, %r603;
	mov.u32 	%r640, %r603;
	mov.u64 	%rd304, %rd269;
	@%p167 bra 	$L__BB12_204;
	setp.lt.s64 	%p168, %rd269, %rd99;
	selp.b32 	%r640, %r603, %r107, %p168;
	min.s64 	%rd304, %rd269, %rd99;
	bra.uni 	$L__BB12_204;
$L__BB12_122:
	mov.u32 	%r109, %tid.x;
	cvt.u64.u32 	%rd101, %r109;
	mul.wide.u32 	%rd197, %r109, 4;
	add.s64 	%rd102, %rd1, %rd197;
	ld.global.u32 	%r206, [%rd102];
	add.s32 	%r207, %r109, 256;
	cvt.u64.u32 	%rd198, %r207;
	ld.global.u32 	%r208, [%rd102+1024];
	add.s32 	%r209, %r109, 512;
	cvt.u64.u32 	%rd199, %r209;
	ld.global.u32 	%r210, [%rd102+2048];
	add.s32 	%r211, %r109, 768;
	cvt.u64.u32 	%rd200, %r211;
	ld.global.u32 	%r212, [%rd102+3072];
	or.b32  	%r213, %r109, 1024;
	cvt.u64.u32 	%rd103, %r213;
	add.s64 	%rd291, %rd195, %rd103;
	ld.global.u32 	%r627, [%rd102+4096];
	setp.lt.s32 	%p3, %r206, %r208;
	max.s32 	%r214, %r206, %r208;
	selp.b64 	%rd201, %rd198, %rd101, %p3;
	setp.lt.s32 	%p4, %r214, %r210;
	max.s32 	%r215, %r214, %r210;
	selp.b64 	%rd202, %rd199, %rd201, %p4;
	setp.lt.s32 	%p5, %r215, %r212;
	max.s32 	%r111, %r215, %r212;
	selp.b64 	%rd105, %rd200, %rd202, %p5;
	setp.lt.s32 	%p6, %r111, %r627;
	@%p6 bra 	$L__BB12_124;
	setp.lt.s32 	%p7, %r627, %r111;
	setp.lt.u64 	%p8, %rd105, %rd103;
	or.pred  	%p9, %p7, %p8;
	selp.b32 	%r627, %r111, %r627, %p9;
	add.s64 	%rd203, %rd195, %rd105;
	selp.b64 	%rd291, %rd203, %rd291, %p9;
$L__BB12_124:
	setp.lt.u32 	%p10, %r205, 2560;
	mov.b32 	%r613, 1280;
	@%p10 bra 	$L__BB12_137;
	mov.b32 	%r605, 1280;
	mov.u32 	%r606, %r627;
	mov.u64 	%rd271, %rd291;
$L__BB12_126:
	cvt.u64.u32 	%rd204, %r605;
	add.s64 	%rd205, %rd101, %rd204;
	mul.wide.u32 	%rd206, %r605, 4;
	add.s64 	%rd207, %rd102, %rd206;
	add.s64 	%rd272, %rd205, %rd195;
	ld.global.u32 	%r607, [%rd207];
	add.s64 	%rd273, %rd272, 256;
	ld.global.u32 	%r608, [%rd207+1024];
	add.s64 	%rd274, %rd272, 512;
	ld.global.u32 	%r609, [%rd207+2048];
	add.s64 	%rd275, %rd272, 768;
	ld.global.u32 	%r610, [%rd207+3072];
	add.s64 	%rd291, %rd272, 1024;
	ld.global.u32 	%r627, [%rd207+4096];
	setp.lt.s32 	%p11, %r606, %r607;
	@%p11 bra 	$L__BB12_128;
	setp.lt.s32 	%p12, %r607, %r606;
	setp.lt.s64 	%p13, %rd271, %rd272;
	or.pred  	%p14, %p12, %p13;
	selp.b32 	%r607, %r606, %r607, %p14;
	selp.b64 	%rd272, %rd271, %rd272, %p14;
$L__BB12_128:
	setp.lt.s32 	%p15, %r607, %r608;
	@%p15 bra 	$L__BB12_130;
	setp.lt.s32 	%p16, %r608, %r607;
	setp.lt.s64 	%p17, %rd272, %rd273;
	or.pred  	%p18, %p16, %p17;
	selp.b32 	%r608, %r607, %r608, %p18;
	selp.b64 	%rd273, %rd272, %rd273, %p18;
$L__BB12_130:
	setp.lt.s32 	%p19, %r608, %r609;
	@%p19 bra 	$L__BB12_132;
	setp.lt.s32 	%p20, %r609, %r608;
	setp.lt.s64 	%p21, %rd273, %rd274;
	or.pred  	%p22, %p20, %p21;
	selp.b32 	%r609, %r608, %r609, %p22;
	selp.b64 	%rd274, %rd273, %rd274, %p22;
$L__BB12_132:
	setp.lt.s32 	%p23, %r609, %r610;
	@%p23 bra 	$L__BB12_134;
	setp.lt.s32 	%p24, %r610, %r609;
	setp.lt.s64 	%p25, %rd274, %rd275;
	or.pred  	%p26, %p24, %p25;
	selp.b32 	%r610, %r609, %r610, %p26;
	selp.b64 	%rd275, %rd274, %rd275, %p26;
$L__BB12_134:
	setp.lt.s32 	%p27, %r610, %r627;
	@%p27 bra 	$L__BB12_136;
	setp.lt.s32 	%p28, %r627, %r610;
	setp.lt.s64 	%p29, %rd275, %rd291;
	or.pred  	%p30, %p28, %p29;
	selp.b32 	%r627, %r610, %r627, %p30;
	selp.b64 	%rd291, %rd275, %rd291, %p30;
$L__BB12_136:
	add.s32 	%r613, %r605, 1280;
	add.s32 	%r218, %r605, 2560;
	setp.le.s32 	%p31, %r218, %r205;
	mov.u32 	%r605, %r613;
	mov.u32 	%r606, %r627;
	mov.u64 	%rd271, %rd291;
	@%p31 bra 	$L__BB12_126;
$L__BB12_137:
	setp.le.s32 	%p32, %r205, %r613;
	@%p32 bra 	$L__BB12_160;
	sub.s32 	%r134, %r205, %r613;
	setp.ge.s32 	%p33, %r109, %r134;
	@%p33 bra 	$L__BB12_160;
	not.b32 	%r220, %r109;
	add.s32 	%r221, %r205, %r220;
	sub.s32 	%r135, %r221, %r613;
	and.b32  	%r222, %r135, 768;
	setp.eq.s32 	%p34, %r222, 768;
	mov.u32 	%r618, %r109;
	@%p34 bra 	$L__BB12_145;
	add.s32 	%r223, %r109, %r613;
	cvt.u64.u32 	%rd209, %r223;
	add.s64 	%rd279, %rd195, %rd209;
	mul.wide.u32 	%rd210, %r223, 4;
	add.s64 	%rd278, %rd1, %rd210;
	shr.u32 	%r224, %r135, 8;
	add.s32 	%r225, %r224, 1;
	and.b32  	%r226, %r225, 3;
	neg.s32 	%r614, %r226;
	mov.u32 	%r618, %r109;
$L__BB12_141:
	.pragma "nounroll";
	mov.u64 	%rd129, %rd291;
	mov.u32 	%r139, %r627;
	ld.global.u32 	%r140, [%rd278];
	setp.lt.s32 	%p35, %r139, %r140;
	mov.u32 	%r627, %r140;
	mov.u64 	%rd291, %rd279;
	@%p35 bra 	$L__BB12_144;
	setp.lt.s32 	%p36, %r140, %r139;
	mov.u32 	%r627, %r139;
	mov.u64 	%rd291, %rd129;
	@%p36 bra 	$L__BB12_144;
	setp.lt.s64 	%p37, %rd129, %rd279;
	selp.b32 	%r627, %r139, %r140, %p37;
	min.s64 	%rd291, %rd129, %rd279;
$L__BB12_144:
	add.s32 	%r618, %r618, 256;
	add.s64 	%rd279, %rd279, 256;
	add.s64 	%rd278, %rd278, 1024;
	add.s32 	%r614, %r614, 1;
	setp.ne.s32 	%p38, %r614, 0;
	@%p38 bra 	$L__BB12_141;
$L__BB12_145:
	setp.lt.u32 	%p39, %r135, 768;
	@%p39 bra 	$L__BB12_160;
	add.s32 	%r621, %r618, %r613;
	cvt.u64.u32 	%rd211, %r621;
	add.s64 	%rd286, %rd195, %rd211;
	cvt.u64.u32 	%rd212, %r618;
	cvt.u64.u32 	%rd213, %r613;
	add.s64 	%rd214, %rd212, %rd213;
	shl.b64 	%rd215, %rd214, 2;
	add.s64 	%rd216, %rd215, %rd1;
	add.s64 	%rd285, %rd216, 3072;
	mul.wide.u32 	%rd217, %r621, 4;
	add.s64 	%rd284, %rd1, %rd217;
	add.s32 	%r622, %r618, 512;
$L__BB12_147:
	mov.u32 	%r151, %r622;
	ld.global.u32 	%r153, [%rd284];
	setp.lt.s32 	%p40, %r627, %r153;
	mov.u32 	%r624, %r153;
	mov.u64 	%rd288, %rd286;
	@%p40 bra 	$L__BB12_150;
	setp.lt.s32 	%p41, %r153, %r627;
	mov.u32 	%r624, %r627;
	mov.u64 	%rd288, %rd291;
	@%p41 bra 	$L__BB12_150;
	setp.lt.s64 	%p42, %rd291, %rd286;
	selp.b32 	%r624, %r627, %r153, %p42;
	min.s64 	%rd288, %rd291, %rd286;
$L__BB12_150:
	add.s32 	%r227, %r621, 256;
	cvt.u64.u32 	%rd218, %r227;
	add.s64 	%rd145, %rd195, %rd218;
	ld.global.u32 	%r156, [%rd285+-2048];
	setp.lt.s32 	%p43, %r624, %r156;
	mov.u32 	%r625, %r156;
	mov.u64 	%rd289, %rd145;
	@%p43 bra 	$L__BB12_153;
	setp.lt.s32 	%p44, %r156, %r624;
	mov.u32 	%r625, %r624;
	mov.u64 	%rd289, %rd288;
	@%p44 bra 	$L__BB12_153;
	setp.lt.s64 	%p45, %rd288, %rd145;
	selp.b32 	%r625, %r624, %r156, %p45;
	min.s64 	%rd289, %rd288, %rd145;
$L__BB12_153:
	add.s32 	%r228, %r621, 512;
	cvt.u64.u32 	%rd219, %r228;
	add.s64 	%rd148, %rd195, %rd219;
	ld.global.u32 	%r159, [%rd285+-1024];
	setp.lt.s32 	%p46, %r625, %r159;
	mov.u32 	%r626, %r159;
	mov.u64 	%rd290, %rd148;
	@%p46 bra 	$L__BB12_156;
	setp.lt.s32 	%p47, %r159, %r625;
	mov.u32 	%r626, %r625;
	mov.u64 	%rd290, %rd289;
	@%p47 bra 	$L__BB12_156;
	setp.lt.s64 	%p48, %rd289, %rd148;
	selp.b32 	%r626, %r625, %r159, %p48;
	min.s64 	%rd290, %rd289, %rd148;
$L__BB12_156:
	add.s32 	%r229, %r621, 768;
	cvt.u64.u32 	%rd220, %r229;
	add.s64 	%rd151, %rd195, %rd220;
	ld.global.u32 	%r162, [%rd285];
	setp.lt.s32 	%p49, %r626, %r162;
	mov.u32 	%r627, %r162;
	mov.u64 	%rd291, %rd151;
	@%p49 bra 	$L__BB12_159;
	setp.lt.s32 	%p50, %r162, %r626;
	mov.u32 	%r627, %r626;
	mov.u64 	%rd291, %rd290;
	@%p50 bra 	$L__BB12_159;
	setp.lt.s64 	%p51, %rd290, %rd151;
	selp.b32 	%r627, %r626, %r162, %p51;
	min.s64 	%rd291, %rd290, %rd151;
$L__BB12_159:
	add.s64 	%rd286, %rd286, 1024;
	add.s64 	%rd285, %rd285, 4096;
	add.s64 	%rd284, %rd284, 4096;
	add.s32 	%r622, %r151, 1024;
	add.s32 	%r230, %r151, 512;
	add.s32 	%r621, %r621, 1024;
	setp.lt.s32 	%p52, %r230, %r134;
	@%p52 bra 	$L__BB12_147;
$L__BB12_160:
	// begin inline asm
	mov.u32 %r231, %laneid;
	// end inline asm
	mov.b32 	%r249, 1;
	mov.b32 	%r250, 31;
	mov.b32 	%r251, -1;
	// begin inline asm
	shfl.sync.down.b32 %r232, %r627, %r249, %r250, %r251;
	// end inline asm
	// begin inline asm
	shfl.sync.down.b32 %r237, %r238, %r249, %r250, %r251;
	// end inline asm
	mov.b64 	{%r243, %r248}, %rd291;
	// begin inline asm
	shfl.sync.down.b32 %r242, %r243, %r249, %r250, %r251;
	// end inline asm
	// begin inline asm
	shfl.sync.down.b32 %r247, %r248, %r249, %r250, %r251;
	// end inline asm
	mov.b64 	%rd158, {%r242, %r247};
	setp.gt.s32 	%p53, %r231, 30;
	mov.u32 	%r629, %r627;
	mov.u64 	%rd293, %rd291;
	@%p53 bra 	$L__BB12_164;
	setp.lt.s32 	%p54, %r627, %r232;
	mov.u32 	%r629, %r232;
	mov.u64 	%rd293, %rd158;
	@%p54 bra 	$L__BB12_164;
	setp.lt.s32 	%p55, %r232, %r627;
	mov.u32 	%r629, %r627;
	mov.u64 	%rd293, %rd291;
	@%p55 bra 	$L__BB12_164;
	setp.lt.s64 	%p56, %rd291, %rd158;
	selp.b32 	%r629, %r627, %r232, %p56;
	min.s64 	%rd293, %rd291, %rd158;
$L__BB12_164:
	mov.b32 	%r269, 2;
	mov.b32 	%r270, 31;
	mov.b32 	%r271, -1;
	// begin inline asm
	shfl.sync.down.b32 %r252, %r629, %r269, %r270, %r271;
	// end inline asm
	// begin inline asm
	shfl.sync.down.b32 %r257, %r258, %r269, %r270, %r271;
	// end inline asm
	mov.b64 	{%r263, %r268}, %rd293;
	// begin inline asm
	shfl.sync.down.b32 %r262, %r263, %r269, %r270, %r271;
	// end inline asm
	// begin inline asm
	shfl.sync.down.b32 %r267, %r268, %r269, %r270, %r271;
	// end inline asm
	mov.b64 	%rd161, {%r262, %r267};
	setp.gt.s32 	%p57, %r231, 29;
	mov.u32 	%r630, %r629;
	mov.u64 	%rd294, %rd293;
	@%p57 bra 	$L__BB12_168;
	setp.lt.s32 	%p58, %r629, %r252;
	mov.u32 	%r630, %r252;
	mov.u64 	%rd294, %rd161;
	@%p58 bra 	$L__BB12_168;
	setp.lt.s32 	%p59, %r252, %r629;
	mov.u32 	%r630, %r629;
	mov.u64 	%rd294, %rd293;
	@%p59 bra 	$L__BB12_168;
	setp.lt.s64 	%p60, %rd293, %rd161;
	selp.b32 	%r630, %r629, %r252, %p60;
	min.s64 	%rd294, %rd293, %rd161;
$L__BB12_168:
	mov.b32 	%r289, 4;
	mov.b32 	%r290, 31;
	mov.b32 	%r291, -1;
	// begin inline asm
	shfl.sync.down.b32 %r272, %r630, %r289, %r290, %r291;
	// end inline asm
	// begin inline asm
	shfl.sync.down.b32 %r277, %r278, %r289, %r290, %r291;
	// end inline asm
	mov.b64 	{%r283, %r288}, %rd294;
	// begin inline asm
	shfl.sync.down.b32 %r282, %r283, %r289, %r290, %r291;
	// end inline asm
	// begin inline asm
	shfl.sync.down.b32 %r287, %r288, %r289, %r290, %r291;
	// end inline asm
	mov.b64 	%rd164, {%r282, %r287};
	setp.gt.s32 	%p61, %r231, 27;
	mov.u32 	%r631, %r630;
	mov.u64 	%rd295, %rd294;
	@%p61 bra 	$L__BB12_172;
	setp.lt.s32 	%p62, %r630, %r272;
	mov.u32 	%r631, %r272;
	mov.u64 	%rd295, %rd164;
	@%p62 bra 	$L__BB12_172;
	setp.lt.s32 	%p63, %r272, %r630;
	mov.u32 	%r631, %r630;
	mov.u64 	%rd295, %rd294;
	@%p63 bra 	$L__BB12_172;
	setp.lt.s64 	%p64, %rd294, %rd164;
	selp.b32 	%r631, %r630, %r272, %p64;
	min.s64 	%rd295, %rd294, %rd164;
$L__BB12_172:
	mov.b32 	%r309, 8;
	mov.b32 	%r310, 31;
	mov.b32 	%r311, -1;
	// begin inline asm
	shfl.sync.down.b32 %r292, %r631, %r309, %r310, %r311;
	// end inline asm
	// begin inline asm
	shfl.sync.down.b32 %r297, %r298, %r309, %r310, %r311;
	// end inline asm
	mov.b64 	{%r303, %r308}, %rd295;
	// begin inline asm
	shfl.sync.down.b32 %r302, %r303, %r309, %r310, %r311;
	// end inline asm
	// begin inline asm
	shfl.sync.down.b32 %r307, %r308, %r309, %r310, %r311;
	// end inline asm
	mov.b64 	%rd167, {%r302, %r307};
	setp.gt.s32 	%p65, %r231, 23;
	mov.u32 	%r632, %r631;
	mov.u64 	%rd296, %rd295;
	@%p65 bra 	$L__BB12_176;
	setp.lt.s32 	%p66, %r631, %r292;
	mov.u32 	%r632, %r292;
	mov.u64 	%rd296, %rd167;
	@%p66 bra 	$L__BB12_176;
	setp.lt.s32 	%p67, %r292, %r631;
	mov.u32 	%r632, %r631;
	mov.u64 	%rd296, %rd295;
	@%p67 bra 	$L__BB12_176;
	setp.lt.s64 	%p68, %rd295, %rd167;
	selp.b32 	%r632, %r631, %r292, %p68;
	min.s64 	%rd296, %rd295, %rd167;
$L__BB12_176:
	mov.b32 	%r329, 16;
	mov.b32 	%r330, 31;
	mov.b32 	%r331, -1;
	// begin inline asm
	shfl.sync.down.b32 %r312, %r632, %r329, %r330, %r331;
	// end inline asm
	// begin inline asm
	shfl.sync.down.b32 %r317, %r318, %r329, %r330, %r331;
	// end inline asm
	mov.b64 	{%r323, %r328}, %rd296;
	// begin inline asm
	shfl.sync.down.b32 %r322, %r323, %r329, %r330, %r331;
	// end inline asm
	// begin inline asm
	shfl.sync.down.b32 %r327, %r328, %r329, %r330, %r331;
	// end inline asm
	mov.b64 	%rd170, {%r322, %r327};
	setp.gt.s32 	%p69, %r231, 15;
	mov.u32 	%r640, %r632;
	mov.u64 	%rd304, %rd296;
	@%p69 bra 	$L__BB12_180;
	setp.lt.s32 	%p70, %r632, %r312;
	mov.u32 	%r640, %r312;
	mov.u64 	%rd304, %rd170;
	@%p70 bra 	$L__BB12_180;
	setp.lt.s32 	%p71, %r312, %r632;
	mov.u32 	%r640, %r632;
	mov.u64 	%rd304, %rd296;
	@%p71 bra 	$L__BB12_180;
	setp.lt.s64 	%p72, %rd296, %rd170;
	selp.b32 	%r640, %r632, %r312, %p72;
	min.s64 	%rd304, %rd296, %rd170;
$L__BB12_180:
	setp.ne.s32 	%p73, %r231, 0;
	@%p73 bra 	$L__BB12_182;
	shr.u32 	%r332, %r109, 1;
	and.b32  	%r333, %r332, 496;
	mov.u32 	%r334, _ZN6thrust24THRUST_300001_SM_1000_NS8cuda_cub4core6detail5shmemE;
	add.s32 	%r335, %r334, %r333;
	st.shared.u32 	[%r335+8], %r640;
	st.shared.u64 	[%r335+16], %rd304;
$L__BB12_182:
	bar.sync 	0;
	setp.ne.s32 	%p74, %r109, 0;
	@%p74 bra 	$L__BB12_204;
	ld.shared.u32 	%r184, [_ZN6thrust24THRUST_300001_SM_1000_NS8cuda_cub4core6detail5shmemE+24];
	ld.shared.u64 	%rd173, [_ZN6thrust24THRUST_300001_SM_1000_NS8cuda_cub4core6detail5shmemE+32];
	setp.lt.s32 	%p75, %r640, %r184;
	mov.u32 	%r634, %r184;
	mov.u64 	%rd298, %rd173;
	@%p75 bra 	$L__BB12_186;
	setp.lt.s32 	%p76, %r184, %r640;
	mov.u32 	%r634, %r640;
	mov.u64 	%rd298, %rd304;
	@%p76 bra 	$L__BB12_186;
	setp.lt.s64 	%p77, %rd304, %rd173;
	selp.b32 	%r634, %r640, %r184, %p77;
	min.s64 	%rd298, %rd304, %rd173;
$L__BB12_186:
	ld.shared.u32 	%r187, [_ZN6thrust24THRUST_300001_SM_1000_NS8cuda_cub4core6detail5shmemE+40];
	ld.shared.u64 	%rd176, [_ZN6thrust24THRUST_300001_SM_1000_NS8cuda_cub4core6detail5shmemE+48];
	setp.lt.s32 	%p78, %r634, %r187;
	mov.u32 	%r635, %r187;
	mov.u64 	%rd299, %rd176;
	@%p78 bra 	$L__BB12_189;
	setp.lt.s32 	%p79, %r187, %r634;
	mov.u32 	%r635, %r634;
	mov.u64 	%rd299, %rd298;
	@%p79 bra 	$L__BB12_189;
	setp.lt.s64 	%p80, %rd298, %rd176;
	selp.b32 	%r635, %r634, %r187, %p80;
	min.s64 	%rd299, %rd298, %rd176;
$L__BB12_189:
	ld.shared.u32 	%r190, [_ZN6thrust24THRUST_300001_SM_1000_NS8cuda_cub4core6detail5shmemE+56];
	ld.shared.u64 	%rd179, [_ZN6thrust24THRUST_300001_SM_1000_NS8cuda_cub4core6detail5shmemE+64];
	setp.lt.s32 	%p81, %r635, %r190;
	mov.u32 	%r636, %r190;
	mov.u64 	%rd300, %rd179;
	@%p81 bra 	$L__BB12_192;
	setp.lt.s32 	%p82, %r190, %r635;
	mov.u32 	%r636, %r635;
	mov.u64 	%rd300, %rd299;
	@%p82 bra 	$L__BB12_192;
	setp.lt.s64 	%p83, %rd299, %rd179;
	selp.b32 	%r636, %r635, %r190, %p83;
	min.s64 	%rd300, %rd299, %rd179;
$L__BB12_192:
	ld.shared.u32 	%r193, [_ZN6thrust24THRUST_300001_SM_1000_NS8cuda_cub4core6detail5shmemE+72];
	ld.shared.u64 	%rd182, [_ZN6thrust24THRUST_300001_SM_1000_NS8cuda_cub4core6detail5shmemE+80];
	setp.lt.s32 	%p84, %r636, %r193;
	mov.u32 	%r637, %r193;
	mov.u64 	%rd301, %rd182;
	@%p84 bra 	$L__BB12_195;
	setp.lt.s32 	%p85, %r193, %r636;
	mov.u32 	%r637, %r636;
	mov.u64 	%rd301, %rd300;
	@%p85 bra 	$L__BB12_195;
	setp.lt.s64 	%p86, %rd300, %rd182;
	selp.b32 	%r637, %r636, %r193, %p86;
	min.s64 	%rd301, %rd300, %rd182;
$L__BB12_195:
	ld.shared.u32 	%r196, [_ZN6thrust24THRUST_300001_SM_1000_NS8cuda_cub4core6detail5shmemE+88];
	ld.shared.u64 	%rd185, [_ZN6thrust24THRUST_300001_SM_1000_NS8cuda_cub4core6detail5shmemE+96];
	setp.lt.s32 	%p87, %r637, %r196;
	mov.u32 	%r638, %r196;
	mov.u64 	%rd302, %rd185;
	@%p87 bra 	$L__BB12_198;
	setp.lt.s32 	%p88, %r196, %r637;
	mov.u32 	%r638, %r637;
	mov.u64 	%rd302, %rd301;
	@%p88 bra 	$L__BB12_198;
	setp.lt.s64 	%p89, %rd301, %rd185;
	selp.b32 	%r638, %r637, %r196, %p89;
	min.s64 	%rd302, %rd301, %rd185;
$L__BB12_198:
	ld.shared.u32 	%r199, [_ZN6thrust24THRUST_300001_SM_1000_NS8cuda_cub4core6detail5shmemE+104];
	ld.shared.u64 	%rd188, [_ZN6thrust24THRUST_300001_SM_1000_NS8cuda_cub4core6detail5shmemE+112];
	setp.lt.s32 	%p90, %r638, %r199;
	mov.u32 	%r639, %r199;
	mov.u64 	%rd303, %rd188;
	@%p90 bra 	$L__BB12_201;
	setp.lt.s32 	%p91, %r199, %r638;
	mov.u32 	%r639, %r638;
	mov.u64 	%rd303, %rd302;
	@%p91 bra 	$L__BB12_201;
	setp.lt.s64 	%p92, %rd302, %rd188;
	selp.b32 	%r639, %r638, %r199, %p92;
	min.s64 	%rd303, %rd302, %rd188;
$L__BB12_201:
	ld.shared.u32 	%r202, [_ZN6thrust24THRUST_300001_SM_1000_NS8cuda_cub4core6detail5shmemE+120];
	ld.shared.u64 	%rd191, [_ZN6thrust24THRUST_300001_SM_1000_NS8cuda_cub4core6detail5shmemE+128];
	setp.lt.s32 	%p93, %r639, %r202;
	mov.u32 	%r640, %r202;
	mov.u64 	%rd304, %rd191;
	@%p93 bra 	$L__BB12_204;
	setp.lt.s32 	%p94, %r202, %r639;
	mov.u32 	%r640, %r639;
	mov.u64 	%rd304, %rd303;
	@%p94 bra 	$L__BB12_204;
	setp.lt.s64 	%p95, %rd303, %rd191;
	selp.b32 	%r640, %r639, %r202, %p95;
	min.s64 	%rd304, %rd303, %rd191;
$L__BB12_204:
	mov.u32 	%r565, %tid.x;
	setp.ne.s32 	%p212, %r565, 0;
	@%p212 bra 	$L__BB12_206;
	ld.param.u64 	%rd234, [_ZN6thrust24THRUST_300001_SM_1000_NS8cuda_cub4core6detail13_kernel_agentINS1_8__reduce11ReduceAgentINS0_12zip_iteratorIN4cuda3std3__45tupleIJNS0_10device_ptrIiEENS0_17counting_iteratorIlNS0_11use_defaultESF_SF_EEEEEEEPNSB_IJilEEESJ_iNS1_9__extrema9arg_max_fIilNSA_4lessIiEEEEEEJSI_SK_iSP_EEEvDpT0__param_1];
	cvta.to.global.u64 	%rd233, %rd234;
	st.global.u32 	[%rd233], %r640;
	st.global.u64 	[%rd233+8], %rd304;
$L__BB12_206:
	ret;

}
	// .globl	_ZN6thrust24THRUST_300001_SM_1000_NS8cuda_cub4core6detail13_kernel_agentINS1_8__reduce11ReduceAgentINS0_12zip_iteratorIN4cuda3std3__45tupleIJNS0_10device_ptrIiEENS0_17counting_iteratorIlNS0_11use_defaultESF_SF_EEEEEEEPNSB_IJilEEESJ_iNS1_9__extrema9arg_max_fIilNSA_4lessIiEEEEEEJSI_SK_iN3cub18CUB_300001_SM_100013GridEvenShareIiEENSS_9GridQueueIjEESP_EEEvDpT0_
.visible .entry _ZN6thrust24THRUST_300001_SM_1000_NS8cuda_cub4core6detail13_kernel_agentINS1_8__reduce11ReduceAgentINS0_12zip_iteratorIN4cuda3std3__45tupleIJNS0_10device_ptrIiEENS0_17counting_iteratorIlNS0_11use_defaultESF_SF_EEEEEEEPNSB_IJilEEESJ_iNS1_9__extrema9arg_max_fIilNSA_4lessIiEEEEEEJSI_SK_iN3cub18CUB_300001_SM_100013GridEvenShareIiEENSS_9GridQueueIjEESP_EEEvDpT0_(
	.param .align 8 .b8 _ZN6thrust24THRUST_300001_SM_1000_NS8cuda_cub4core6detail13_kernel_agentINS1_8__reduce11ReduceAgentINS0_12zip_iteratorIN4cuda3std3__45tupleIJNS0_10device_ptrIiEENS0_17counting_iteratorIlNS0_11use_defaultESF_SF_EEEEEEEPNSB_IJilEEESJ_iNS1_9__extrema9arg_max_fIilNSA_4lessIiEEEEEEJSI_SK_iN3cub18CUB_300001_SM_100013GridEvenShareIiEENSS_9GridQueueIjEESP_EEEvDpT0__param_0[16],
	.param .u64 .ptr .align 1 _ZN6thrust24THRUST_300001_SM_1000_NS8cuda_cub4core6detail13_kernel_agentINS1_8__reduce11ReduceAgentINS0_12zip_iteratorIN4cuda3std3__45tupleIJNS0_10device_ptrIiEENS0_17counting_iteratorIlNS0_11use_defaultESF_SF_EEEEEEEPNSB_IJilEEESJ_iNS1_9__extrema9arg_max_fIilNSA_4lessIiEEEEEEJSI_SK_iN3cub18CUB_300001_SM_100013GridEvenShareIiEENSS_9GridQueueIjEESP_EEEvDpT0__param_1,
	.param .u32 _ZN6thrust24THRUST_300001_SM_1000_NS8cuda_cub4core6detail13_kernel_agentINS1_8__reduce11ReduceAgentINS0_12zip_iteratorIN4cuda3std3__45tupleIJNS0_10device_ptrIiEENS0_17counting_iteratorIlNS0_11use_defaultESF_SF_EEEEEEEPNSB_IJilEEESJ_iNS1_9__extrema9arg_max_fIilNSA_4lessIiEEEEEEJSI_SK_iN3cub18CUB_300001_SM_100013GridEvenShareIiEENSS_9GridQueueIjEESP_EEEvDpT0__param_2,
	.param .align 4 .b8 _ZN6thrust24THRUST_300001_SM_1000_NS8cuda_cub4core6detail13_kernel_agentINS1_8__reduce11ReduceAgentINS0_12zip_iteratorIN4cuda3std3__45tupleIJNS0_10device_ptrIiEENS0_17counting_iteratorIlNS0_11use_defaultESF_SF_EEEEEEEPNSB_IJilEEESJ_iNS1_9__extrema9arg_max_fIilNSA_4lessIiEEEEEEJSI_SK_iN3cub18CUB_300001_SM_100013GridEvenShareIiEENSS_9GridQueueIjEESP_EEEvDpT0__param_3[40],
	.param .align 8 .b8 _ZN6thrust24THRUST_300001_SM_1000_NS8cuda_cub4core6detail13_kernel_agentINS1_8__reduce11ReduceAgentINS0_12zip_iteratorIN4cuda3std3__45tupleIJNS0_10device_ptrIiEENS0_17counting_iteratorIlNS0_11use_defaultESF_SF_EEEEEEEPNSB_IJilEEESJ_iNS1_9__extrema9arg_max_fIilNSA_4lessIiEEEEEEJSI_SK_iN3cub18CUB_300001_SM_100013GridEvenShareIiEENSS_9GridQueueIjEESP_EEEvDpT0__param_4[8],
	.param .align 1 .b8 _ZN6thrust24THRUST_300001_SM_1000_NS8cuda_cub4core6detail13_kernel_agentINS1_8__reduce11ReduceAgentINS0_12zip_iteratorIN4cuda3std3__45tupleIJNS0_10device_ptrIiEENS0_17counting_iteratorIlNS0_11use_defaultESF_SF_EEEEEEEPNSB_IJilEEESJ_iNS1_9__extrema9arg_max_fIilNSA_4lessIiEEEEEEJSI_SK_iN3cub18CUB_300001_SM_100013GridEvenShareIiEENSS_9GridQueueIjEESP_EEEvDpT0__param_5[1]
)
.maxntid 256
{
	.reg .pred 	%p<215>;
	.reg .b32 	%r<678>;
	.reg .b64 	%rd<286>;

	ld.param.u64 	%rd3, [_ZN6thrust24THRUST_300001_SM_1000_NS8cuda_cub4core6detail13_kernel_agentINS1_8__reduce11ReduceAgentINS0_12zip_iteratorIN4cuda3std3__45tupleIJNS0_10device_ptrIiEENS0_17counting_iteratorIlNS0_11use_defaultESF_SF_EEEEEEEPNSB_IJilEEESJ_iNS1_9__extrema9arg_max_fIilNSA_4lessIiEEEEEEJSI_SK_iN3cub18CUB_300001_SM_100013GridEvenShareIiEENSS_9GridQueueIjEESP_EEEvDpT0__param_0+8];
	ld.param.u64 	%rd181, [_ZN6thrust24THRUST_300001_SM_1000_NS8cuda_cub4core6detail13_kernel_agentINS1_8__reduce11ReduceAgentINS0_12zip_iteratorIN4cuda3std3__45tupleIJNS0_10device_ptrIiEENS0_17counting_iteratorIlNS0_11use_defaultESF_SF_EEEEEEEPNSB_IJilEEESJ_iNS1_9__extrema9arg_max_fIilNSA_4lessIiEEEEEEJSI_SK_iN3cub18CUB_300001_SM_100013GridEvenShareIiEENSS_9GridQueueIjEESP_EEEvDpT0__param_0];
	ld.param.u64 	%rd182, [_ZN6thrust24THRUST_300001_SM_1000_NS8cuda_cub4core6detail13_kernel_agentINS1_8__reduce11ReduceAgentINS0_12zip_iteratorIN4cuda3std3__45tupleIJNS0_10device_ptrIiEENS0_17counting_iteratorIlNS0_11use_defaultESF_SF_EEEEEEEPNSB_IJilEEESJ_iNS1_9__extrema9arg_max_fIilNSA_4lessIiEEEEEEJSI_SK_iN3cub18CUB_300001_SM_100013GridEvenShareIiEENSS_9GridQueueIjEESP_EEEvDpT0__param_4];
	ld.param.u32 	%r235, [_ZN6thrust24THRUST_300001_SM_1000_NS8cuda_cub4core6detail13_kernel_agentINS1_8__reduce11ReduceAgentINS0_12zip_iteratorIN4cuda3std3__45tupleIJNS0_10device_ptrIiEENS0_17counting_iteratorIlNS0_11use_defaultESF_SF_EEEEEEEPNSB_IJilEEESJ_iNS1_9__extrema9arg_max_fIilNSA_4lessIiEEEEEEJSI_SK_iN3cub18CUB_300001_SM_100013GridEvenShareIiEENSS_9GridQueueIjEESP_EEEvDpT0__param_2];
	cvta.to.global.u64 	%rd1, %rd182;
	cvta.to.global.u64 	%rd2, %rd181;
	mov.u32 	%r1, %ctaid.x;
	mul.lo.s32 	%r2, %r1, 1280;
	mov.u32 	%r236, %nctaid.x;
	mul.lo.s32 	%r3, %r236, 1280;
	add.s32 	%r237, %r2, 1280;
	setp.le.s32 	%p1, %r237, %r235;
	@%p1 bra 	$L__BB13_121;
	sub.s32 	%r4, %r235, %r2;
	mov.u32 	%r5, %tid.x;
	setp.ge.s32 	%p98, %r5, %r4;
	mov.b32 	%r613, 0;
	mov.b64 	%rd232, 0;
	mov.u32 	%r601, %r5;
	@%p98 bra 	$L__BB13_3;
	add.s32 	%r367, %r2, %r5;
	cvt.s64.s32 	%rd207, %r367;
	mul.wide.s32 	%rd208, %r367, 4;
	add.s64 	%rd209, %rd2, %rd208;
	add.s64 	%rd232, %rd3, %rd207;
	ld.global.u32 	%r613, [%rd209];
	add.s32 	%r601, %r5, 256;
$L__BB13_3:
	setp.ge.s32 	%p99, %r601, %r4;
	@%p99 bra 	$L__BB13_25;
	not.b32 	%r369, %r601;
	add.s32 	%r370, %r235, %r369;
	sub.s32 	%r10, %r370, %r2;
	and.b32  	%r371, %r10, 768;
	setp.eq.s32 	%p100, %r371, 768;
	@%p100 bra 	$L__BB13_10;
	add.s32 	%r597, %r601, %r2;
	shr.u32 	%r372, %r10, 8;
	add.s32 	%r373, %r372, 1;
	and.b32  	%r374, %r373, 3;
	neg.s32 	%r596, %r374;
$L__BB13_6:
	.pragma "nounroll";
	mov.u64 	%rd6, %rd232;
	mov.u32 	%r16, %r613;
	cvt.s64.s32 	%rd211, %r597;
	add.s64 	%rd7, %rd3, %rd211;
	mul.wide.s32 	%rd212, %r597, 4;
	add.s64 	%rd213, %rd2, %rd212;
	ld.global.u32 	%r17, [%rd213];
	setp.lt.s32 	%p101, %r16, %r17;
	mov.u64 	%rd232, %rd7;
	mov.u32 	%r613, %r17;
	@%p101 bra 	$L__BB13_9;
	setp.lt.s32 	%p102, %r17, %r16;
	mov.u64 	%rd232, %rd6;
	mov.u32 	%r613, %r16;
	@%p102 bra 	$L__BB13_9;
	setp.lt.s64 	%p103, %rd6, %rd7;
	min.s64 	%rd232, %rd6, %rd7;
	selp.b32 	%r613, %r16, %r17, %p103;
$L__BB13_9:
	add.s32 	%r601, %r601, 256;
	add.s32 	%r597, %r597, 256;
	add.s32 	%r596, %r596, 1;
	setp.ne.s32 	%p104, %r596, 0;
	@%p104 bra 	$L__BB13_6;
$L__BB13_10:
	setp.lt.u32 	%p105, %r10, 768;
	@%p105 bra 	$L__BB13_25;
	add.s32 	%r604, %r601, %r2;
	add.s32 	%r607, %r604, 256;
	add.s32 	%r606, %r604, 512;
	add.s32 	%r605, %r604, 768;
	add.s64 	%rd12, %rd2, 2048;
$L__BB13_12:
	cvt.s64.s32 	%rd214, %r607;
	add.s64 	%rd14, %rd3, %rd214;
	cvt.s64.s32 	%rd215, %r606;
	add.s64 	%rd15, %rd3, %rd215;
	cvt.s64.s32 	%rd216, %r605;
	add.s64 	%rd16, %rd3, %rd216;
	cvt.s64.s32 	%rd217, %r604;
	mul.wide.s32 	%rd218, %r604, 4;
	add.s64 	%rd17, %rd12, %rd218;
	add.s64 	%rd18, %rd3, %rd217;
	ld.global.u32 	%r36, [%rd17+-2048];
	setp.lt.s32 	%p106, %r613, %r36;
	mov.u64 	%rd229, %rd18;
	mov.u32 	%r610, %r36;
	@%p106 bra 	$L__BB13_15;
	setp.lt.s32 	%p107, %r36, %r613;
	mov.u64 	%rd229, %rd232;
	mov.u32 	%r610, %r613;
	@%p107 bra 	$L__BB13_15;
	setp.lt.s64 	%p108, %rd232, %rd18;
	min.s64 	%rd229, %rd232, %rd18;
	selp.b32 	%r610, %r613, %r36, %p108;
$L__BB13_15:
	ld.global.u32 	%r39, [%rd17+-1024];
	setp.lt.s32 	%p109, %r610, %r39;
	mov.u64 	%rd230, %rd14;
	mov.u32 	%r611, %r39;
	@%p109 bra 	$L__BB13_18;
	setp.lt.s32 	%p110, %r39, %r610;
	mov.u64 	%rd230, %rd229;
	mov.u32 	%r611, %r610;
	@%p110 bra 	$L__BB13_18;
	setp.lt.s64 	%p111, %rd229, %rd14;
	min.s64 	%rd230, %rd229, %rd14;
	selp.b32 	%r611, %r610, %r39, %p111;
$L__BB13_18:
	ld.global.u32 	%r42, [%rd17];
	setp.lt.s32 	%p112, %r611, %r42;
	mov.u64 	%rd231, %rd15;
	mov.u32 	%r612, %r42;
	@%p112 bra 	$L__BB13_21;
	setp.lt.s32 	%p113, %r42, %r611;
	mov.u64 	%rd231, %rd230;
	mov.u32 	%r612, %r611;
	@%p113 bra 	$L__BB13_21;
	setp.lt.s64 	%p114, %rd230, %rd15;
	min.s64 	%rd231, %rd230, %rd15;
	selp.b32 	%r612, %r611, %r42, %p114;
$L__BB13_21:
	ld.global.u32 	%r45, [%rd17+1024];
	setp.lt.s32 	%p115, %r612, %r45;
	mov.u64 	%rd232, %rd16;
	mov.u32 	%r613, %r45;
	@%p115 bra 	$L__BB13_24;
	setp.lt.s32 	%p116, %r45, %r612;
	mov.u64 	%rd232, %rd231;
	mov.u32 	%r613, %r612;
	@%p116 bra 	$L__BB13_24;
	setp.lt.s64 	%p117, %rd231, %rd16;
	min.s64 	%rd232, %rd231, %rd16;
	selp.b32 	%r613, %r612, %r45, %p117;
$L__BB13_24:
	add.s32 	%r601, %r601, 1024;
	add.s32 	%r607, %r607, 1024;
	add.s32 	%r606, %r606, 1024;
	add.s32 	%r605, %r605, 1024;
	add.s32 	%r604, %r604, 1024;
	setp.lt.s32 	%p118, %r601, %r4;
	@%p118 bra 	$L__BB13_12;
$L__BB13_25:
	setp.lt.s32 	%p119, %r4, 256;
	@%p119 bra 	$L__BB13_70;
	// begin inline asm
	mov.u32 %r488, %laneid;
	// end inline asm
	mov.b32 	%r506, 1;
	mov.b32 	%r507, 31;
	mov.b32 	%r508, -1;
	// begin inline asm
	shfl.sync.down.b32 %r489, %r613, %r506, %r507, %r508;
	// end inline asm
	// begin inline asm
	shfl.sync.down.b32 %r494, %r495, %r506, %r507, %r508;
	// end inline asm
	mov.b64 	{%r500, %r505}, %rd232;
	// begin inline asm
	shfl.sync.down.b32 %r499, %r500, %r506, %r507, %r508;
	// end inline asm
	// begin inline asm
	shfl.sync.down.b32 %r504, %r505, %r506, %r507, %r508;
	// end inline asm
	mov.b64 	%rd28, {%r499, %r504};
	setp.gt.s32 	%p171, %r488, 30;
	mov.u64 	%rd234, %rd232;
	mov.u32 	%r615, %r613;
	@%p171 bra 	$L__BB13_30;
	setp.lt.s32 	%p172, %r613, %r489;
	mov.u64 	%rd234, %rd28;
	mov.u32 	%r615, %r489;
	@%p172 bra 	$L__BB13_30;
	setp.lt.s32 	%p173, %r489, %r613;
	mov.u64 	%rd234, %rd232;
	mov.u32 	%r615, %r613;
	@%p173 bra 	$L__BB13_30;
	setp.lt.s64 	%p174, %rd232, %rd28;
	min.s64 	%rd234, %rd232, %rd28;
	selp.b32 	%r615, %r613, %r489, %p174;
$L__BB13_30:
	mov.b32 	%r526, 2;
	mov.b32 	%r527, 31;
	mov.b32 	%r528, -1;
	// begin inline asm
	shfl.sync.down.b32 %r509, %r615, %r526, %r527, %r528;
	// end inline asm
	// begin inline asm
	shfl.sync.down.b32 %r514, %r515, %r526, %r527, %r528;
	// end inline asm
	mov.b64 	{%r520, %r525}, %rd234;
	// begin inline asm
	shfl.sync.down.b32 %r519, %r520, %r526, %r527, %r528;
	// end inline asm
	// begin inline asm
	shfl.sync.down.b32 %r524, %r525, %r526, %r527, %r528;
	// end inline asm
	mov.b64 	%rd31, {%r519, %r524};
	setp.gt.s32 	%p175, %r488, 29;
	mov.u64 	%rd235, %rd234;
	mov.u32 	%r616, %r615;
	@%p175 bra 	$L__BB13_34;
	setp.lt.s32 	%p176, %r615, %r509;
	mov.u64 	%rd235, %rd31;
	mov.u32 	%r616, %r509;
	@%p176 bra 	$L__BB13_34;
	setp.lt.s32 	%p177, %r509, %r615;
	mov.u64 	%rd235, %rd234;
	mov.u32 	%r616, %r615;
	@%p177 bra 	$L__BB13_34;
	setp.lt.s64 	%p178, %rd234, %rd31;
	min.s64 	%rd235, %rd234, %rd31;
	selp.b32 	%r616, %r615, %r509, %p178;
$L__BB13_34:
	mov.b32 	%r546, 4;
	mov.b32 	%r547, 31;
	mov.b32 	%r548, -1;
	// begin inline asm
	shfl.sync.down.b32 %r529, %r616, %r546, %r547, %r548;
	// end inline asm
	// begin inline asm
	shfl.sync.down.b32 %r534, %r535, %r546, %r547, %r548;
	// end inline asm
	mov.b64 	{%r540, %r545}, %rd235;
	// begin inline asm
	shfl.sync.down.b32 %r539, %r540, %r546, %r547, %r548;
	// end inline asm
	// begin inline asm
	shfl.sync.down.b32 %r544, %r545, %r546, %r547, %r548;
	// end inline asm
	mov.b64 	%rd34, {%r539, %r544};
	setp.gt.s32 	%p179, %r488, 27;
	mov.u64 	%rd236, %rd235;
	mov.u32 	%r617, %r616;
	@%p179 bra 	$L__BB13_38;
	setp.lt.s32 	%p180, %r616, %r529;
	mov.u64 	%rd236, %rd34;
	mov.u32 	%r617, %r529;
	@%p180 bra 	$L__BB13_38;
	setp.lt.s32 	%p181, %r529, %r616;
	mov.u64 	%rd236, %rd235;
	mov.u32 	%r617, %r616;
	@%p181 bra 	$L__BB13_38;
	setp.lt.s64 	%p182, %rd235, %rd34;
	min.s64 	%rd236, %rd235, %rd34;
	selp.b32 	%r617, %r616, %r529, %p182;
$L__BB13_38:
	mov.b32 	%r566, 8;
	mov.b32 	%r567, 31;
	mov.b32 	%r568, -1;
	// begin inline asm
	shfl.sync.down.b32 %r549, %r617, %r566, %r567, %r568;
	// end inline asm
	// begin inline asm
	shfl.sync.down.b32 %r554, %r555, %r566, %r567, %r568;
	// end inline asm
	mov.b64 	{%r560, %r565}, %rd236;
	// begin inline asm
	shfl.sync.down.b32 %r559, %r560, %r566, %r567, %r568;
	// end inline asm
	// begin inline asm
	shfl.sync.down.b32 %r564, %r565, %r566, %r567, %r568;
	// end inline asm
	mov.b64 	%rd37, {%r559, %r564};
	setp.gt.s32 	%p183, %r488, 23;
	mov.u64 	%rd237, %rd236;
	mov.u32 	%r618, %r617;
	@%p183 bra 	$L__BB13_42;
	setp.lt.s32 	%p184, %r617, %r549;
	mov.u64 	%rd237, %rd37;
	mov.u32 	%r618, %r549;
	@%p184 bra 	$L__BB13_42;
	setp.lt.s32 	%p185, %r549, %r617;
	mov.u64 	%rd237, %rd236;
	mov.u32 	%r618, %r617;
	@%p185 bra 	$L__BB13_42;
	setp.lt.s64 	%p186, %rd236, %rd37;
	min.s64 	%rd237, %rd236, %rd37;
	selp.b32 	%r618, %r617, %r549, %p186;
$L__BB13_42:
	mov.b32 	%r586, 16;
	mov.b32 	%r587, 31;
	mov.b32 	%r588, -1;
	// begin inline asm
	shfl.sync.down.b32 %r569, %r618, %r586, %r587, %r588;
	// end inline asm
	// begin inline asm
	shfl.sync.down.b32 %r574, %r575, %r586, %r587, %r588;
	// end inline asm
	mov.b64 	{%r580, %r585}, %rd237;
	// begin inline asm
	shfl.sync.down.b32 %r579, %r580, %r586, %r587, %r588;
	// end inline asm
	// begin inline asm
	shfl.sync.down.b32 %r584, %r585, %r586, %r587, %r588;
	// end inline asm
	mov.b64 	%rd40, {%r579, %r584};
	setp.gt.s32 	%p187, %r488, 15;
	mov.u64 	%rd285, %rd237;
	mov.u32 	%r677, %r618;
	@%p187 bra 	$L__BB13_46;
	setp.lt.s32 	%p188, %r618, %r569;
	mov.u64 	%rd285, %rd40;
	mov.u32 	%r677, %r569;
	@%p188 bra 	$L__BB13_46;
	setp.lt.s32 	%p189, %r569, %r618;
	mov.u64 	%rd285, %rd237;
	mov.u32 	%r677, %r618;
	@%p189 bra 	$L__BB13_46;
	setp.lt.s64 	%p190, %rd237, %rd40;
	min.s64 	%rd285, %rd237, %rd40;
	selp.b32 	%r677, %r618, %r569, %p190;
$L__BB13_46:
	setp.ne.s32 	%p191, %r488, 0;
	@%p191 bra 	$L__BB13_48;
	shr.u32 	%r589, %r5, 1;
	and.b32  	%r590, %r589, 496;
	mov.u32 	%r591, _ZN6thrust24THRUST_300001_SM_1000_NS8cuda_cub4core6detail5shmemE;
	add.s32 	%r592, %r591, %r590;
	st.shared.u32 	[%r592+8], %r677;
	st.shared.u64 	[%r592+16], %rd285;
$L__BB13_48:
	bar.sync 	0;
	setp.ne.s32 	%p192, %r5, 0;
	@%p192 bra 	$L__BB13_208;
	ld.shared.u32 	%r70, [_ZN6thrust24THRUST_300001_SM_1000_NS8cuda_cub4core6detail5shmemE+24];
	ld.shared.u64 	%rd43, [_ZN6thrust24THRUST_300001_SM_1000_NS8cuda_cub4core6detail5shmemE+32];
	setp.lt.s32 	%p193, %r677, %r70;
	mov.u64 	%rd239, %rd43;
	mov.u32 	%r620, %r70;
	@%p193 bra 	$L__BB13_52;
	setp.lt.s32 	%p194, %r70, %r677;
	mov.u64 	%rd239, %rd285;
	mov.u32 	%r620, %r677;
	@%p194 bra 	$L__BB13_52;
	setp.lt.s64 	%p195, %rd285, %rd43;
	min.s64 	%rd239, %rd285, %rd43;
	selp.b32 	%r620, %r677, %r70, %p195;
$L__BB13_52:
	ld.shared.u32 	%r73, [_ZN6thrust24THRUST_300001_SM_1000_NS8cuda_cub4core6detail5shmemE+40];
	ld.shared.u64 	%rd46, [_ZN6thrust24THRUST_300001_SM_1000_NS8cuda_cub4core6detail5shmemE+48];
	setp.lt.s32 	%p196, %r620, %r73;
	mov.u64 	%rd240, %rd46;
	mov.u32 	%r621, %r73;
	@%p196 bra 	$L__BB13_55;
	setp.lt.s32 	%p197, %r73, %r620;
	mov.u64 	%rd240, %rd239;
	mov.u32 	%r621, %r620;
	@%p197 bra 	$L__BB13_55;
	setp.lt.s64 	%p198, %rd239, %rd46;
	min.s64 	%rd240, %rd239, %rd46;
	selp.b32 	%r621, %r620, %r73, %p198;
$L__BB13_55:
	ld.shared.u32 	%r76, [_ZN6thrust24THRUST_300001_SM_1000_NS8cuda_cub4core6detail5shmemE+56];
	ld.shared.u64 	%rd49, [_ZN6thrust24THRUST_300001_SM_1000_NS8cuda_cub4core6detail5shmemE+64];
	setp.lt.s32 	%p199, %r621, %r76;
	mov.u64 	%rd241, %rd49;
	mov.u32 	%r622, %r76;
	@%p199 bra 	$L__BB13_58;
	setp.lt.s32 	%p200, %r76, %r621;
	mov.u64 	%rd241, %rd240;
	mov.u32 	%r622, %r621;
	@%p200 bra 	$L__BB13_58;
	setp.lt.s64 	%p201, %rd240, %rd49;
	min.s64 	%rd241, %rd240, %rd49;
	selp.b32 	%r622, %r621, %r76, %p201;
$L__BB13_58:
	ld.shared.u32 	%r79, [_ZN6thrust24THRUST_300001_SM_1000_NS8cuda_cub4core6detail5shmemE+72];
	ld.shared.u64 	%rd52, [_ZN6thrust24THRUST_300001_SM_1000_NS8cuda_cub4core6detail5shmemE+80];
	setp.lt.s32 	%p202, %r622, %r79;
	mov.u64 	%rd242, %rd52;
	mov.u32 	%r623, %r79;
	@%p202 bra 	$L__BB13_61;
	setp.lt.s32 	%p203, %r79, %r622;
	mov.u64 	%rd242, %rd241;
	mov.u32 	%r623, %r622;
	@%p203 bra 	$L__BB13_61;
	setp.lt.s64 	%p204, %rd241, %rd52;
	min.s64 	%rd242, %rd241, %rd52;
	selp.b32 	%r623, %r622, %r79, %p204;
$L__BB13_61:
	ld.shared.u32 	%r82, [_ZN6thrust24THRUST_300001_SM_1000_NS8cuda_cub4core6detail5shmemE+88];
	ld.shared.u64 	%rd55, [_ZN6thrust24THRUST_300001_SM_1000_NS8cuda_cub4core6detail5shmemE+96];
	setp.lt.s32 	%p205, %r623, %r82;
	mov.u32 	%r624, %r82;
	mov.u64 	%rd243, %rd55;
	@%p205 bra 	$L__BB13_64;
	setp.lt.s32 	%p206, %r82, %r623;
	mov.u32 	%r624, %r623;
	mov.u64 	%rd243, %rd242;
	@%p206 bra 	$L__BB13_64;
	setp.lt.s64 	%p207, %rd242, %rd55;
	selp.b32 	%r624, %r623, %r82, %p207;
	min.s64 	%rd243, %rd242, %rd55;
$L__BB13_64:
	ld.shared.u32 	%r85, [_ZN6thrust24THRUST_300001_SM_1000_NS8cuda_cub4core6detail5shmemE+104];
	ld.shared.u64 	%rd58, [_ZN6thrust24THRUST_300001_SM_1000_NS8cuda_cub4core6detail5shmemE+112];
	setp.lt.s32 	%p208, %r624, %r85;
	mov.u32 	%r625, %r85;
	mov.u64 	%rd244, %rd58;
	@%p208 bra 	$L__BB13_67;
	setp.lt.s32 	%p209, %r85, %r624;
	mov.u32 	%r625, %r624;
	mov.u64 	%rd244, %rd243;
	@%p209 bra 	$L__BB13_67;
	setp.lt.s64 	%p210, %rd243, %rd58;
	selp.b32 	%r625, %r624, %r85, %p210;
	min.s64 	%rd244, %rd243, %rd58;
$L__BB13_67:
	ld.shared.u32 	%r88, [_ZN6thrust24THRUST_300001_SM_1000_NS8cuda_cub4core6detail5shmemE+120];
	ld.shared.u64 	%rd61, [_ZN6thrust24THRUST_300001_SM_1000_NS8cuda_cub4core6detail5shmemE+128];
	setp.lt.s32 	%p211, %r625, %r88;
	mov.u32 	%r677, %r88;
	mov.u64 	%rd285, %rd61;
	@%p211 bra 	$L__BB13_208;
	setp.lt.s32 	%p212, %r88, %r625;
	mov.u32 	%r677, %r625;
	mov.u64 	%rd285, %rd244;
	@%p212 bra 	$L__BB13_208;
	setp.lt.s64 	%p213, %rd244, %rd61;
	selp.b32 	%r677, %r625, %r88, %p213;
	min.s64 	%rd285, %rd244, %rd61;
	bra.uni 	$L__BB13_208;
$L__BB13_70:
	// begin inline asm
	mov.u32 %r375, %laneid;
	// end inline asm
	and.b32  	%r396, %r5, 992;
	add.s32 	%r397, %r396, 32;
	setp.gt.s32 	%p120, %r397, %r4;
	not.b32 	%r398, %r396;
	add.s32 	%r399, %r4, %r398;
	selp.b32 	%r394, %r399, 31, %p120;
	mov.b32 	%r393, 1;
	mov.b32 	%r395, -1;
	// begin inline asm
	shfl.sync.down.b32 %r376, %r613, %r393, %r394, %r395;
	// end inline asm
	// begin inline asm
	shfl.sync.down.b32 %r381, %r382, %r393, %r394, %r395;
	// end inline asm
	mov.b64 	{%r387, %r392}, %rd232;
	// begin inline asm
	shfl.sync.down.b32 %r386, %r387, %r393, %r394, %r395;
	// end inline asm
	// begin inline asm
	shfl.sync.down.b32 %r391, %r392, %r393, %r394, %r395;
	// end inline asm
	mov.b64 	%rd63, {%r386, %r391};
	setp.ge.s32 	%p121, %r375, %r394;
	mov.u32 	%r626, %r613;
	mov.u64 	%rd245, %rd232;
	@%p121 bra 	$L__BB13_74;
	setp.lt.s32 	%p122, %r613, %r376;
	mov.u32 	%r626, %r376;
	mov.u64 	%rd245, %rd63;
	@%p122 bra 	$L__BB13_74;
	setp.lt.s32 	%p123, %r376, %r613;
	mov.u32 	%r626, %r613;
	mov.u64 	%rd245, %rd232;
	@%p123 bra 	$L__BB13_74;
	setp.lt.s64 	%p124, %rd232, %rd63;
	selp.b32 	%r626, %r613, %r376, %p124;
	min.s64 	%rd245, %rd232, %rd63;
$L__BB13_74:
	mov.b32 	%r417, 2;
	mov.b32 	%r419, -1;
	// begin inline asm
	shfl.sync.down.b32 %r400, %r626, %r417, %r394, %r419;
	// end inline asm
	// begin inline asm
	shfl.sync.down.b32 %r405, %r406, %r417, %r394, %r419;
	// end inline asm
	mov.b64 	{%r411, %r416}, %rd245;
	// begin inline asm
	shfl.sync.down.b32 %r410, %r411, %r417, %r394, %r419;
	// end inline asm
	// begin inline asm
	shfl.sync.down.b32 %r415, %r416, %r417, %r394, %r419;
	// end inline asm
	mov.b64 	%rd66, {%r410, %r415};
	add.s32 	%r420, %r375, 2;
	setp.gt.s32 	%p125, %r420, %r394;
	mov.u32 	%r627, %r626;
	mov.u64 	%rd246, %rd245;
	@%p125 bra 	$L__BB13_78;
	setp.lt.s32 	%p126, %r626, %r400;
	mov.u32 	%r627, %r400;
	mov.u64 	%rd246, %rd66;
	@%p126 bra 	$L__BB13_78;
	setp.lt.s32 	%p127, %r400, %r626;
	mov.u32 	%r627, %r626;
	mov.u64 	%rd246, %rd245;
	@%p127 bra 	$L__BB13_78;
	setp.lt.s64 	%p128, %rd245, %rd66;
	selp.b32 	%r627, %r626, %r400, %p128;
	min.s64 	%rd246, %rd245, %rd66;
$L__BB13_78:
	mov.b32 	%r438, 4;
	mov.b32 	%r440, -1;
	// begin inline asm
	shfl.sync.down.b32 %r421, %r627, %r438, %r394, %r440;
	// end inline asm
	// begin inline asm
	shfl.sync.down.b32 %r426, %r427, %r438, %r394, %r440;
	// end inline asm
	mov.b64 	{%r432, %r437}, %rd246;
	// begin inline asm
	shfl.sync.down.b32 %r431, %r432, %r438, %r394, %r440;
	// end inline asm
	// begin inline asm
	shfl.sync.down.b32 %r436, %r437, %r438, %r394, %r440;
	// end inline asm
	mov.b64 	%rd69, {%r431, %r436};
	add.s32 	%r441, %r375, 4;
	setp.gt.s32 	%p129, %r441, %r394;
	mov.u32 	%r628, %r627;
	mov.u64 	%rd247, %rd246;
	@%p129 bra 	$L__BB13_82;
	setp.lt.s32 	%p130, %r627, %r421;
	mov.u32 	%r628, %r421;
	mov.u64 	%rd247, %rd69;
	@%p130 bra 	$L__BB13_82;
	setp.lt.s32 	%p131, %r421, %r627;
	mov.u32 	%r628, %r627;
	mov.u64 	%rd247, %rd246;
	@%p131 bra 	$L__BB13_82;
	setp.lt.s64 	%p132, %rd246, %rd69;
	selp.b32 	%r628, %r627, %r421, %p132;
	min.s64 	%rd247, %rd246, %rd69;
$L__BB13_82:
	mov.b32 	%r459, 8;
	mov.b32 	%r461, -1;
	// begin inline asm
	shfl.sync.down.b32 %r442, %r628, %r459, %r394, %r461;
	// end inline asm
	// begin inline asm
	shfl.sync.down.b32 %r447, %r448, %r459, %r394, %r461;
	// end inline asm
	mov.b64 	{%r453, %r458}, %rd247;
	// begin inline asm
	shfl.sync.down.b32 %r452, %r453, %r459, %r394, %r461;
	// end inline asm
	// begin inline asm
	shfl.sync.down.b32 %r457, %r458, %r459, %r394, %r461;
	// end inline asm
	mov.b64 	%rd72, {%r452, %r457};
	add.s32 	%r462, %r375, 8;
	setp.gt.s32 	%p133, %r462, %r394;
	mov.u32 	%r629, %r628;
	mov.u64 	%rd248, %rd247;
	@%p133 bra 	$L__BB13_86;
	setp.lt.s32 	%p134, %r628, %r442;
	mov.u32 	%r629, %r442;
	mov.u64 	%rd248, %rd72;
	@%p134 bra 	$L__BB13_86;
	setp.lt.s32 	%p135, %r442, %r628;
	mov.u32 	%r629, %r628;
	mov.u64 	%rd248, %rd247;
	@%p135 bra 	$L__BB13_86;
	setp.lt.s64 	%p136, %rd247, %rd72;
	selp.b32 	%r629, %r628, %r442, %p136;
	min.s64 	%rd248, %rd247, %rd72;
$L__BB13_86:
	mov.b32 	%r480, 16;
	mov.b32 	%r482, -1;
	// begin inline asm
	shfl.sync.down.b32 %r463, %r629, %r480, %r394, %r482;
	// end inline asm
	// begin inline asm
	shfl.sync.down.b32 %r468, %r469, %r480, %r394, %r482;
	// end inline asm
	mov.b64 	{%r474, %r479}, %rd248;
	// begin inline asm
	shfl.sync.down.b32 %r473, %r474, %r480, %r394, %r482;
	// end inline asm
	// begin inline asm
	shfl.sync.down.b32 %r478, %r479, %r480, %r394, %r482;
	// end inline asm
	mov.b64 	%rd75, {%r473, %r478};
	add.s32 	%r483, %r375, 16;
	setp.gt.s32 	%p137, %r483, %r394;
	mov.u32 	%r677, %r629;
	mov.u64 	%rd285, %rd248;
	@%p137 bra 	$L__BB13_90;
	setp.lt.s32 	%p138, %r629, %r463;
	mov.u32 	%r677, %r463;
	mov.u64 	%rd285, %rd75;
	@%p138 bra 	$L__BB13_90;
	setp.lt.s32 	%p139, %r463, %r629;
	mov.u32 	%r677, %r629;
	mov.u64 	%rd285, %rd248;
	@%p139 bra 	$L__BB13_90;
	setp.lt.s64 	%p140, %rd248, %rd75;
	selp.b32 	%r677, %r629, %r463, %p140;
	min.s64 	%rd285, %rd248, %rd75;
$L__BB13_90:
	setp.ne.s32 	%p141, %r375, 0;
	@%p141 bra 	$L__BB13_92;
	shr.u32 	%r484, %r5, 1;
	and.b32  	%r485, %r484, 496;
	mov.u32 	%r486, _ZN6thrust24THRUST_300001_SM_1000_NS8cuda_cub4core6detail5shmemE;
	add.s32 	%r487, %r486, %r485;
	st.shared.u32 	[%r487+8], %r677;
	st.shared.u64 	[%r487+16], %rd285;
$L__BB13_92:
	bar.sync 	0;
	setp.ne.s32 	%p142, %r5, 0;
	@%p142 bra 	$L__BB13_208;
	setp.lt.s32 	%p143, %r4, 33;
	mov.u32 	%r631, %r677;
	mov.u64 	%rd250, %rd285;
	@%p143 bra 	$L__BB13_97;
	ld.shared.u32 	%r107, [_ZN6thrust24THRUST_300001_SM_1000_NS8cuda_cub4core6detail5shmemE+24];
	ld.shared.u64 	%rd78, [_ZN6thrust24THRUST_300001_SM_1000_NS8cuda_cub4core6detail5shmemE+32];
	setp.lt.s32 	%p144, %r677, %r107;
	mov.u32 	%r631, %r107;
	mov.u64 	%rd250, %rd78;
	@%p144 bra 	$L__BB13_97;
	setp.lt.s32 	%p145, %r107, %r677;
	mov.u32 	%r631, %r677;
	mov.u64 	%rd250, %rd285;
	@%p145 bra 	$L__BB13_97;
	setp.lt.s64 	%p146, %rd285, %rd78;
	selp.b32 	%r631, %r677, %r107, %p146;
	min.s64 	%rd250, %rd285, %rd78;
$L__BB13_97:
	setp.lt.s32 	%p147, %r4, 65;
	mov.u32 	%r632, %r631;
	mov.u64 	%rd251, %rd250;
	@%p147 bra 	$L__BB13_101;
	ld.shared.u32 	%r110, [_ZN6thrust24THRUST_300001_SM_1000_NS8cuda_cub4core6detail5shmemE+40];
	ld.shared.u64 	%rd81, [_ZN6thrust24THRUST_300001_SM_1000_NS8cuda_cub4core6detail5shmemE+48];
	setp.lt.s32 	%p148, %r631, %r110;
	mov.u32 	%r632, %r110;
	mov.u64 	%rd251, %rd81;
	@%p148 bra 	$L__BB13_101;
	setp.lt.s32 	%p149, %r110, %r631;
	mov.u32 	%r632, %r631;
	mov.u64 	%rd251, %rd250;
	@%p149 bra 	$L__BB13_101;
	setp.lt.s64 	%p150, %rd250, %rd81;
	selp.b32 	%r632, %r631, %r110, %p150;
	min.s64 	%rd251, %rd250, %rd81;
$L__BB13_101:
	setp.lt.s32 	%p151, %r4, 97;
	mov.u32 	%r633, %r632;
	mov.u64 	%rd252, %rd251;
	@%p151 bra 	$L__BB13_105;
	ld.shared.u32 	%r113, [_ZN6thrust24THRUST_300001_SM_1000_NS8cuda_cub4core6detail5shmemE+56];
	ld.shared.u64 	%rd84, [_ZN6thrust24THRUST_300001_SM_1000_NS8cuda_cub4core6detail5shmemE+64];
	setp.lt.s32 	%p152, %r632, %r113;
	mov.u32 	%r633, %r113;
	mov.u64 	%rd252, %rd84;
	@%p152 bra 	$L__BB13_105;
	setp.lt.s32 	%p153, %r113, %r632;
	mov.u32 	%r633, %r632;
	mov.u64 	%rd252, %rd251;
	@%p153 bra 	$L__BB13_105;
	setp.lt.s64 	%p154, %rd251, %rd84;
	selp.b32 	%r633, %r632, %r113, %p154;
	min.s64 	%rd252, %rd251, %rd84;
$L__BB13_105:
	setp.lt.s32 	%p155, %r4, 129;
	mov.u32 	%r634, %r633;
	mov.u64 	%rd253, %rd252;
	@%p155 bra 	$L__BB13_109;
	ld.shared.u32 	%r116, [_ZN6thrust24THRUST_300001_SM_1000_NS8cuda_cub4core6detail5shmemE+72];
	ld.shared.u64 	%rd87, [_ZN6thrust24THRUST_300001_SM_1000_NS8cuda_cub4core6detail5shmemE+80];
	setp.lt.s32 	%p156, %r633, %r116;
	mov.u32 	%r634, %r116;
	mov.u64 	%rd253, %rd87;
	@%p156 bra 	$L__BB13_109;
	setp.lt.s32 	%p157, %r116, %r633;
	mov.u32 	%r634, %r633;
	mov.u64 	%rd253, %rd252;
	@%p157 bra 	$L__BB13_109;
	setp.lt.s64 	%p158, %rd252, %rd87;
	selp.b32 	%r634, %r633, %r116, %p158;
	min.s64 	%rd253, %rd252, %rd87;
$L__BB13_109:
	setp.lt.s32 	%p159, %r4, 161;
	mov.u32 	%r635, %r634;
	mov.u64 	%rd254, %rd253;
	@%p159 bra 	$L__BB13_113;
	ld.shared.u32 	%r119, [_ZN6thrust24THRUST_300001_SM_1000_NS8cuda_cub4core6detail5shmemE+88];
	ld.shared.u64 	%rd90, [_ZN6thrust24THRUST_300001_SM_1000_NS8cuda_cub4core6detail5shmemE+96];
	setp.lt.s32 	%p160, %r634, %r119;
	mov.u32 	%r635, %r119;
	mov.u64 	%rd254, %rd90;
	@%p160 bra 	$L__BB13_113;
	setp.lt.s32 	%p161, %r119, %r634;
	mov.u32 	%r635, %r634;
	mov.u64 	%rd254, %rd253;
	@%p161 bra 	$L__BB13_113;
	setp.lt.s64 	%p162, %rd253, %rd90;
	selp.b32 	%r635, %r634, %r119, %p162;
	min.s64 	%rd254, %rd253, %rd90;
$L__BB13_113:
	setp.lt.s32 	%p163, %r4, 193;
	mov.u32 	%r636, %r635;
	mov.u64 	%rd255, %rd254;
	@%p163 bra 	$L__BB13_117;
	ld.shared.u32 	%r122, [_ZN6thrust24THRUST_300001_SM_1000_NS8cuda_cub4core6detail5shmemE+104];
	ld.shared.u64 	%rd93, [_ZN6thrust24THRUST_300001_SM_1000_NS8cuda_cub4core6detail5shmemE+112];
	setp.lt.s32 	%p164, %r635, %r122;
	mov.u32 	%r636, %r122;
	mov.u64 	%rd255, %rd93;
	@%p164 bra 	$L__BB13_117;
	setp.lt.s32 	%p165, %r122, %r635;
	mov.u32 	%r636, %r635;
	mov.u64 	%rd255, %rd254;
	@%p165 bra 	$L__BB13_117;
	setp.lt.s64 	%p166, %rd254, %rd93;
	selp.b32 	%r636, %r635, %r122, %p166;
	min.s64 	%rd255, %rd254, %rd93;
$L__BB13_117:
	setp.lt.s32 	%p167, %r4, 225;
	mov.u32 	%r677, %r636;
	mov.u64 	%rd285, %rd255;
	@%p167 bra 	$L__BB13_208;
	ld.shared.u32 	%r125, [_ZN6thrust24THRUST_300001_SM_1000_NS8cuda_cub4core6detail5shmemE+120];
	ld.shared.u64 	%rd96, [_ZN6thrust24THRUST_300001_SM_1000_NS8cuda_cub4core6detail5shmemE+128];
	setp.lt.s32 	%p168, %r636, %r125;
	mov.u32 	%r677, %r125;
	mov.u64 	%rd285, %rd96;
	@%p168 bra 	$L__BB13_208;
	setp.lt.s32 	%p169, %r125, %r636;
	mov.u32 	%r677, %r636;
	mov.u64 	%rd285, %rd255;
	@%p169 bra 	$L__BB13_208;
	setp.lt.s64 	%p170, %rd255, %rd96;
	selp.b32 	%r677, %r636, %r125, %p170;
	min.s64 	%rd285, %rd255, %rd96;
	bra.uni 	$L__BB13_208;
$L__BB13_121:
	mov.u32 	%r127, %tid.x;
	cvt.s64.s32 	%rd183, %r2;
	add.s64 	%rd98, %rd3, %rd183;
	cvt.u64.u32 	%rd99, %r127;
	add.s64 	%rd184, %rd99, %rd183;
	shl.b64 	%rd185, %rd184, 2;
	add.s64 	%rd186, %rd2, %rd185;
	ld.global.u32 	%r238, [%rd186];
	add.s32 	%r239, %r127, 256;
	cvt.u64.u32 	%rd187, %r239;
	ld.global.u32 	%r240, [%rd186+1024];
	add.s32 	%r241, %r127, 512;
	cvt.u64.u32 	%rd188, %r241;
	ld.global.u32 	%r242, [%rd186+2048];
	add.s32 	%r243, %r127, 768;
	cvt.u64.u32 	%rd189, %r243;
	ld.global.u32 	%r244, [%rd186+3072];
	or.b32  	%r245, %r127, 1024;
	cvt.u64.u32 	%rd100, %r245;
	add.s64 	%rd273, %rd98, %rd100;
	ld.global.u32 	%r665, [%rd186+4096];
	setp.lt.s32 	%p2, %r238, %r240;
	max.s32 	%r246, %r238, %r240;
	selp.b64 	%rd190, %rd187, %rd99, %p2;
	setp.lt.s32 	%p3, %r246, %r242;
	max.s32 	%r247, %r246, %r242;
	selp.b64 	%rd191, %rd188, %rd190, %p3;
	setp.lt.s32 	%p4, %r247, %r244;
	max.s32 	%r129, %r247, %r244;
	selp.b64 	%rd102, %rd189, %rd191, %p4;
	setp.lt.s32 	%p5, %r129, %r665;
	@%p5 bra 	$L__BB13_123;
	setp.lt.s32 	%p6, %r665, %r129;
	setp.lt.u64 	%p7, %rd102, %rd100;
	or.pred  	%p8, %p6, %p7;
	selp.b32 	%r665, %r129, %r665, %p8;
	add.s64 	%rd192, %rd98, %rd102;
	selp.b64 	%rd273, %rd192, %rd273, %p8;
$L__BB13_123:
	setp.le.s32 	%p9, %r235, %r3;
	@%p9 bra 	$L__BB13_164;
	setp.ne.s32 	%p10, %r127, 0;
	@%p10 bra 	$L__BB13_126;
	atom.global.add.u32 	%r248, [%rd1+4], 1280;
	add.s32 	%r249, %r248, %r3;
	st.shared.u32 	[_ZN6thrust24THRUST_300001_SM_1000_NS8cuda_cub4core6detail5shmemE+152], %r249;
$L__BB13_126:
	bar.sync 	0;
	ld.shared.u32 	%r646, [_ZN6thrust24THRUST_300001_SM_1000_NS8cuda_cub4core6detail5shmemE+152];
	add.s32 	%r250, %r646, 1280;
	setp.gt.s32 	%p11, %r250, %r235;
	@%p11 bra 	$L__BB13_141;
	mov.u32 	%r639, %r665;
	mov.u64 	%rd257, %rd273;
$L__BB13_128:
	cvt.s64.s32 	%rd193, %r646;
	add.s64 	%rd194, %rd99, %rd193;
	shl.b64 	%rd195, %rd194, 2;
	add.s64 	%rd196, %rd2, %rd195;
	add.s64 	%rd258, %rd194, %rd3;
	ld.global.u32 	%r640, [%rd196];
	add.s64 	%rd259, %rd258, 256;
	ld.global.u32 	%r641, [%rd196+1024];
	add.s64 	%rd260, %rd258, 512;
	ld.global.u32 	%r642, [%rd196+2048];
	add.s64 	%rd261, %rd258, 768;
	ld.global.u32 	%r643, [%rd196+3072];
	add.s64 	%rd273, %rd258, 1024;
	ld.global.u32 	%r665, [%rd196+4096];
	setp.lt.s32 	%p12, %r639, %r640;
	@%p12 bra 	$L__BB13_130;
	setp.lt.s32 	%p13, %r640, %r639;
	setp.lt.s64 	%p14, %rd257, %rd258;
	or.pred  	%p15, %p13, %p14;
	selp.b32 	%r640, %r639, %r640, %p15;
	selp.b64 	%rd258, %rd257, %rd258, %p15;
$L__BB13_130:
	setp.lt.s32 	%p16, %r640, %r641;
	@%p16 bra 	$L__BB13_132;
	setp.lt.s32 	%p17, %r641, %r640;
	setp.lt.s64 	%p18, %rd258, %rd259;
	or.pred  	%p19, %p17, %p18;
	selp.b32 	%r641, %r640, %r641, %p19;
	selp.b64 	%rd259, %rd258, %rd259, %p19;
$L__BB13_132:
	setp.lt.s32 	%p20, %r641, %r642;
	@%p20 bra 	$L__BB13_134;
	setp.lt.s32 	%p21, %r642, %r641;
	setp.lt.s64 	%p22, %rd259, %rd260;
	or.pred  	%p23, %p21, %p22;
	selp.b32 	%r642, %r641, %r642, %p23;
	selp.b64 	%rd260, %rd259, %rd260, %p23;
$L__BB13_134:
	setp.lt.s32 	%p24, %r642, %r643;
	@%p24 bra 	$L__BB13_136;
	setp.lt.s32 	%p25, %r643, %r642;
	setp.lt.s64 	%p26, %rd260, %rd261;
	or.pred  	%p27, %p25, %p26;
	selp.b32 	%r643, %r642, %r643, %p27;
	selp.b64 	%rd261, %rd260, %rd261, %p27;
$L__BB13_136:
	setp.lt.s32 	%p28, %r643, %r665;
	@%p28 bra 	$L__BB13_138;
	setp.lt.s32 	%p29, %r665, %r643;
	setp.lt.s64 	%p30, %rd261, %rd273;
	or.pred  	%p31, %p29, %p30;
	selp.b32 	%r665, %r643, %r665, %p31;
	selp.b64 	%rd273, %rd261, %rd273, %p31;
$L__BB13_138:
	setp.ne.s32 	%p32, %r127, 0;
	bar.sync 	0;
	@%p32 bra 	$L__BB13_140;
	atom.global.add.u32 	%r251, [%rd1+4], 1280;
	add.s32 	%r252, %r251, %r3;
	st.shared.u32 	[_ZN6thrust24THRUST_300001_SM_1000_NS8cuda_cub4core6detail5shmemE+152], %r252;
$L__BB13_140:
	bar.sync 	0;
	ld.shared.u32 	%r646, [_ZN6thrust24THRUST_300001_SM_1000_NS8cuda_cub4core6detail5shmemE+152];
	add.s32 	%r253, %r646, 1280;
	setp.le.s32 	%p33, %r253, %r235;
	mov.u32 	%r639, %r665;
	mov.u64 	%rd257, %rd273;
	@%p33 bra 	$L__BB13_128;
$L__BB13_141:
	setp.le.s32 	%p34, %r235, %r646;
	@%p34 bra 	$L__BB13_164;
	sub.s32 	%r153, %r235, %r646;
	setp.ge.s32 	%p35, %r127, %r153;
	@%p35 bra 	$L__BB13_164;
	not.b32 	%r255, %r127;
	add.s32 	%r256, %r235, %r255;
	sub.s32 	%r154, %r256, %r646;
	and.b32  	%r257, %r154, 768;
	setp.eq.s32 	%p36, %r257, 768;
	mov.u32 	%r652, %r127;
	@%p36 bra 	$L__BB13_149;
	add.s32 	%r648, %r127, %r646;
	shr.u32 	%r258, %r154, 8;
	add.s32 	%r259, %r258, 1;
	and.b32  	%r260, %r259, 3;
	neg.s32 	%r647, %r260;
	mov.u32 	%r652, %r127;
$L__BB13_145:
	.pragma "nounroll";
	mov.u64 	%rd122, %rd273;
	mov.u32 	%r160, %r665;
	cvt.s64.s32 	%rd198, %r648;
	add.s64 	%rd123, %rd3, %rd198;
	mul.wide.s32 	%rd199, %r648, 4;
	add.s64 	%rd200, %rd2, %rd199;
	ld.global.u32 	%r161, [%rd200];
	setp.lt.s32 	%p37, %r160, %r161;
	mov.u32 	%r665, %r161;
	mov.u64 	%rd273, %rd123;
	@%p37 bra 	$L__BB13_148;
	setp.lt.s32 	%p38, %r161, %r160;
	mov.u32 	%r665, %r160;
	mov.u64 	%rd273, %rd122;
	@%p38 bra 	$L__BB13_148;
	setp.lt.s64 	%p39, %rd122, %rd123;
	selp.b32 	%r665, %r160, %r161, %p39;
	min.s64 	%rd273, %rd122, %rd123;
$L__BB13_148:
	add.s32 	%r652, %r652, 256;
	add.s32 	%r648, %r648, 256;
	add.s32 	%r647, %r647, 1;
	setp.ne.s32 	%p40, %r647, 0;
	@%p40 bra 	$L__BB13_145;
$L__BB13_149:
	setp.lt.u32 	%p41, %r154, 768;
	@%p41 bra 	$L__BB13_164;
	add.s32 	%r655, %r652, %r646;
	add.s32 	%r658, %r655, 256;
	add.s32 	%r657, %r655, 512;
	add.s32 	%r656, %r655, 768;
	add.s64 	%rd128, %rd2, 2048;
$L__BB13_151:
	cvt.s64.s32 	%rd201, %r658;
	add.s64 	%rd130, %rd3, %rd201;
	cvt.s64.s32 	%rd202, %r657;
	add.s64 	%rd131, %rd3, %rd202;
	cvt.s64.s32 	%rd203, %r656;
	add.s64 	%rd132, %rd3, %rd203;
	cvt.s64.s32 	%rd204, %r655;
	mul.wide.s32 	%rd205, %r655, 4;
	add.s64 	%rd133, %rd128, %rd205;
	add.s64 	%rd134, %rd3, %rd204;
	ld.global.u32 	%r180, [%rd133+-2048];
	setp.lt.s32 	%p42, %r665, %r180;
	mov.u32 	%r661, %r180;
	mov.u64 	%rd269, %rd134;
	@%p42 bra 	$L__BB13_154;
	setp.lt.s32 	%p43, %r180, %r665;
	mov.u32 	%r661, %r665;
	mov.u64 	%rd269, %rd273;
	@%p43 bra 	$L__BB13_154;
	setp.lt.s64 	%p44, %rd273, %rd134;
	selp.b32 	%r661, %r665, %r180, %p44;
	min.s64 	%rd269, %rd273, %rd134;
$L__BB13_154:
	ld.global.u32 	%r183, [%rd133+-1024];
	setp.lt.s32 	%p45, %r661, %r183;
	mov.u32 	%r662, %r183;
	mov.u64 	%rd270, %rd130;
	@%p45 bra 	$L__BB13_157;
	setp.lt.s32 	%p46, %r183, %r661;
	mov.u32 	%r662, %r661;
	mov.u64 	%rd270, %rd269;
	@%p46 bra 	$L__BB13_157;
	setp.lt.s64 	%p47, %rd269, %rd130;
	selp.b32 	%r662, %r661, %r183, %p47;
	min.s64 	%rd270, %rd269, %rd130;
$L__BB13_157:
	ld.global.u32 	%r186, [%rd133];
	setp.lt.s32 	%p48, %r662, %r186;
	mov.u32 	%r663, %r186;
	mov.u64 	%rd271, %rd131;
	@%p48 bra 	$L__BB13_160;
	setp.lt.s32 	%p49, %r186, %r662;
	mov.u32 	%r663, %r662;
	mov.u64 	%rd271, %rd270;
	@%p49 bra 	$L__BB13_160;
	setp.lt.s64 	%p50, %rd270, %rd131;
	selp.b32 	%r663, %r662, %r186, %p50;
	min.s64 	%rd271, %rd270, %rd131;
$L__BB13_160:
	ld.global.u32 	%r189, [%rd133+1024];
	setp.lt.s32 	%p51, %r663, %r189;
	mov.u32 	%r665, %r189;
	mov.u64 	%rd273, %rd132;
	@%p51 bra 	$L__BB13_163;
	setp.lt.s32 	%p52, %r189, %r663;
	mov.u32 	%r665, %r663;
	mov.u64 	%rd273, %rd271;
	@%p52 bra 	$L__BB13_163;
	setp.lt.s64 	%p53, %rd271, %rd132;
	selp.b32 	%r665, %r663, %r189, %p53;
	min.s64 	%rd273, %rd271, %rd132;
$L__BB13_163:
	add.s32 	%r652, %r652, 1024;
	add.s32 	%r658, %r658, 1024;
	add.s32 	%r657, %r657, 1024;
	add.s32 	%r656, %r656, 1024;
	add.s32 	%r655, %r655, 1024;
	setp.lt.s32 	%p54, %r652, %r153;
	@%p54 bra 	$L__BB13_151;
$L__BB13_164:
	// begin inline asm
	mov.u32 %r261, %laneid;
	// end inline asm
	mov.b32 	%r279, 1;
	mov.b32 	%r280, 31;
	mov.b32 	%r281, -1;
	// begin inline asm
	shfl.sync.down.b32 %r262, %r665, %r279, %r280, %r281;
	// end inline asm
	// begin inline asm
	shfl.sync.down.b32 %r267, %r268, %r279, %r280, %r281;
	// end inline asm
	mov.b64 	{%r273, %r278}, %rd273;
	// begin inline asm
	shfl.sync.down.b32 %r272, %r273, %r279, %r280, %r281;
	// end inline asm
	// begin inline asm
	shfl.sync.down.b32 %r277, %r278, %r279, %r280, %r281;
	// end inline asm
	mov.b64 	%rd144, {%r272, %r277};
	setp.gt.s32 	%p55, %r261, 30;
	mov.u32 	%r666, %r665;
	mov.u64 	%rd274, %rd273;
	@%p55 bra 	$L__BB13_168;
	setp.lt.s32 	%p56, %r665, %r262;
	mov.u32 	%r666, %r262;
	mov.u64 	%rd274, %rd144;
	@%p56 bra 	$L__BB13_168;
	setp.lt.s32 	%p57, %r262, %r665;
	mov.u32 	%r666, %r665;
	mov.u64 	%rd274, %rd273;
	@%p57 bra 	$L__BB13_168;
	setp.lt.s64 	%p58, %rd273, %rd144;
	selp.b32 	%r666, %r665, %r262, %p58;
	min.s64 	%rd274, %rd273, %rd144;
$L__BB13_168:
	mov.b32 	%r299, 2;
	mov.b32 	%r300, 31;
	mov.b32 	%r301, -1;
	// begin inline asm
	shfl.sync.down.b32 %r282, %r666, %r299, %r300, %r301;
	// end inline asm
	// begin inline asm
	shfl.sync.down.b32 %r287, %r288, %r299, %r300, %r301;
	// end inline asm
	mov.b64 	{%r293, %r298}, %rd274;
	// begin inline asm
	shfl.sync.down.b32 %r292, %r293, %r299, %r300, %r301;
	// end inline asm
	// begin inline asm
	shfl.sync.down.b32 %r297, %r298, %r299, %r300, %r301;
	// end inline asm
	mov.b64 	%rd147, {%r292, %r297};
	setp.gt.s32 	%p59, %r261, 29;
	mov.u32 	%r667, %r666;
	mov.u64 	%rd275, %rd274;
	@%p59 bra 	$L__BB13_172;
	setp.lt.s32 	%p60, %r666, %r282;
	mov.u32 	%r667, %r282;
	mov.u64 	%rd275, %rd147;
	@%p60 bra 	$L__BB13_172;
	setp.lt.s32 	%p61, %r282, %r666;
	mov.u32 	%r667, %r666;
	mov.u64 	%rd275, %rd274;
	@%p61 bra 	$L__BB13_172;
	setp.lt.s64 	%p62, %rd274, %rd147;
	selp.b32 	%r667, %r666, %r282, %p62;
	min.s64 	%rd275, %rd274, %rd147;
$L__BB13_172:
	mov.b32 	%r319, 4;
	mov.b32 	%r320, 31;
	mov.b32 	%r321, -1;
	// begin inline asm
	shfl.sync.down.b32 %r302, %r667, %r319, %r320, %r321;
	// end inline asm
	// begin inline asm
	shfl.sync.down.b32 %r307, %r308, %r319, %r320, %r321;
	// end inline asm
	mov.b64 	{%r313, %r318}, %rd275;
	// begin inline asm
	shfl.sync.down.b32 %r312, %r313, %r319, %r320, %r321;
	// end inline asm
	// begin inline asm
	shfl.sync.down.b32 %r317, %r318, %r319, %r320, %r321;
	// end inline asm
	mov.b64 	%rd150, {%r312, %r317};
	setp.gt.s32 	%p63, %r261, 27;
	mov.u32 	%r668, %r667;
	mov.u64 	%rd276, %rd275;
	@%p63 bra 	$L__BB13_176;
	setp.lt.s32 	%p64, %r667, %r302;
	mov.u32 	%r668, %r302;
	mov.u64 	%rd276, %rd150;
	@%p64 bra 	$L__BB13_176;
	setp.lt.s32 	%p65, %r302, %r667;
	mov.u32 	%r668, %r667;
	mov.u64 	%rd276, %rd275;
	@%p65 bra 	$L__BB13_176;
	setp.lt.s64 	%p66, %rd275, %rd150;
	selp.b32 	%r668, %r667, %r302, %p66;
	min.s64 	%rd276, %rd275, %rd150;
$L__BB13_176:
	mov.b32 	%r339, 8;
	mov.b32 	%r340, 31;
	mov.b32 	%r341, -1;
	// begin inline asm
	shfl.sync.down.b32 %r322, %r668, %r339, %r340, %r341;
	// end inline asm
	// begin inline asm
	shfl.sync.down.b32 %r327, %r328, %r339, %r340, %r341;
	// end inline asm
	mov.b64 	{%r333, %r338}, %rd276;
	// begin inline asm
	shfl.sync.down.b32 %r332, %r333, %r339, %r340, %r341;
	// end inline asm
	// begin inline asm
	shfl.sync.down.b32 %r337, %r338, %r339, %r340, %r341;
	// end inline asm
	mov.b64 	%rd153, {%r332, %r337};
	setp.gt.s32 	%p67, %r261, 23;
	mov.u32 	%r669, %r668;
	mov.u64 	%rd277, %rd276;
	@%p67 bra 	$L__BB13_180;
	setp.lt.s32 	%p68, %r668, %r322;
	mov.u32 	%r669, %r322;
	mov.u64 	%rd277, %rd153;
	@%p68 bra 	$L__BB13_180;
	setp.lt.s32 	%p69, %r322, %r668;
	mov.u32 	%r669, %r668;
	mov.u64 	%rd277, %rd276;
	@%p69 bra 	$L__BB13_180;
	setp.lt.s64 	%p70, %rd276, %rd153;
	selp.b32 	%r669, %r668, %r322, %p70;
	min.s64 	%rd277, %rd276, %rd153;
$L__BB13_180:
	mov.b32 	%r359, 16;
	mov.b32 	%r360, 31;
	mov.b32 	%r361, -1;
	// begin inline asm
	shfl.sync.down.b32 %r342, %r669, %r359, %r360, %r361;
	// end inline asm
	// begin inline asm
	shfl.sync.down.b32 %r347, %r348, %r359, %r360, %r361;
	// end inline asm
	mov.b64 	{%r353, %r358}, %rd277;
	// begin inline asm
	shfl.sync.down.b32 %r352, %r353, %r359, %r360, %r361;
	// end inline asm
	// begin inline asm
	shfl.sync.down.b32 %r357, %r358, %r359, %r360, %r361;
	// end inline asm
	mov.b64 	%rd156, {%r352, %r357};
	setp.gt.s32 	%p71, %r261, 15;
	mov.u32 	%r677, %r669;
	mov.u64 	%rd285, %rd277;
	@%p71 bra 	$L__BB13_184;
	setp.lt.s32 	%p72, %r669, %r342;
	mov.u32 	%r677, %r342;
	mov.u64 	%rd285, %rd156;
	@%p72 bra 	$L__BB13_184;
	setp.lt.s32 	%p73, %r342, %r669;
	mov.u32 	%r677, %r669;
	mov.u64 	%rd285, %rd277;
	@%p73 bra 	$L__BB13_184;
	setp.lt.s64 	%p74, %rd277, %rd156;
	selp.b32 	%r677, %r669, %r342, %p74;
	min.s64 	%rd285, %rd277, %rd156;
$L__BB13_184:
	setp.ne.s32 	%p75, %r261, 0;
	@%p75 bra 	$L__BB13_186;
	shr.u32 	%r362, %r127, 1;
	and.b32  	%r363, %r362, 496;
	mov.u32 	%r364, _ZN6thrust24THRUST_300001_SM_1000_NS8cuda_cub4core6detail5shmemE;
	add.s32 	%r365, %r364, %r363;
	st.shared.u32 	[%r365+8], %r677;
	st.shared.u64 	[%r365+16], %rd285;
$L__BB13_186:
	bar.sync 	0;
	setp.ne.s32 	%p76, %r127, 0;
	@%p76 bra 	$L__BB13_208;
	ld.shared.u32 	%r214, [_ZN6thrust24THRUST_300001_SM_1000_NS8cuda_cub4core6detail5shmemE+24];
	ld.shared.u64 	%rd159, [_ZN6thrust24THRUST_300001_SM_1000_NS8cuda_cub4core6detail5shmemE+32];
	setp.lt.s32 	%p77, %r677, %r214;
	mov.u32 	%r671, %r214;
	mov.u64 	%rd279, %rd159;
	@%p77 bra 	$L__BB13_190;
	setp.lt.s32 	%p78, %r214, %r677;
	mov.u32 	%r671, %r677;
	mov.u64 	%rd279, %rd285;
	@%p78 bra 	$L__BB13_190;
	setp.lt.s64 	%p79, %rd285, %rd159;
	selp.b32 	%r671, %r677, %r214, %p79;
	min.s64 	%rd279, %rd285, %rd159;
$L__BB13_190:
	ld.shared.u32 	%r217, [_ZN6thrust24THRUST_300001_SM_1000_NS8cuda_cub4core6detail5shmemE+40];
	ld.shared.u64 	%rd162, [_ZN6thrust24THRUST_300001_SM_1000_NS8cuda_cub4core6detail5shmemE+48];
	setp.lt.s32 	%p80, %r671, %r217;
	mov.u32 	%r672, %r217;
	mov.u64 	%rd280, %rd162;
	@%p80 bra 	$L__BB13_193;
	setp.lt.s32 	%p81, %r217, %r671;
	mov.u32 	%r672, %r671;
	mov.u64 	%rd280, %rd279;
	@%p81 bra 	$L__BB13_193;
	setp.lt.s64 	%p82, %rd279, %rd162;
	selp.b32 	%r672, %r671, %r217, %p82;
	min.s64 	%rd280, %rd279, %rd162;
$L__BB13_193:
	ld.shared.u32 	%r220, [_ZN6thrust24THRUST_300001_SM_1000_NS8cuda_cub4core6detail5shmemE+56];
	ld.shared.u64 	%rd165, [_ZN6thrust24THRUST_300001_SM_1000_NS8cuda_cub4core6detail5shmemE+64];
	setp.lt.s32 	%p83, %r672, %r220;
	mov.u32 	%r673, %r220;
	mov.u64 	%rd281, %rd165;
	@%p83 bra 	$L__BB13_196;
	setp.lt.s32 	%p84, %r220, %r672;
	mov.u32 	%r673, %r672;
	mov.u64 	%rd281, %rd280;
	@%p84 bra 	$L__BB13_196;
	setp.lt.s64 	%p85, %rd280, %rd165;
	selp.b32 	%r673, %r672, %r220, %p85;
	min.s64 	%rd281, %rd280, %rd165;
$L__BB13_196:
	ld.shared.u32 	%r223, [_ZN6thrust24THRUST_300001_SM_1000_NS8cuda_cub4core6detail5shmemE+72];
	ld.shared.u64 	%rd168, [_ZN6thrust24THRUST_300001_SM_1000_NS8cuda_cub4core6detail5shmemE+80];
	setp.lt.s32 	%p86, %r673, %r223;
	mov.u32 	%r674, %r223;
	mov.u64 	%rd282, %rd168;
	@%p86 bra 	$L__BB13_199;
	setp.lt.s32 	%p87, %r223, %r673;
	mov.u32 	%r674, %r673;
	mov.u64 	%rd282, %rd281;
	@%p87 bra 	$L__BB13_199;
	setp.lt.s64 	%p88, %rd281, %rd168;
	selp.b32 	%r674, %r673, %r223, %p88;
	min.s64 	%rd282, %rd281, %rd168;
$L__BB13_199:
	ld.shared.u32 	%r226, [_ZN6thrust24THRUST_300001_SM_1000_NS8cuda_cub4core6detail5shmemE+88];
	ld.shared.u64 	%rd171, [_ZN6thrust24THRUST_300001_SM_1000_NS8cuda_cub4core6detail5shmemE+96];
	setp.lt.s32 	%p89, %r674, %r226;
	mov.u32 	%r675, %r226;
	mov.u64 	%rd283, %rd171;
	@%p89 bra 	$L__BB13_202;
	setp.lt.s32 	%p90, %r226, %r674;
	mov.u32 	%r675, %r674;
	mov.u64 	%rd283, %rd282;
	@%p90 bra 	$L__BB13_202;
	setp.lt.s64 	%p91, %rd282, %rd171;
	selp.b32 	%r675, %r674, %r226, %p91;
	min.s64 	%rd283, %rd282, %rd171;
$L__BB13_202:
	ld.shared.u32 	%r229, [_ZN6thrust24THRUST_300001_SM_1000_NS8cuda_cub4core6detail5shmemE+104];
	ld.shared.u64 	%rd174, [_ZN6thrust24THRUST_300001_SM_1000_NS8cuda_cub4core6detail5shmemE+112];
	setp.lt.s32 	%p92, %r675, %r229;
	mov.u32 	%r676, %r229;
	mov.u64 	%rd284, %rd174;
	@%p92 bra 	$L__BB13_205;
	setp.lt.s32 	%p93, %r229, %r675;
	mov.u32 	%r676, %r675;
	mov.u64 	%rd284, %rd283;
	@%p93 bra 	$L__BB13_205;
	setp.lt.s64 	%p94, %rd283, %rd174;
	selp.b32 	%r676, %r675, %r229, %p94;
	min.s64 	%rd284, %rd283, %rd174;
$L__BB13_205:
	ld.shared.u32 	%r232, [_ZN6thrust24THRUST_300001_SM_1000_NS8cuda_cub4core6detail5shmemE+120];
	ld.shared.u64 	%rd177, [_ZN6thrust24THRUST_300001_SM_1000_NS8cuda_cub4core6detail5shmemE+128];
	setp.lt.s32 	%p95, %r676, %r232;
	mov.u32 	%r677, %r232;
	mov.u64 	%rd285, %rd177;
	@%p95 bra 	$L__BB13_208;
	setp.lt.s32 	%p96, %r232, %r676;
	mov.u32 	%r677, %r676;
	mov.u64 	%rd285, %rd284;
	@%p96 bra 	$L__BB13_208;
	setp.lt.s64 	%p97, %rd284, %rd177;
	selp.b32 	%r677, %r676, %r232, %p97;
	min.s64 	%rd285, %rd284, %rd177;
$L__BB13_208:
	mov.u32 	%r593, %tid.x;
	setp.ne.s32 	%p214, %r593, 0;
	@%p214 bra 	$L__BB13_210;
	ld.param.u64 	%rd222, [_ZN6thrust24THRUST_300001_SM_1000_NS8cuda_cub4core6detail13_kernel_agentINS1_8__reduce11ReduceAgentINS0_12zip_iteratorIN4cuda3std3__45tupleIJNS0_10device_ptrIiEENS0_17counting_iteratorIlNS0_11use_defaultESF_SF_EEEEEEEPNSB_IJilEEESJ_iNS1_9__extrema9arg_max_fIilNSA_4lessIiEEEEEEJSI_SK_iN3cub18CUB_300001_SM_100013GridEvenShareIiEENSS_9GridQueueIjEESP_EEEvDpT0__param_1];
	cvta.to.global.u64 	%rd219, %rd222;
	mul.wide.u32 	%rd220, %r1, 16;
	add.s64 	%rd221, %rd219, %rd220;
	st.global.u32 	[%rd221], %r677;
	st.global.u64 	[%rd221+8], %rd285;
$L__BB13_210:
	ret;

}
	// .globl	_ZN6thrust24THRUST_300001_SM_1000_NS8cuda_cub4core6detail13_kernel_agentINS1_8__reduce10DrainAgentIiEEJN3cub18CUB_300001_SM_10009GridQueueIjEEiEEEvDpT0_
.visible .entry _ZN6thrust24THRUST_300001_SM_1000_NS8cuda_cub4core6detail13_kernel_agentINS1_8__reduce10DrainAgentIiEEJN3cub18CUB_300001_SM_10009GridQueueIjEEiEEEvDpT0_(
	.param .align 8 .b8 _ZN6thrust24THRUST_300001_SM_1000_NS8cuda_cub4core6detail13_kernel_agentINS1_8__reduce10DrainAgentIiEEJN3cub18CUB_300001_SM_10009GridQueueIjEEiEEEvDpT0__param_0[8],
	.param .u32 _ZN6thrust24THRUST_300001_SM_1000_NS8cuda_cub4core6detail13_kernel_agentINS1_8__reduce10DrainAgentIiEEJN3cub18CUB_300001_SM_10009GridQueueIjEEiEEEvDpT0__param_1
)
.maxntid 1
{
	.reg .b32 	%r<3>;
	.reg .b64 	%rd<3>;

	ld.param.u64 	%rd1, [_ZN6thrust24THRUST_300001_SM_1000_NS8cuda_cub4core6detail13_kernel_agentINS1_8__reduce10DrainAgentIiEEJN3cub18CUB_300001_SM_10009GridQueueIjEEiEEEvDpT0__param_0];
	ld.param.u32 	%r1, [_ZN6thrust24THRUST_300001_SM_1000_NS8cuda_cub4core6detail13_kernel_agentINS1_8__reduce10DrainAgentIiEEJN3cub18CUB_300001_SM_10009GridQueueIjEEiEEEvDpT0__param_1];
	cvta.to.global.u64 	%rd2, %rd1;
	st.global.u32 	[%rd2], %r1;
	mov.b32 	%r2, 0;
	st.global.u32 	[%rd2+4], %r2;
	ret;

}
	// .globl	_ZN6thrust24THRUST_300001_SM_1000_NS8cuda_cub4core6detail13_kernel_agentINS1_8__reduce11ReduceAgentIPN4cuda3std3__45tupleIJilEEESC_SB_iNS1_9__extrema9arg_max_fIilNS9_4lessIiEEEEEEJSC_SC_iSH_EEEvDpT0_
.visible .entry _ZN6thrust24THRUST_300001_SM_1000_NS8cuda_cub4core6detail13_kernel_agentINS1_8__reduce11ReduceAgentIPN4cuda3std3__45tupleIJilEEESC_SB_iNS1_9__extrema9arg_max_fIilNS9_4lessIiEEEEEEJSC_SC_iSH_EEEvDpT0_(
	.param .u64 .ptr .align 1 _ZN6thrust24THRUST_300001_SM_1000_NS8cuda_cub4core6detail13_kernel_agentINS1_8__reduce11ReduceAgentIPN4cuda3std3__45tupleIJilEEESC_SB_iNS1_9__extrema9arg_max_fIilNS9_4lessIiEEEEEEJSC_SC_iSH_EEEvDpT0__param_0,
	.param .u64 .ptr .align 1 _ZN6thrust24THRUST_300001_SM_1000_NS8cuda_cub4core6detail13_kernel_agentINS1_8__reduce11ReduceAgentIPN4cuda3std3__45tupleIJilEEESC_SB_iNS1_9__extrema9arg_max_fIilNS9_4lessIiEEEEEEJSC_SC_iSH_EEEvDpT0__param_1,
	.param .u32 _ZN6thrust24THRUST_300001_SM_1000_NS8cuda_cub4core6detail13_kernel_agentINS1_8__reduce11ReduceAgentIPN4cuda3std3__45tupleIJilEEESC_SB_iNS1_9__extrema9arg_max_fIilNS9_4lessIiEEEEEEJSC_SC_iSH_EEEvDpT0__param_2,
	.param .align 1 .b8 _ZN6thrust24THRUST_300001_SM_1000_NS8cuda_cub4core6detail13_kernel_agentINS1_8__reduce11ReduceAgentIPN4cuda3std3__45tupleIJilEEESC_SB_iNS1_9__extrema9arg_max_fIilNS9_4lessIiEEEEEEJSC_SC_iSH_EEEvDpT0__param_3[1]
)
.maxntid 256
{
	.reg .pred 	%p<222>;
	.reg .b32 	%r<637>;
	.reg .b64 	%rd<356>;

	ld.param.u64 	%rd186, [_ZN6thrust24THRUST_300001_SM_1000_NS8cuda_cub4core6detail13_kernel_agentINS1_8__reduce11ReduceAgentIPN4cuda3std3__45tupleIJilEEESC_SB_iNS1_9__extrema9arg_max_fIilNS9_4lessIiEEEEEEJSC_SC_iSH_EEEvDpT0__param_0];
	ld.param.u64 	%rd187, [_ZN6thrust24THRUST_300001_SM_1000_NS8cuda_cub4core6detail13_kernel_agentINS1_8__reduce11ReduceAgentIPN4cuda3std3__45tupleIJilEEESC_SB_iNS1_9__extrema9arg_max_fIilNS9_4lessIiEEEEEEJSC_SC_iSH_EEEvDpT0__param_1];
	ld.param.u32 	%r215, [_ZN6thrust24THRUST_300001_SM_1000_NS8cuda_cub4core6detail13_kernel_agentINS1_8__reduce11ReduceAgentIPN4cuda3std3__45tupleIJilEEESC_SB_iNS1_9__extrema9arg_max_fIilNS9_4lessIiEEEEEEJSC_SC_iSH_EEEvDpT0__param_2];
	setp.eq.s32 	%p1, %r215, 0;
	@%p1 bra 	$L__BB15_211;
	setp.gt.s32 	%p2, %r215, 1279;
	@%p2 bra 	$L__BB15_121;
	mov.u32 	%r1, %tid.x;
	setp.ge.s32 	%p105, %r1, %r215;
	mov.b32 	%r572, 0;
	mov.b64 	%rd298, 0;
	mov.u32 	%r564, %r1;
	@%p105 bra 	$L__BB15_4;
	mul.wide.u32 	%rd263, %r1, 16;
	add.s64 	%rd260, %rd186, %rd263;
	// begin inline asm
	ld.global.nc.u64 %rd259, [%rd260];
	// end inline asm
	add.s64 	%rd262, %rd260, 8;
	// begin inline asm
	ld.global.nc.u64 %rd298, [%rd262];
	// end inline asm
	cvt.u32.u64 	%r572, %rd259;
	add.s32 	%r564, %r1, 256;
$L__BB15_4:
	setp.ge.s32 	%p106, %r564, %r215;
	@%p106 bra 	$L__BB15_25;
	not.b32 	%r334, %r564;
	add.s32 	%r6, %r215, %r334;
	and.b32  	%r335, %r6, 768;
	setp.eq.s32 	%p107, %r335, 768;
	@%p107 bra 	$L__BB15_11;
	mul.wide.u32 	%rd265, %r564, 16;
	add.s64 	%rd289, %rd186, %rd265;
	shr.u32 	%r336, %r6, 8;
	add.s32 	%r337, %r336, 1;
	and.b32  	%r338, %r337, 3;
	neg.s32 	%r560, %r338;
$L__BB15_7:
	.pragma "nounroll";
	mov.u64 	%rd5, %rd298;
	mov.u32 	%r10, %r572;
	// begin inline asm
	ld.global.nc.u64 %rd266, [%rd289];
	// end inline asm
	add.s64 	%rd269, %rd289, 8;
	// begin inline asm
	ld.global.nc.u64 %rd268, [%rd269];
	// end inline asm
	cvt.u32.u64 	%r11, %rd266;
	setp.lt.s32 	%p108, %r10, %r11;
	mov.u64 	%rd298, %rd268;
	mov.u32 	%r572, %r11;
	@%p108 bra 	$L__BB15_10;
	setp.lt.s32 	%p109, %r11, %r10;
	mov.u64 	%rd298, %rd5;
	mov.u32 	%r572, %r10;
	@%p109 bra 	$L__BB15_10;
	setp.lt.s64 	%p110, %rd5, %rd268;
	min.s64 	%rd298, %rd5, %rd268;
	selp.b32 	%r572, %r10, %r11, %p110;
$L__BB15_10:
	add.s32 	%r564, %r564, 256;
	add.s64 	%rd289, %rd289, 4096;
	add.s32 	%r560, %r560, 1;
	setp.ne.s32 	%p111, %r560, 0;
	@%p111 bra 	$L__BB15_7;
$L__BB15_11:
	setp.lt.u32 	%p112, %r6, 768;
	@%p112 bra 	$L__BB15_25;
$L__BB15_12:
	mul.wide.s32 	%rd274, %r564, 16;
	add.s64 	%rd271, %rd186, %rd274;
	// begin inline asm
	ld.global.nc.u64 %rd270, [%rd271];
	// end inline asm
	add.s64 	%rd273, %rd271, 8;
	// begin inline asm
	ld.global.nc.u64 %rd272, [%rd273];
	// end inline asm
	cvt.u32.u64 	%r21, %rd270;
	setp.lt.s32 	%p113, %r572, %r21;
	mov.u64 	%rd295, %rd272;
	mov.u32 	%r569, %r21;
	@%p113 bra 	$L__BB15_15;
	setp.lt.s32 	%p114, %r21, %r572;
	mov.u64 	%rd295, %rd298;
	mov.u32 	%r569, %r572;
	@%p114 bra 	$L__BB15_15;
	setp.lt.s64 	%p115, %rd298, %rd272;
	min.s64 	%rd295, %rd298, %rd272;
	selp.b32 	%r569, %r572, %r21, %p115;
$L__BB15_15:
	add.s64 	%rd276, %rd271, 4096;
	// begin inline asm
	ld.global.nc.u64 %rd275, [%rd276];
	// end inline asm
	add.s64 	%rd278, %rd271, 4104;
	// begin inline asm
	ld.global.nc.u64 %rd277, [%rd278];
	// end inline asm
	cvt.u32.u64 	%r24, %rd275;
	setp.lt.s32 	%p116, %r569, %r24;
	mov.u64 	%rd296, %rd277;
	mov.u32 	%r570, %r24;
	@%p116 bra 	$L__BB15_18;
	setp.lt.s32 	%p117, %r24, %r569;
	mov.u64 	%rd296, %rd295;
	mov.u32 	%r570, %r569;
	@%p117 bra 	$L__BB15_18;
	setp.lt.s64 	%p118, %rd295, %rd277;
	min.s64 	%rd296, %rd295, %rd277;
	selp.b32 	%r570, %r569, %r24, %p118;
$L__BB15_18:
	add.s64 	%rd280, %rd271, 8192;
	// begin inline asm
	ld.global.nc.u64 %rd279, [%rd280];
	// end inline asm
	add.s64 	%rd282, %rd271, 8200;
	// begin inline asm
	ld.global.nc.u64 %rd281, [%rd282];
	// end inline asm
	cvt.u32.u64 	%r27, %rd279;
	setp.lt.s32 	%p119, %r570, %r27;
	mov.u64 	%rd297, %rd281;
	mov.u32 	%r571, %r27;
	@%p119 bra 	$L__BB15_21;
	setp.lt.s32 	%p120, %r27, %r570;
	mov.u64 	%rd297, %rd296;
	mov.u32 	%r571, %r570;
	@%p120 bra 	$L__BB15_21;
	setp.lt.s64 	%p121, %rd296, %rd281;
	min.s64 	%rd297, %rd296, %rd281;
	selp.b32 	%r571, %r570, %r27, %p121;
$L__BB15_21:
	add.s64 	%rd284, %rd271, 12288;
	// begin inline asm
	ld.global.nc.u64 %rd283, [%rd284];
	// end inline asm
	add.s64 	%rd286, %rd271, 12296;
	// begin inline asm
	ld.global.nc.u64 %rd285, [%rd286];
	// end inline asm
	cvt.u32.u64 	%r30, %rd283;
	setp.lt.s32 	%p122, %r571, %r30;
	mov.u64 	%rd298, %rd285;
	mov.u32 	%r572, %r30;
	@%p122 bra 	$L__BB15_24;
	setp.lt.s32 	%p123, %r30, %r571;
	mov.u64 	%rd298, %rd297;
	mov.u32 	%r572, %r571;
	@%p123 bra 	$L__BB15_24;
	setp.lt.s64 	%p124, %rd297, %rd285;
	min.s64 	%rd298, %rd297, %rd285;
	selp.b32 	%r572, %r571, %r30, %p124;
$L__BB15_24:
	add.s32 	%r564, %r564, 1024;
	setp.lt.s32 	%p125, %r564, %r215;
	@%p125 bra 	$L__BB15_12;
$L__BB15_25:
	setp.lt.s32 	%p126, %r215, 256;
	@%p126 bra 	$L__BB15_70;
	// begin inline asm
	mov.u32 %r452, %laneid;
	// end inline asm
	mov.b32 	%r470, 1;
	mov.b32 	%r471, 31;
	mov.b32 	%r472, -1;
	// begin inline asm
	shfl.sync.down.b32 %r453, %r572, %r470, %r471, %r472;
	// end inline asm
	// begin inline asm
	shfl.sync.down.b32 %r458, %r459, %r470, %r471, %r472;
	// end inline asm
	mov.b64 	{%r464, %r469}, %rd298;
	// begin inline asm
	shfl.sync.down.b32 %r463, %r464, %r470, %r471, %r472;
	// end inline asm
	// begin inline asm
	shfl.sync.down.b32 %r468, %r469, %r470, %r471, %r472;
	// end inline asm
	mov.b64 	%rd27, {%r463, %r468};
	setp.gt.s32 	%p178, %r452, 30;
	mov.u64 	%rd300, %rd298;
	mov.u32 	%r574, %r572;
	@%p178 bra 	$L__BB15_30;
	setp.lt.s32 	%p179, %r572, %r453;
	mov.u64 	%rd300, %rd27;
	mov.u32 	%r574, %r453;
	@%p179 bra 	$L__BB15_30;
	setp.lt.s32 	%p180, %r453, %r572;
	mov.u64 	%rd300, %rd298;
	mov.u32 	%r574, %r572;
	@%p180 bra 	$L__BB15_30;
	setp.lt.s64 	%p181, %rd298, %rd27;
	min.s64 	%rd300, %rd298, %rd27;
	selp.b32 	%r574, %r572, %r453, %p181;
$L__BB15_30:
	mov.b32 	%r490, 2;
	mov.b32 	%r491, 31;
	mov.b32 	%r492, -1;
	// begin inline asm
	shfl.sync.down.b32 %r473, %r574, %r490, %r491, %r492;
	// end inline asm
	// begin inline asm
	shfl.sync.down.b32 %r478, %r479, %r490, %r491, %r492;
	// end inline asm
	mov.b64 	{%r484, %r489}, %rd300;
	// begin inline asm
	shfl.sync.down.b32 %r483, %r484, %r490, %r491, %r492;
	// end inline asm
	// begin inline asm
	shfl.sync.down.b32 %r488, %r489, %r490, %r491, %r492;
	// end inline asm
	mov.b64 	%rd30, {%r483, %r488};
	setp.gt.s32 	%p182, %r452, 29;
	mov.u64 	%rd301, %rd300;
	mov.u32 	%r575, %r574;
	@%p182 bra 	$L__BB15_34;
	setp.lt.s32 	%p183, %r574, %r473;
	mov.u64 	%rd301, %rd30;
	mov.u32 	%r575, %r473;
	@%p183 bra 	$L__BB15_34;
	setp.lt.s32 	%p184, %r473, %r574;
	mov.u64 	%rd301, %rd300;
	mov.u32 	%r575, %r574;
	@%p184 bra 	$L__BB15_34;
	setp.lt.s64 	%p185, %rd300, %rd30;
	min.s64 	%rd301, %rd300, %rd30;
	selp.b32 	%r575, %r574, %r473, %p185;
$L__BB15_34:
	mov.b32 	%r510, 4;
	mov.b32 	%r511, 31;
	mov.b32 	%r512, -1;
	// begin inline asm
	shfl.sync.down.b32 %r493, %r575, %r510, %r511, %r512;
	// end inline asm
	// begin inline asm
	shfl.sync.down.b32 %r498, %r499, %r510, %r511, %r512;
	// end inline asm
	mov.b64 	{%r504, %r509}, %rd301;
	// begin inline asm
	shfl.sync.down.b32 %r503, %r504, %r510, %r511, %r512;
	// end inline asm
	// begin inline asm
	shfl.sync.down.b32 %r508, %r509, %r510, %r511, %r512;
	// end inline asm
	mov.b64 	%rd33, {%r503, %r508};
	setp.gt.s32 	%p186, %r452, 27;
	mov.u64 	%rd302, %rd301;
	mov.u32 	%r576, %r575;
	@%p186 bra 	$L__BB15_38;
	setp.lt.s32 	%p187, %r575, %r493;
	mov.u64 	%rd302, %rd33;
	mov.u32 	%r576, %r493;
	@%p187 bra 	$L__BB15_38;
	setp.lt.s32 	%p188, %r493, %r575;
	mov.u64 	%rd302, %rd301;
	mov.u32 	%r576, %r575;
	@%p188 bra 	$L__BB15_38;
	setp.lt.s64 	%p189, %rd301, %rd33;
	min.s64 	%rd302, %rd301, %rd33;
	selp.b32 	%r576, %r575, %r493, %p189;
$L__BB15_38:
	mov.b32 	%r530, 8;
	mov.b32 	%r531, 31;
	mov.b32 	%r532, -1;
	// begin inline asm
	shfl.sync.down.b32 %r513, %r576, %r530, %r531, %r532;
	// end inline asm
	// begin inline asm
	shfl.sync.down.b32 %r518, %r519, %r530, %r531, %r532;
	// end inline asm
	mov.b64 	{%r524, %r529}, %rd302;
	// begin inline asm
	shfl.sync.down.b32 %r523, %r524, %r530, %r531, %r532;
	// end inline asm
	// begin inline asm
	shfl.sync.down.b32 %r528, %r529, %r530, %r531, %r532;
	// end inline asm
	mov.b64 	%rd36, {%r523, %r528};
	setp.gt.s32 	%p190, %r452, 23;
	mov.u64 	%rd303, %rd302;
	mov.u32 	%r577, %r576;
	@%p190 bra 	$L__BB15_42;
	setp.lt.s32 	%p191, %r576, %r513;
	mov.u64 	%rd303, %rd36;
	mov.u32 	%r577, %r513;
	@%p191 bra 	$L__BB15_42;
	setp.lt.s32 	%p192, %r513, %r576;
	mov.u64 	%rd303, %rd302;
	mov.u32 	%r577, %r576;
	@%p192 bra 	$L__BB15_42;
	setp.lt.s64 	%p193, %rd302, %rd36;
	min.s64 	%rd303, %rd302, %rd36;
	selp.b32 	%r577, %r576, %r513, %p193;
$L__BB15_42:
	mov.b32 	%r550, 16;
	mov.b32 	%r551, 31;
	mov.b32 	%r552, -1;
	// begin inline asm
	shfl.sync.down.b32 %r533, %r577, %r550, %r551, %r552;
	// end inline asm
	// begin inline asm
	shfl.sync.down.b32 %r538, %r539, %r550, %r551, %r552;
	// end inline asm
	mov.b64 	{%r544, %r549}, %rd303;
	// begin inline asm
	shfl.sync.down.b32 %r543, %r544, %r550, %r551, %r552;
	// end inline asm
	// begin inline asm
	shfl.sync.down.b32 %r548, %r549, %r550, %r551, %r552;
	// end inline asm
	mov.b64 	%rd39, {%r543, %r548};
	setp.gt.s32 	%p194, %r452, 15;
	mov.u64 	%rd355, %rd303;
	mov.u32 	%r636, %r577;
	@%p194 bra 	$L__BB15_46;
	setp.lt.s32 	%p195, %r577, %r533;
	mov.u64 	%rd355, %rd39;
	mov.u32 	%r636, %r533;
	@%p195 bra 	$L__BB15_46;
	setp.lt.s32 	%p196, %r533, %r577;
	mov.u64 	%rd355, %rd303;
	mov.u32 	%r636, %r577;
	@%p196 bra 	$L__BB15_46;
	setp.lt.s64 	%p197, %rd303, %rd39;
	min.s64 	%rd355, %rd303, %rd39;
	selp.b32 	%r636, %r577, %r533, %p197;
$L__BB15_46:
	setp.ne.s32 	%p198, %r452, 0;
	@%p198 bra 	$L__BB15_48;
	shr.u32 	%r553, %r1, 1;
	and.b32  	%r554, %r553, 496;
	mov.u32 	%r555, _ZN6thrust24THRUST_300001_SM_1000_NS8cuda_cub4core6detail5shmemE;
	add.s32 	%r556, %r555, %r554;
	st.shared.u32 	[%r556+8], %r636;
	st.shared.u64 	[%r556+16], %rd355;
$L__BB15_48:
	bar.sync 	0;
	setp.ne.s32 	%p199, %r1, 0;
	@%p199 bra 	$L__BB15_209;
	ld.shared.u32 	%r51, [_ZN6thrust24THRUST_300001_SM_1000_NS8cuda_cub4core6detail5shmemE+24];
	ld.shared.u64 	%rd42, [_ZN6thrust24THRUST_300001_SM_1000_NS8cuda_cub4core6detail5shmemE+32];
	setp.lt.s32 	%p200, %r636, %r51;
	mov.u64 	%rd305, %rd42;
	mov.u32 	%r579, %r51;
	@%p200 bra 	$L__BB15_52;
	setp.lt.s32 	%p201, %r51, %r636;
	mov.u64 	%rd305, %rd355;
	mov.u32 	%r579, %r636;
	@%p201 bra 	$L__BB15_52;
	setp.lt.s64 	%p202, %rd355, %rd42;
	min.s64 	%rd305, %rd355, %rd42;
	selp.b32 	%r579, %r636, %r51, %p202;
$L__BB15_52:
	ld.shared.u32 	%r54, [_ZN6thrust24THRUST_300001_SM_1000_NS8cuda_cub4core6detail5shmemE+40];
	ld.shared.u64 	%rd45, [_ZN6thrust24THRUST_300001_SM_1000_NS8cuda_cub4core6detail5shmemE+48];
	setp.lt.s32 	%p203, %r579, %r54;
	mov.u64 	%rd306, %rd45;
	mov.u32 	%r580, %r54;
	@%p203 bra 	$L__BB15_55;
	setp.lt.s32 	%p204, %r54, %r579;
	mov.u64 	%rd306, %rd305;
	mov.u32 	%r580, %r579;
	@%p204 bra 	$L__BB15_55;
	setp.lt.s64 	%p205, %rd305, %rd45;
	min.s64 	%rd306, %rd305, %rd45;
	selp.b32 	%r580, %r579, %r54, %p205;
$L__BB15_55:
	ld.shared.u32 	%r57, [_ZN6thrust24THRUST_300001_SM_1000_NS8cuda_cub4core6detail5shmemE+56];
	ld.shared.u64 	%rd48, [_ZN6thrust24THRUST_300001_SM_1000_NS8cuda_cub4core6detail5shmemE+64];
	setp.lt.s32 	%p206, %r580, %r57;
	mov.u64 	%rd307, %rd48;
	mov.u32 	%r581, %r57;
	@%p206 bra 	$L__BB15_58;
	setp.lt.s32 	%p207, %r57, %r580;
	mov.u64 	%rd307, %rd306;
	mov.u32 	%r581, %r580;
	@%p207 bra 	$L__BB15_58;
	setp.lt.s64 	%p208, %rd306, %rd48;
	min.s64 	%rd307, %rd306, %rd48;
	selp.b32 	%r581, %r580, %r57, %p208;
$L__BB15_58:
	ld.shared.u32 	%r60, [_ZN6thrust24THRUST_300001_SM_1000_NS8cuda_cub4core6detail5shmemE+72];
	ld.shared.u64 	%rd51, [_ZN6thrust24THRUST_300001_SM_1000_NS8cuda_cub4core6detail5shmemE+80];
	setp.lt.s32 	%p209, %r581, %r60;
	mov.u64 	%rd308, %rd51;
	mov.u32 	%r582, %r60;
	@%p209 bra 	$L__BB15_61;
	setp.lt.s32 	%p210, %r60, %r581;
	mov.u64 	%rd308, %rd307;
	mov.u32 	%r582, %r581;
	@%p210 bra 	$L__BB15_61;
	setp.lt.s64 	%p211, %rd307, %rd51;
	min.s64 	%rd308, %rd307, %rd51;
	selp.b32 	%r582, %r581, %r60, %p211;
$L__BB15_61:
	ld.shared.u32 	%r63, [_ZN6thrust24THRUST_300001_SM_1000_NS8cuda_cub4core6detail5shmemE+88];
	ld.shared.u64 	%rd54, [_ZN6thrust24THRUST_300001_SM_1000_NS8cuda_cub4core6detail5shmemE+96];
	setp.lt.s32 	%p212, %r582, %r63;
	mov.u64 	%rd309, %rd54;
	mov.u32 	%r583, %r63;
	@%p212 bra 	$L__BB15_64;
	setp.lt.s32 	%p213, %r63, %r582;
	mov.u64 	%rd309, %rd308;
	mov.u32 	%r583, %r582;
	@%p213 bra 	$L__BB15_64;
	setp.lt.s64 	%p214, %rd308, %rd54;
	min.s64 	%rd309, %rd308, %rd54;
	selp.b32 	%r583, %r582, %r63, %p214;
$L__BB15_64:
	ld.shared.u32 	%r66, [_ZN6thrust24THRUST_300001_SM_1000_NS8cuda_cub4core6detail5shmemE+104];
	ld.shared.u64 	%rd57, [_ZN6thrust24THRUST_300001_SM_1000_NS8cuda_cub4core6detail5shmemE+112];
	setp.lt.s32 	%p215, %r583, %r66;
	mov.u64 	%rd310, %rd57;
	mov.u32 	%r584, %r66;
	@%p215 bra 	$L__BB15_67;
	setp.lt.s32 	%p216, %r66, %r583;
	mov.u64 	%rd310, %rd309;
	mov.u32 	%r584, %r583;
	@%p216 bra 	$L__BB15_67;
	setp.lt.s64 	%p217, %rd309, %rd57;
	min.s64 	%rd310, %rd309, %rd57;
	selp.b32 	%r584, %r583, %r66, %p217;
$L__BB15_67:
	ld.shared.u32 	%r69, [_ZN6thrust24THRUST_300001_SM_1000_NS8cuda_cub4core6detail5shmemE+120];
	ld.shared.u64 	%rd60, [_ZN6thrust24THRUST_300001_SM_1000_NS8cuda_cub4core6detail5shmemE+128];
	setp.lt.s32 	%p218, %r584, %r69;
	mov.u32 	%r636, %r69;
	mov.u64 	%rd355, %rd60;
	@%p218 bra 	$L__BB15_209;
	setp.lt.s32 	%p219, %r69, %r584;
	mov.u32 	%r636, %r584;
	mov.u64 	%rd355, %rd310;
	@%p219 bra 	$L__BB15_209;
	setp.lt.s64 	%p220, %rd310, %rd60;
	min.s64 	%rd355, %rd310, %rd60;
	selp.b32 	%r636, %r584, %r69, %p220;
	bra.uni 	$L__BB15_209;
$L__BB15_70:
	// begin inline asm
	mov.u32 %r339, %laneid;
	// end inline asm
	and.b32  	%r360, %r1, 992;
	add.s32 	%r361, %r360, 32;
	setp.gt.s32 	%p127, %r361, %r215;
	not.b32 	%r362, %r360;
	add.s32 	%r363, %r215, %r362;
	selp.b32 	%r358, %r363, 31, %p127;
	mov.b32 	%r357, 1;
	mov.b32 	%r359, -1;
	// begin inline asm
	shfl.sync.down.b32 %r340, %r572, %r357, %r358, %r359;
	// end inline asm
	// begin inline asm
	shfl.sync.down.b32 %r345, %r346, %r357, %r358, %r359;
	// end inline asm
	mov.b64 	{%r351, %r356}, %rd298;
	// begin inline asm
	shfl.sync.down.b32 %r350, %r351, %r357, %r358, %r359;
	// end inline asm
	// begin inline asm
	shfl.sync.down.b32 %r355, %r356, %r357, %r358, %r359;
	// end inline asm
	mov.b64 	%rd62, {%r350, %r355};
	setp.ge.s32 	%p128, %r339, %r358;
	mov.u64 	%rd311, %rd298;
	mov.u32 	%r585, %r572;
	@%p128 bra 	$L__BB15_74;
	setp.lt.s32 	%p129, %r572, %r340;
	mov.u64 	%rd311, %rd62;
	mov.u32 	%r585, %r340;
	@%p129 bra 	$L__BB15_74;
	setp.lt.s32 	%p130, %r340, %r572;
	mov.u64 	%rd311, %rd298;
	mov.u32 	%r585, %r572;
	@%p130 bra 	$L__BB15_74;
	setp.lt.s64 	%p131, %rd298, %rd62;
	min.s64 	%rd311, %rd298, %rd62;
	selp.b32 	%r585, %r572, %r340, %p131;
$L__BB15_74:
	mov.b32 	%r381, 2;
	mov.b32 	%r383, -1;
	// begin inline asm
	shfl.sync.down.b32 %r364, %r585, %r381, %r358, %r383;
	// end inline asm
	// begin inline asm
	shfl.sync.down.b32 %r369, %r370, %r381, %r358, %r383;
	// end inline asm
	mov.b64 	{%r375, %r380}, %rd311;
	// begin inline asm
	shfl.sync.down.b32 %r374, %r375, %r381, %r358, %r383;
	// end inline asm
	// begin inline asm
	shfl.sync.down.b32 %r379, %r380, %r381, %r358, %r383;
	// end inline asm
	mov.b64 	%rd65, {%r374, %r379};
	add.s32 	%r384, %r339, 2;
	setp.gt.s32 	%p132, %r384, %r358;
	mov.u64 	%rd312, %rd311;
	mov.u32 	%r586, %r585;
	@%p132 bra 	$L__BB15_78;
	setp.lt.s32 	%p133, %r585, %r364;
	mov.u64 	%rd312, %rd65;
	mov.u32 	%r586, %r364;
	@%p133 bra 	$L__BB15_78;
	setp.lt.s32 	%p134, %r364, %r585;
	mov.u64 	%rd312, %rd311;
	mov.u32 	%r586, %r585;
	@%p134 bra 	$L__BB15_78;
	setp.lt.s64 	%p135, %rd311, %rd65;
	min.s64 	%rd312, %rd311, %rd65;
	selp.b32 	%r586, %r585, %r364, %p135;
$L__BB15_78:
	mov.b32 	%r402, 4;
	mov.b32 	%r404, -1;
	// begin inline asm
	shfl.sync.down.b32 %r385, %r586, %r402, %r358, %r404;
	// end inline asm
	// begin inline asm
	shfl.sync.down.b32 %r390, %r391, %r402, %r358, %r404;
	// end inline asm
	mov.b64 	{%r396, %r401}, %rd312;
	// begin inline asm
	shfl.sync.down.b32 %r395, %r396, %r402, %r358, %r404;
	// end inline asm
	// begin inline asm
	shfl.sync.down.b32 %r400, %r401, %r402, %r358, %r404;
	// end inline asm
	mov.b64 	%rd68, {%r395, %r400};
	add.s32 	%r405, %r339, 4;
	setp.gt.s32 	%p136, %r405, %r358;
	mov.u32 	%r587, %r586;
	mov.u64 	%rd313, %rd312;
	@%p136 bra 	$L__BB15_82;
	setp.lt.s32 	%p137, %r586, %r385;
	mov.u32 	%r587, %r385;
	mov.u64 	%rd313, %rd68;
	@%p137 bra 	$L__BB15_82;
	setp.lt.s32 	%p138, %r385, %r586;
	mov.u32 	%r587, %r586;
	mov.u64 	%rd313, %rd312;
	@%p138 bra 	$L__BB15_82;
	setp.lt.s64 	%p139, %rd312, %rd68;
	selp.b32 	%r587, %r586, %r385, %p139;
	min.s64 	%rd313, %rd312, %rd68;
$L__BB15_82:
	mov.b32 	%r423, 8;
	mov.b32 	%r425, -1;
	// begin inline asm
	shfl.sync.down.b32 %r406, %r587, %r423, %r358, %r425;
	// end inline asm
	// begin inline asm
	shfl.sync.down.b32 %r411, %r412, %r423, %r358, %r425;
	// end inline asm
	mov.b64 	{%r417, %r422}, %rd313;
	// begin inline asm
	shfl.sync.down.b32 %r416, %r417, %r423, %r358, %r425;
	// end inline asm
	// begin inline asm
	shfl.sync.down.b32 %r421, %r422, %r423, %r358, %r425;
	// end inline asm
	mov.b64 	%rd71, {%r416, %r421};
	add.s32 	%r426, %r339, 8;
	setp.gt.s32 	%p140, %r426, %r358;
	mov.u32 	%r588, %r587;
	mov.u64 	%rd314, %rd313;
	@%p140 bra 	$L__BB15_86;
	setp.lt.s32 	%p141, %r587, %r406;
	mov.u32 	%r588, %r406;
	mov.u64 	%rd314, %rd71;
	@%p141 bra 	$L__BB15_86;
	setp.lt.s32 	%p142, %r406, %r587;
	mov.u32 	%r588, %r587;
	mov.u64 	%rd314, %rd313;
	@%p142 bra 	$L__BB15_86;
	setp.lt.s64 	%p143, %rd313, %rd71;
	selp.b32 	%r588, %r587, %r406, %p143;
	min.s64 	%rd314, %rd313, %rd71;
$L__BB15_86:
	mov.b32 	%r444, 16;
	mov.b32 	%r446, -1;
	// begin inline asm
	shfl.sync.down.b32 %r427, %r588, %r444, %r358, %r446;
	// end inline asm
	// begin inline asm
	shfl.sync.down.b32 %r432, %r433, %r444, %r358, %r446;
	// end inline asm
	mov.b64 	{%r438, %r443}, %rd314;
	// begin inline asm
	shfl.sync.down.b32 %r437, %r438, %r444, %r358, %r446;
	// end inline asm
	// begin inline asm
	shfl.sync.down.b32 %r442, %r443, %r444, %r358, %r446;
	// end inline asm
	mov.b64 	%rd74, {%r437, %r442};
	add.s32 	%r447, %r339, 16;
	setp.gt.s32 	%p144, %r447, %r358;
	mov.u32 	%r636, %r588;
	mov.u64 	%rd355, %rd314;
	@%p144 bra 	$L__BB15_90;
	setp.lt.s32 	%p145, %r588, %r427;
	mov.u32 	%r636, %r427;
	mov.u64 	%rd355, %rd74;
	@%p145 bra 	$L__BB15_90;
	setp.lt.s32 	%p146, %r427, %r588;
	mov.u32 	%r636, %r588;
	mov.u64 	%rd355, %rd314;
	@%p146 bra 	$L__BB15_90;
	setp.lt.s64 	%p147, %rd314, %rd74;
	selp.b32 	%r636, %r588, %r427, %p147;
	min.s64 	%rd355, %rd314, %rd74;
$L__BB15_90:
	setp.ne.s32 	%p148, %r339, 0;
	@%p148 bra 	$L__BB15_92;
	shr.u32 	%r448, %r1, 1;
	and.b32  	%r449, %r448, 496;
	mov.u32 	%r450, _ZN6thrust24THRUST_300001_SM_1000_NS8cuda_cub4core6detail5shmemE;
	add.s32 	%r451, %r450, %r449;
	st.shared.u32 	[%r451+8], %r636;
	st.shared.u64 	[%r451+16], %rd355;
$L__BB15_92:
	bar.sync 	0;
	setp.ne.s32 	%p149, %r1, 0;
	@%p149 bra 	$L__BB15_209;
	setp.lt.s32 	%p150, %r215, 33;
	mov.u32 	%r590, %r636;
	mov.u64 	%rd316, %rd355;
	@%p150 bra 	$L__BB15_97;
	ld.shared.u32 	%r88, [_ZN6thrust24THRUST_300001_SM_1000_NS8cuda_cub4core6detail5shmemE+24];
	ld.shared.u64 	%rd77, [_ZN6thrust24THRUST_300001_SM_1000_NS8cuda_cub4core6detail5shmemE+32];
	setp.lt.s32 	%p151, %r636, %r88;
	mov.u32 	%r590, %r88;
	mov.u64 	%rd316, %rd77;
	@%p151 bra 	$L__BB15_97;
	setp.lt.s32 	%p152, %r88, %r636;
	mov.u32 	%r590, %r636;
	mov.u64 	%rd316, %rd355;
	@%p152 bra 	$L__BB15_97;
	setp.lt.s64 	%p153, %rd355, %rd77;
	selp.b32 	%r590, %r636, %r88, %p153;
	min.s64 	%rd316, %rd355, %rd77;
$L__BB15_97:
	setp.lt.s32 	%p154, %r215, 65;
	mov.u32 	%r591, %r590;
	mov.u64 	%rd317, %rd316;
	@%p154 bra 	$L__BB15_101;
	ld.shared.u32 	%r91, [_ZN6thrust24THRUST_300001_SM_1000_NS8cuda_cub4core6detail5shmemE+40];
	ld.shared.u64 	%rd80, [_ZN6thrust24THRUST_300001_SM_1000_NS8cuda_cub4core6detail5shmemE+48];
	setp.lt.s32 	%p155, %r590, %r91;
	mov.u32 	%r591, %r91;
	mov.u64 	%rd317, %rd80;
	@%p155 bra 	$L__BB15_101;
	setp.lt.s32 	%p156, %r91, %r590;
	mov.u32 	%r591, %r590;
	mov.u64 	%rd317, %rd316;
	@%p156 bra 	$L__BB15_101;
	setp.lt.s64 	%p157, %rd316, %rd80;
	selp.b32 	%r591, %r590, %r91, %p157;
	min.s64 	%rd317, %rd316, %rd80;
$L__BB15_101:
	setp.lt.s32 	%p158, %r215, 97;
	mov.u32 	%r592, %r591;
	mov.u64 	%rd318, %rd317;
	@%p158 bra 	$L__BB15_105;
	ld.shared.u32 	%r94, [_ZN6thrust24THRUST_300001_SM_1000_NS8cuda_cub4core6detail5shmemE+56];
	ld.shared.u64 	%rd83, [_ZN6thrust24THRUST_300001_SM_1000_NS8cuda_cub4core6detail5shmemE+64];
	setp.lt.s32 	%p159, %r591, %r94;
	mov.u32 	%r592, %r94;
	mov.u64 	%rd318, %rd83;
	@%p159 bra 	$L__BB15_105;
	setp.lt.s32 	%p160, %r94, %r591;
	mov.u32 	%r592, %r591;
	mov.u64 	%rd318, %rd317;
	@%p160 bra 	$L__BB15_105;
	setp.lt.s64 	%p161, %rd317, %rd83;
	selp.b32 	%r592, %r591, %r94, %p161;
	min.s64 	%rd318, %rd317, %rd83;
$L__BB15_105:
	setp.lt.s32 	%p162, %r215, 129;
	mov.u32 	%r593, %r592;
	mov.u64 	%rd319, %rd318;
	@%p162 bra 	$L__BB15_109;
	ld.shared.u32 	%r97, [_ZN6thrust24THRUST_300001_SM_1000_NS8cuda_cub4core6detail5shmemE+72];
	ld.shared.u64 	%rd86, [_ZN6thrust24THRUST_300001_SM_1000_NS8cuda_cub4core6detail5shmemE+80];
	setp.lt.s32 	%p163, %r592, %r97;
	mov.u32 	%r593, %r97;
	mov.u64 	%rd319, %rd86;
	@%p163 bra 	$L__BB15_109;
	setp.lt.s32 	%p164, %r97, %r592;
	mov.u32 	%r593, %r592;
	mov.u64 	%rd319, %rd318;
	@%p164 bra 	$L__BB15_109;
	setp.lt.s64 	%p165, %rd318, %rd86;
	selp.b32 	%r593, %r592, %r97, %p165;
	min.s64 	%rd319, %rd318, %rd86;
$L__BB15_109:
	setp.lt.s32 	%p166, %r215, 161;
	mov.u32 	%r594, %r593;
	mov.u64 	%rd320, %rd319;
	@%p166 bra 	$L__BB15_113;
	ld.shared.u32 	%r100, [_ZN6thrust24THRUST_300001_SM_1000_NS8cuda_cub4core6detail5shmemE+88];
	ld.shared.u64 	%rd89, [_ZN6thrust24THRUST_300001_SM_1000_NS8cuda_cub4core6detail5shmemE+96];
	setp.lt.s32 	%p167, %r593, %r100;
	mov.u32 	%r594, %r100;
	mov.u64 	%rd320, %rd89;
	@%p167 bra 	$L__BB15_113;
	setp.lt.s32 	%p168, %r100, %r593;
	mov.u32 	%r594, %r593;
	mov.u64 	%rd320, %rd319;
	@%p168 bra 	$L__BB15_113;
	setp.lt.s64 	%p169, %rd319, %rd89;
	selp.b32 	%r594, %r593, %r100, %p169;
	min.s64 	%rd320, %rd319, %rd89;
$L__BB15_113:
	setp.lt.s32 	%p170, %r215, 193;
	mov.u32 	%r595, %r594;
	mov.u64 	%rd321, %rd320;
	@%p170 bra 	$L__BB15_117;
	ld.shared.u32 	%r103, [_ZN6thrust24THRUST_300001_SM_1000_NS8cuda_cub4core6detail5shmemE+104];
	ld.shared.u64 	%rd92, [_ZN6thrust24THRUST_300001_SM_1000_NS8cuda_cub4core6detail5shmemE+112];
	setp.lt.s32 	%p171, %r594, %r103;
	mov.u32 	%r595, %r103;
	mov.u64 	%rd321, %rd92;
	@%p171 bra 	$L__BB15_117;
	setp.lt.s32 	%p172, %r103, %r594;
	mov.u32 	%r595, %r594;
	mov.u64 	%rd321, %rd320;
	@%p172 bra 	$L__BB15_117;
	setp.lt.s64 	%p173, %rd320, %rd92;
	selp.b32 	%r595, %r594, %r103, %p173;
	min.s64 	%rd321, %rd320, %rd92;
$L__BB15_117:
	setp.lt.s32 	%p174, %r215, 225;
	mov.u32 	%r636, %r595;
	mov.u64 	%rd355, %rd321;
	@%p174 bra 	$L__BB15_209;
	ld.shared.u32 	%r106, [_ZN6thrust24THRUST_300001_SM_1000_NS8cuda_cub4core6detail5shmemE+120];
	ld.shared.u64 	%rd95, [_ZN6thrust24THRUST_300001_SM_1000_NS8cuda_cub4core6detail5shmemE+128];
	setp.lt.s32 	%p175, %r595, %r106;
	mov.u32 	%r636, %r106;
	mov.u64 	%rd355, %rd95;
	@%p175 bra 	$L__BB15_209;
	setp.lt.s32 	%p176, %r106, %r595;
	mov.u32 	%r636, %r595;
	mov.u64 	%rd355, %rd321;
	@%p176 bra 	$L__BB15_209;
	setp.lt.s64 	%p177, %rd321, %rd95;
	selp.b32 	%r636, %r595, %r106, %p177;
	min.s64 	%rd355, %rd321, %rd95;
	bra.uni 	$L__BB15_209;
$L__BB15_121:
	mov.u32 	%r108, %tid.x;
	mul.wide.u32 	%rd208, %r108, 16;
	add.s64 	%rd189, %rd186, %rd208;
	// begin inline asm
	ld.global.nc.u64 %rd188, [%rd189];
	// end inline asm
	add.s64 	%rd191, %rd189, 8;
	// begin inline asm
	ld.global.nc.u64 %rd190, [%rd191];
	// end inline asm
	cvt.u32.u64 	%r109, %rd188;
	add.s64 	%rd193, %rd189, 4096;
	// begin inline asm
	ld.global.nc.u64 %rd192, [%rd193];
	// end inline asm
	add.s64 	%rd195, %rd189, 4104;
	// begin inline asm
	ld.global.nc.u64 %rd322, [%rd195];
	// end inline asm
	cvt.u32.u64 	%r596, %rd192;
	add.s64 	%rd197, %rd189, 8192;
	// begin inline asm
	ld.global.nc.u64 %rd196, [%rd197];
	// end inline asm
	add.s64 	%rd199, %rd189, 8200;
	// begin inline asm
	ld.global.nc.u64 %rd323, [%rd199];
	// end inline asm
	cvt.u32.u64 	%r597, %rd196;
	add.s64 	%rd201, %rd189, 12288;
	// begin inline asm
	ld.global.nc.u64 %rd200, [%rd201];
	// end inline asm
	add.s64 	%rd203, %rd189, 12296;
	// begin inline asm
	ld.global.nc.u64 %rd324, [%rd203];
	// end inline asm
	cvt.u32.u64 	%r598, %rd200;
	add.s64 	%rd205, %rd189, 16384;
	// begin inline asm
	ld.global.nc.u64 %rd204, [%rd205];
	// end inline asm
	add.s64 	%rd207, %rd189, 16392;
	// begin inline asm
	ld.global.nc.u64 %rd342, [%rd207];
	// end inline asm
	cvt.u32.u64 	%r623, %rd204;
	setp.lt.s32 	%p3, %r109, %r596;
	@%p3 bra 	$L__BB15_123;
	setp.lt.s32 	%p4, %r596, %r109;
	setp.lt.s64 	%p5, %rd190, %rd322;
	or.pred  	%p6, %p4, %p5;
	selp.b32 	%r596, %r109, %r596, %p6;
	selp.b64 	%rd322, %rd190, %rd322, %p6;
$L__BB15_123:
	setp.lt.s32 	%p7, %r596, %r597;
	@%p7 bra 	$L__BB15_125;
	setp.lt.s32 	%p8, %r597, %r596;
	setp.lt.s64 	%p9, %rd322, %rd323;
	or.pred  	%p10, %p8, %p9;
	selp.b32 	%r597, %r596, %r597, %p10;
	selp.b64 	%rd323, %rd322, %rd323, %p10;
$L__BB15_125:
	setp.lt.s32 	%p11, %r597, %r598;
	@%p11 bra 	$L__BB15_127;
	setp.lt.s32 	%p12, %r598, %r597;
	setp.lt.s64 	%p13, %rd323, %rd324;
	or.pred  	%p14, %p12, %p13;
	selp.b32 	%r598, %r597, %r598, %p14;
	selp.b64 	%rd324, %rd323, %rd324, %p14;
$L__BB15_127:
	setp.lt.s32 	%p15, %r598, %r623;
	@%p15 bra 	$L__BB15_129;
	setp.lt.s32 	%p16, %r623, %r598;
	setp.lt.s64 	%p17, %rd324, %rd342;
	or.pred  	%p18, %p16, %p17;
	selp.b32 	%r623, %r598, %r623, %p18;
	selp.b64 	%rd342, %rd324, %rd342, %p18;
$L__BB15_129:
	setp.lt.u32 	%p19, %r215, 2560;
	mov.b32 	%r608, 1280;
	@%p19 bra 	$L__BB15_142;
	mov.b32 	%r600, 1280;
	mov.u32 	%r601, %r623;
	mov.u64 	%rd326, %rd342;
$L__BB15_131:
	add.s32 	%r218, %r600, %r108;
	mul.wide.u32 	%rd229, %r218, 16;
	add.s64 	%rd210, %rd186, %rd229;
	// begin inline asm
	ld.global.nc.u64 %rd209, [%rd210];
	// end inline asm
	add.s64 	%rd212, %rd210, 8;
	// begin inline asm
	ld.global.nc.u64 %rd327, [%rd212];
	// end inline asm
	cvt.u32.u64 	%r602, %rd209;
	add.s64 	%rd214, %rd210, 4096;
	// begin inline asm
	ld.global.nc.u64 %rd213, [%rd214];
	// end inline asm
	add.s64 	%rd216, %rd210, 4104;
	// begin inline asm
	ld.global.nc.u64 %rd328, [%rd216];
	// end inline asm
	cvt.u32.u64 	%r603, %rd213;
	add.s64 	%rd218, %rd210, 8192;
	// begin inline asm
	ld.global.nc.u64 %rd217, [%rd218];
	// end inline asm
	add.s64 	%rd220, %rd210, 8200;
	// begin inline asm
	ld.global.nc.u64 %rd329, [%rd220];
	// end inline asm
	cvt.u32.u64 	%r604, %rd217;
	add.s64 	%rd222, %rd210, 12288;
	// begin inline asm
	ld.global.nc.u64 %rd221, [%rd222];
	// end inline asm
	add.s64 	%rd224, %rd210, 12296;
	// begin inline asm
	ld.global.nc.u64 %rd330, [%rd224];
	// end inline asm
	cvt.u32.u64 	%r605, %rd221;
	add.s64 	%rd226, %rd210, 16384;
	// begin inline asm
	ld.global.nc.u64 %rd225, [%rd226];
	// end inline asm
	add.s64 	%rd228, %rd210, 16392;
	// begin inline asm
	ld.global.nc.u64 %rd342, [%rd228];
	// end inline asm
	cvt.u32.u64 	%r623, %rd225;
	setp.lt.s32 	%p20, %r601, %r602;
	@%p20 bra 	$L__BB15_133;
	setp.lt.s32 	%p21, %r602, %r601;
	setp.lt.s64 	%p22, %rd326, %rd327;
	or.pred  	%p23, %p21, %p22;
	selp.b32 	%r602, %r601, %r602, %p23;
	selp.b64 	%rd327, %rd326, %rd327, %p23;
$L__BB15_133:
	setp.lt.s32 	%p24, %r602, %r603;
	@%p24 bra 	$L__BB15_135;
	setp.lt.s32 	%p25, %r603, %r602;
	setp.lt.s64 	%p26, %rd327, %rd328;
	or.pred  	%p27, %p25, %p26;
	selp.b32 	%r603, %r602, %r603, %p27;
	selp.b64 	%rd328, %rd327, %rd328, %p27;
$L__BB15_135:
	setp.lt.s32 	%p28, %r603, %r604;
	@%p28 bra 	$L__BB15_137;
	setp.lt.s32 	%p29, %r604, %r603;
	setp.lt.s64 	%p30, %rd328, %rd329;
	or.pred  	%p31, %p29, %p30;
	selp.b32 	%r604, %r603, %r604, %p31;
	selp.b64 	%rd329, %rd328, %rd329, %p31;
$L__BB15_137:
	setp.lt.s32 	%p32, %r604, %r605;
	@%p32 bra 	$L__BB15_139;
	setp.lt.s32 	%p33, %r605, %r604;
	setp.lt.s64 	%p34, %rd329, %rd330;
	or.pred  	%p35, %p33, %p34;
	selp.b32 	%r605, %r604, %r605, %p35;
	selp.b64 	%rd330, %rd329, %rd330, %p35;
$L__BB15_139:
	setp.lt.s32 	%p36, %r605, %r623;
	@%p36 bra 	$L__BB15_141;
	setp.lt.s32 	%p37, %r623, %r605;
	setp.lt.s64 	%p38, %rd330, %rd342;
	or.pred  	%p39, %p37, %p38;
	selp.b32 	%r623, %r605, %r623, %p39;
	selp.b64 	%rd342, %rd330, %rd342, %p39;
$L__BB15_141:
	add.s32 	%r608, %r600, 1280;
	add.s32 	%r219, %r600, 2560;
	setp.le.s32 	%p40, %r219, %r215;
	mov.u32 	%r600, %r608;
	mov.u32 	%r601, %r623;
	mov.u64 	%rd326, %rd342;
	@%p40 bra 	$L__BB15_131;
$L__BB15_142:
	setp.le.s32 	%p41, %r215, %r608;
	@%p41 bra 	$L__BB15_165;
	sub.s32 	%r142, %r215, %r608;
	setp.ge.s32 	%p42, %r108, %r142;
	@%p42 bra 	$L__BB15_165;
	not.b32 	%r221, %r108;
	add.s32 	%r222, %r215, %r221;
	sub.s32 	%r143, %r222, %r608;
	and.b32  	%r223, %r143, 768;
	setp.eq.s32 	%p43, %r223, 768;
	mov.u32 	%r614, %r108;
	@%p43 bra 	$L__BB15_150;
	add.s32 	%r610, %r108, %r608;
	shr.u32 	%r224, %r143, 8;
	add.s32 	%r225, %r224, 1;
	and.b32  	%r226, %r225, 3;
	neg.s32 	%r609, %r226;
	mov.u32 	%r614, %r108;
$L__BB15_146:
	.pragma "nounroll";
	mov.u64 	%rd127, %rd342;
	mov.u32 	%r149, %r623;
	mul.wide.u32 	%rd235, %r610, 16;
	add.s64 	%rd232, %rd186, %rd235;
	// begin inline asm
	ld.global.nc.u64 %rd231, [%rd232];
	// end inline asm
	add.s64 	%rd234, %rd232, 8;
	// begin inline asm
	ld.global.nc.u64 %rd233, [%rd234];
	// end inline asm
	cvt.u32.u64 	%r150, %rd231;
	setp.lt.s32 	%p44, %r149, %r150;
	mov.u32 	%r623, %r150;
	mov.u64 	%rd342, %rd233;
	@%p44 bra 	$L__BB15_149;
	setp.lt.s32 	%p45, %r150, %r149;
	mov.u32 	%r623, %r149;
	mov.u64 	%rd342, %rd127;
	@%p45 bra 	$L__BB15_149;
	setp.lt.s64 	%p46, %rd127, %rd233;
	selp.b32 	%r623, %r149, %r150, %p46;
	min.s64 	%rd342, %rd127, %rd233;
$L__BB15_149:
	add.s32 	%r614, %r614, 256;
	add.s32 	%r610, %r610, 256;
	add.s32 	%r609, %r609, 1;
	setp.ne.s32 	%p47, %r609, 0;
	@%p47 bra 	$L__BB15_146;
$L__BB15_150:
	setp.lt.u32 	%p48, %r143, 768;
	@%p48 bra 	$L__BB15_165;
	cvt.u64.u32 	%rd236, %r614;
	cvt.u64.u32 	%rd237, %r608;
	add.s64 	%rd238, %rd236, %rd237;
	shl.b64 	%rd239, %rd238, 4;
	add.s64 	%rd240, %rd239, %rd186;
	add.s64 	%rd337, %rd240, 12296;
	add.s32 	%r617, %r614, %r608;
$L__BB15_152:
	mul.wide.u32 	%rd245, %r617, 16;
	add.s64 	%rd242, %rd186, %rd245;
	// begin inline asm
	ld.global.nc.u64 %rd241, [%rd242];
	// end inline asm
	add.s64 	%rd244, %rd242, 8;
	// begin inline asm
	ld.global.nc.u64 %rd243, [%rd244];
	// end inline asm
	cvt.u32.u64 	%r163, %rd241;
	setp.lt.s32 	%p49, %r623, %r163;
	mov.u32 	%r620, %r163;
	mov.u64 	%rd339, %rd243;
	@%p49 bra 	$L__BB15_155;
	setp.lt.s32 	%p50, %r163, %r623;
	mov.u32 	%r620, %r623;
	mov.u64 	%rd339, %rd342;
	@%p50 bra 	$L__BB15_155;
	setp.lt.s64 	%p51, %rd342, %rd243;
	selp.b32 	%r620, %r623, %r163, %p51;
	min.s64 	%rd339, %rd342, %rd243;
$L__BB15_155:
	add.s64 	%rd247, %rd337, -8200;
	// begin inline asm
	ld.global.nc.u64 %rd246, [%rd247];
	// end inline asm
	add.s64 	%rd249, %rd337, -8192;
	// begin inline asm
	ld.global.nc.u64 %rd248, [%rd249];
	// end inline asm
	cvt.u32.u64 	%r166, %rd246;
	setp.lt.s32 	%p52, %r620, %r166;
	mov.u32 	%r621, %r166;
	mov.u64 	%rd340, %rd248;
	@%p52 bra 	$L__BB15_158;
	setp.lt.s32 	%p53, %r166, %r620;
	mov.u32 	%r621, %r620;
	mov.u64 	%rd340, %rd339;
	@%p53 bra 	$L__BB15_158;
	setp.lt.s64 	%p54, %rd339, %rd248;
	selp.b32 	%r621, %r620, %r166, %p54;
	min.s64 	%rd340, %rd339, %rd248;
$L__BB15_158:
	add.s64 	%rd251, %rd337, -4104;
	// begin inline asm
	ld.global.nc.u64 %rd250, [%rd251];
	// end inline asm
	add.s64 	%rd253, %rd337, -4096;
	// begin inline asm
	ld.global.nc.u64 %rd252, [%rd253];
	// end inline asm
	cvt.u32.u64 	%r169, %rd250;
	setp.lt.s32 	%p55, %r621, %r169;
	mov.u32 	%r622, %r169;
	mov.u64 	%rd341, %rd252;
	@%p55 bra 	$L__BB15_161;
	setp.lt.s32 	%p56, %r169, %r621;
	mov.u32 	%r622, %r621;
	mov.u64 	%rd341, %rd340;
	@%p56 bra 	$L__BB15_161;
	setp.lt.s64 	%p57, %rd340, %rd252;
	selp.b32 	%r622, %r621, %r169, %p57;
	min.s64 	%rd341, %rd340, %rd252;
$L__BB15_161:
	add.s64 	%rd255, %rd337, -8;
	// begin inline asm
	ld.global.nc.u64 %rd254, [%rd255];
	// end inline asm
	// begin inline asm
	ld.global.nc.u64 %rd256, [%rd337];
	// end inline asm
	cvt.u32.u64 	%r172, %rd254;
	setp.lt.s32 	%p58, %r622, %r172;
	mov.u32 	%r623, %r172;
	mov.u64 	%rd342, %rd256;
	@%p58 bra 	$L__BB15_164;
	setp.lt.s32 	%p59, %r172, %r622;
	mov.u32 	%r623, %r622;
	mov.u64 	%rd342, %rd341;
	@%p59 bra 	$L__BB15_164;
	setp.lt.s64 	%p60, %rd341, %rd256;
	selp.b32 	%r623, %r622, %r172, %p60;
	min.s64 	%rd342, %rd341, %rd256;
$L__BB15_164:
	add.s32 	%r614, %r614, 1024;
	add.s64 	%rd337, %rd337, 16384;
	add.s32 	%r617, %r617, 1024;
	setp.lt.s32 	%p61, %r614, %r142;
	@%p61 bra 	$L__BB15_152;
$L__BB15_165:
	// begin inline asm
	mov.u32 %r227, %laneid;
	// end inline asm
	mov.b32 	%r245, 1;
	mov.b32 	%r246, 31;
	mov.b32 	%r247, -1;
	// begin inline asm
	shfl.sync.down.b32 %r228, %r623, %r245, %r246, %r247;
	// end inline asm
	// begin inline asm
	shfl.sync.down.b32 %r233, %r234, %r245, %r246, %r247;
	// end inline asm
	mov.b64 	{%r239, %r244}, %rd342;
	// begin inline asm
	shfl.sync.down.b32 %r238, %r239, %r245, %r246, %r247;
	// end inline asm
	// begin inline asm
	shfl.sync.down.b32 %r243, %r244, %r245, %r246, %r247;
	// end inline asm
	mov.b64 	%rd150, {%r238, %r243};
	setp.gt.s32 	%p62, %r227, 30;
	mov.u32 	%r625, %r623;
	mov.u64 	%rd344, %rd342;
	@%p62 bra 	$L__BB15_169;
	setp.lt.s32 	%p63, %r623, %r228;
	mov.u32 	%r625, %r228;
	mov.u64 	%rd344, %rd150;
	@%p63 bra 	$L__BB15_169;
	setp.lt.s32 	%p64, %r228, %r623;
	mov.u32 	%r625, %r623;
	mov.u64 	%rd344, %rd342;
	@%p64 bra 	$L__BB15_169;
	setp.lt.s64 	%p65, %rd342, %rd150;
	selp.b32 	%r625, %r623, %r228, %p65;
	min.s64 	%rd344, %rd342, %rd150;
$L__BB15_169:
	mov.b32 	%r265, 2;
	mov.b32 	%r266, 31;
	mov.b32 	%r267, -1;
	// begin inline asm
	shfl.sync.down.b32 %r248, %r625, %r265, %r266, %r267;
	// end inline asm
	// begin inline asm
	shfl.sync.down.b32 %r253, %r254, %r265, %r266, %r267;
	// end inline asm
	mov.b64 	{%r259, %r264}, %rd344;
	// begin inline asm
	shfl.sync.down.b32 %r258, %r259, %r265, %r266, %r267;
	// end inline asm
	// begin inline asm
	shfl.sync.down.b32 %r263, %r264, %r265, %r266, %r267;
	// end inline asm
	mov.b64 	%rd153, {%r258, %r263};
	setp.gt.s32 	%p66, %r227, 29;
	mov.u32 	%r626, %r625;
	mov.u64 	%rd345, %rd344;
	@%p66 bra 	$L__BB15_173;
	setp.lt.s32 	%p67, %r625, %r248;
	mov.u32 	%r626, %r248;
	mov.u64 	%rd345, %rd153;
	@%p67 bra 	$L__BB15_173;
	setp.lt.s32 	%p68, %r248, %r625;
	mov.u32 	%r626, %r625;
	mov.u64 	%rd345, %rd344;
	@%p68 bra 	$L__BB15_173;
	setp.lt.s64 	%p69, %rd344, %rd153;
	selp.b32 	%r626, %r625, %r248, %p69;
	min.s64 	%rd345, %rd344, %rd153;
$L__BB15_173:
	mov.b32 	%r285, 4;
	mov.b32 	%r286, 31;
	mov.b32 	%r287, -1;
	// begin inline asm
	shfl.sync.down.b32 %r268, %r626, %r285, %r286, %r287;
	// end inline asm
	// begin inline asm
	shfl.sync.down.b32 %r273, %r274, %r285, %r286, %r287;
	// end inline asm
	mov.b64 	{%r279, %r284}, %rd345;
	// begin inline asm
	shfl.sync.down.b32 %r278, %r279, %r285, %r286, %r287;
	// end inline asm
	// begin inline asm
	shfl.sync.down.b32 %r283, %r284, %r285, %r286, %r287;
	// end inline asm
	mov.b64 	%rd156, {%r278, %r283};
	setp.gt.s32 	%p70, %r227, 27;
	mov.u32 	%r627, %r626;
	mov.u64 	%rd346, %rd345;
	@%p70 bra 	$L__BB15_177;
	setp.lt.s32 	%p71, %r626, %r268;
	mov.u32 	%r627, %r268;
	mov.u64 	%rd346, %rd156;
	@%p71 bra 	$L__BB15_177;
	setp.lt.s32 	%p72, %r268, %r626;
	mov.u32 	%r627, %r626;
	mov.u64 	%rd346, %rd345;
	@%p72 bra 	$L__BB15_177;
	setp.lt.s64 	%p73, %rd345, %rd156;
	selp.b32 	%r627, %r626, %r268, %p73;
	min.s64 	%rd346, %rd345, %rd156;
$L__BB15_177:
	mov.b32 	%r305, 8;
	mov.b32 	%r306, 31;
	mov.b32 	%r307, -1;
	// begin inline asm
	shfl.sync.down.b32 %r288, %r627, %r305, %r306, %r307;
	// end inline asm
	// begin inline asm
	shfl.sync.down.b32 %r293, %r294, %r305, %r306, %r307;
	// end inline asm
	mov.b64 	{%r299, %r304}, %rd346;
	// begin inline asm
	shfl.sync.down.b32 %r298, %r299, %r305, %r306, %r307;
	// end inline asm
	// begin inline asm
	shfl.sync.down.b32 %r303, %r304, %r305, %r306, %r307;
	// end inline asm
	mov.b64 	%rd159, {%r298, %r303};
	setp.gt.s32 	%p74, %r227, 23;
	mov.u32 	%r628, %r627;
	mov.u64 	%rd347, %rd346;
	@%p74 bra 	$L__BB15_181;
	setp.lt.s32 	%p75, %r627, %r288;
	mov.u32 	%r628, %r288;
	mov.u64 	%rd347, %rd159;
	@%p75 bra 	$L__BB15_181;
	setp.lt.s32 	%p76, %r288, %r627;
	mov.u32 	%r628, %r627;
	mov.u64 	%rd347, %rd346;
	@%p76 bra 	$L__BB15_181;
	setp.lt.s64 	%p77, %rd346, %rd159;
	selp.b32 	%r628, %r627, %r288, %p77;
	min.s64 	%rd347, %rd346, %rd159;
$L__BB15_181:
	mov.b32 	%r325, 16;
	mov.b32 	%r326, 31;
	mov.b32 	%r327, -1;
	// begin inline asm
	shfl.sync.down.b32 %r308, %r628, %r325, %r326, %r327;
	// end inline asm
	// begin inline asm
	shfl.sync.down.b32 %r313, %r314, %r325, %r326, %r327;
	// end inline asm
	mov.b64 	{%r319, %r324}, %rd347;
	// begin inline asm
	shfl.sync.down.b32 %r318, %r319, %r325, %r326, %r327;
	// end inline asm
	// begin inline asm
	shfl.sync.down.b32 %r323, %r324, %r325, %r326, %r327;
	// end inline asm
	mov.b64 	%rd162, {%r318, %r323};
	setp.gt.s32 	%p78, %r227, 15;
	mov.u32 	%r636, %r628;
	mov.u64 	%rd355, %rd347;
	@%p78 bra 	$L__BB15_185;
	setp.lt.s32 	%p79, %r628, %r308;
	mov.u32 	%r636, %r308;
	mov.u64 	%rd355, %rd162;
	@%p79 bra 	$L__BB15_185;
	setp.lt.s32 	%p80, %r308, %r628;
	mov.u32 	%r636, %r628;
	mov.u64 	%rd355, %rd347;
	@%p80 bra 	$L__BB15_185;
	setp.lt.s64 	%p81, %rd347, %rd162;
	selp.b32 	%r636, %r628, %r308, %p81;
	min.s64 	%rd355, %rd347, %rd162;
$L__BB15_185:
	setp.ne.s32 	%p82, %r227, 0;
	@%p82 bra 	$L__BB15_187;
	shr.u32 	%r328, %r108, 1;
	and.b32  	%r329, %r328, 496;
	mov.u32 	%r330, _ZN6thrust24THRUST_300001_SM_1000_NS8cuda_cub4core6detail5shmemE;
	add.s32 	%r331, %r330, %r329;
	st.shared.u32 	[%r331+8], %r636;
	st.shared.u64 	[%r331+16], %rd355;
$L__BB15_187:
	bar.sync 	0;
	setp.ne.s32 	%p83, %r108, 0;
	@%p83 bra 	$L__BB15_209;
	ld.shared.u32 	%r194, [_ZN6thrust24THRUST_300001_SM_1000_NS8cuda_cub4core6detail5shmemE+24];
	ld.shared.u64 	%rd165, [_ZN6thrust24THRUST_300001_SM_1000_NS8cuda_cub4core6detail5shmemE+32];
	setp.lt.s32 	%p84, %r636, %r194;
	mov.u32 	%r630, %r194;
	mov.u64 	%rd349, %rd165;
	@%p84 bra 	$L__BB15_191;
	setp.lt.s32 	%p85, %r194, %r636;
	mov.u32 	%r630, %r636;
	mov.u64 	%rd349, %rd355;
	@%p85 bra 	$L__BB15_191;
	setp.lt.s64 	%p86, %rd355, %rd165;
	selp.b32 	%r630, %r636, %r194, %p86;
	min.s64 	%rd349, %rd355, %rd165;
$L__BB15_191:
	ld.shared.u32 	%r197, [_ZN6thrust24THRUST_300001_SM_1000_NS8cuda_cub4core6detail5shmemE+40];
	ld.shared.u64 	%rd168, [_ZN6thrust24THRUST_300001_SM_1000_NS8cuda_cub4core6detail5shmemE+48];
	setp.lt.s32 	%p87, %r630, %r197;
	mov.u32 	%r631, %r197;
	mov.u64 	%rd350, %rd168;
	@%p87 bra 	$L__BB15_194;
	setp.lt.s32 	%p88, %r197, %r630;
	mov.u32 	%r631, %r630;
	mov.u64 	%rd350, %rd349;
	@%p88 bra 	$L__BB15_194;
	setp.lt.s64 	%p89, %rd349, %rd168;
	selp.b32 	%r631, %r630, %r197, %p89;
	min.s64 	%rd350, %rd349, %rd168;
$L__BB15_194:
	ld.shared.u32 	%r200, [_ZN6thrust24THRUST_300001_SM_1000_NS8cuda_cub4core6detail5shmemE+56];
	ld.shared.u64 	%rd171, [_ZN6thrust24THRUST_300001_SM_1000_NS8cuda_cub4core6detail5shmemE+64];
	setp.lt.s32 	%p90, %r631, %r200;
	mov.u32 	%r632, %r200;
	mov.u64 	%rd351, %rd171;
	@%p90 bra 	$L__BB15_197;
	setp.lt.s32 	%p91, %r200, %r631;
	mov.u32 	%r632, %r631;
	mov.u64 	%rd351, %rd350;
	@%p91 bra 	$L__BB15_197;
	setp.lt.s64 	%p92, %rd350, %rd171;
	selp.b32 	%r632, %r631, %r200, %p92;
	min.s64 	%rd351, %rd350, %rd171;
$L__BB15_197:
	ld.shared.u32 	%r203, [_ZN6thrust24THRUST_300001_SM_1000_NS8cuda_cub4core6detail5shmemE+72];
	ld.shared.u64 	%rd174, [_ZN6thrust24THRUST_300001_SM_1000_NS8cuda_cub4core6detail5shmemE+80];
	setp.lt.s32 	%p93, %r632, %r203;
	mov.u32 	%r633, %r203;
	mov.u64 	%rd352, %rd174;
	@%p93 bra 	$L__BB15_200;
	setp.lt.s32 	%p94, %r203, %r632;
	mov.u32 	%r633, %r632;
	mov.u64 	%rd352, %rd351;
	@%p94 bra 	$L__BB15_200;
	setp.lt.s64 	%p95, %rd351, %rd174;
	selp.b32 	%r633, %r632, %r203, %p95;
	min.s64 	%rd352, %rd351, %rd174;
$L__BB15_200:
	ld.shared.u32 	%r206, [_ZN6thrust24THRUST_300001_SM_1000_NS8cuda_cub4core6detail5shmemE+88];
	ld.shared.u64 	%rd177, [_ZN6thrust24THRUST_300001_SM_1000_NS8cuda_cub4core6detail5shmemE+96];
	setp.lt.s32 	%p96, %r633, %r206;
	mov.u32 	%r634, %r206;
	mov.u64 	%rd353, %rd177;
	@%p96 bra 	$L__BB15_203;
	setp.lt.s32 	%p97, %r206, %r633;
	mov.u32 	%r634, %r633;
	mov.u64 	%rd353, %rd352;
	@%p97 bra 	$L__BB15_203;
	setp.lt.s64 	%p98, %rd352, %rd177;
	selp.b32 	%r634, %r633, %r206, %p98;
	min.s64 	%rd353, %rd352, %rd177;
$L__BB15_203:
	ld.shared.u32 	%r209, [_ZN6thrust24THRUST_300001_SM_1000_NS8cuda_cub4core6detail5shmemE+104];
	ld.shared.u64 	%rd180, [_ZN6thrust24THRUST_300001_SM_1000_NS8cuda_cub4core6detail5shmemE+112];
	setp.lt.s32 	%p99, %r634, %r209;
	mov.u32 	%r635, %r209;
	mov.u64 	%rd354, %rd180;
	@%p99 bra 	$L__BB15_206;
	setp.lt.s32 	%p100, %r209, %r634;
	mov.u32 	%r635, %r634;
	mov.u64 	%rd354, %rd353;
	@%p100 bra 	$L__BB15_206;
	setp.lt.s64 	%p101, %rd353, %rd180;
	selp.b32 	%r635, %r634, %r209, %p101;
	min.s64 	%rd354, %rd353, %rd180;
$L__BB15_206:
	ld.shared.u32 	%r212, [_ZN6thrust24THRUST_300001_SM_1000_NS8cuda_cub4core6detail5shmemE+120];
	ld.shared.u64 	%rd183, [_ZN6thrust24THRUST_300001_SM_1000_NS8cuda_cub4core6detail5shmemE+128];
	setp.lt.s32 	%p102, %r635, %r212;
	mov.u32 	%r636, %r212;
	mov.u64 	%rd355, %rd183;
	@%p102 bra 	$L__BB15_209;
	setp.lt.s32 	%p103, %r212, %r635;
	mov.u32 	%r636, %r635;
	mov.u64 	%rd355, %rd354;
	@%p103 bra 	$L__BB15_209;
	setp.lt.s64 	%p104, %rd354, %rd183;
	selp.b32 	%r636, %r635, %r212, %p104;
	min.s64 	%rd355, %rd354, %rd183;
$L__BB15_209:
	mov.u32 	%r557, %tid.x;
	setp.ne.s32 	%p221, %r557, 0;
	@%p221 bra 	$L__BB15_211;
	cvta.to.global.u64 	%rd287, %rd187;
	st.global.u32 	[%rd287], %r636;
	st.global.u64 	[%rd287+8], %rd355;
$L__BB15_211:
	ret;

}
	// .globl	_ZN6thrust24THRUST_300001_SM_1000_NS8cuda_cub4core6detail13_kernel_agentINS1_8__reduce11ReduceAgentINS0_12zip_iteratorIN4cuda3std3__45tupleIJNS0_10device_ptrIiEENS0_17counting_iteratorIlNS0_11use_defaultESF_SF_EEEEEEEPNSB_IJilEEESJ_lNS1_9__extrema9arg_max_fIilNSA_4lessIiEEEEEEJSI_SK_lSP_EEEvDpT0_
.visible .entry _ZN6thrust24THRUST_300001_SM_1000_NS8cuda_cub4core6detail13_kernel_agentINS1_8__reduce11ReduceAgentINS0_12zip_iteratorIN4cuda3std3__45tupleIJNS0_10device_ptrIiEENS0_17counting_iteratorIlNS0_11use_defaultESF_SF_EEEEEEEPNSB_IJilEEESJ_lNS1_9__extrema9arg_max_fIilNSA_4lessIiEEEEEEJSI_SK_lSP_EEEvDpT0_(
	.param .align 8 .b8 _ZN6thrust24THRUST_300001_SM_1000_NS8cuda_cub4core6detail13_kernel_agentINS1_8__reduce11ReduceAgentINS0_12zip_iteratorIN4cuda3std3__45tupleIJNS0_10device_ptrIiEENS0_17counting_iteratorIlNS0_11use_defaultESF_SF_EEEEEEEPNSB_IJilEEESJ_lNS1_9__extrema9arg_max_fIilNSA_4lessIiEEEEEEJSI_SK_lSP_EEEvDpT0__param_0[16],
	.param .u64 .ptr .align 1 _ZN6thrust24THRUST_300001_SM_1000_NS8cuda_cub4core6detail13_kernel_agentINS1_8__reduce11ReduceAgentINS0_12zip_iteratorIN4cuda3std3__45tupleIJNS0_10device_ptrIiEENS0_17counting_iteratorIlNS0_11use_defaultESF_SF_EEEEEEEPNSB_IJilEEESJ_lNS1_9__extrema9arg_max_fIilNSA_4lessIiEEEEEEJSI_SK_lSP_EEEvDpT0__param_1,
	.param .u64 _ZN6thrust24THRUST_300001_SM_1000_NS8cuda_cub4core6detail13_kernel_agentINS1_8__reduce11ReduceAgentINS0_12zip_iteratorIN4cuda3std3__45tupleIJNS0_10device_ptrIiEENS0_17counting_iteratorIlNS0_11use_defaultESF_SF_EEEEEEEPNSB_IJilEEESJ_lNS1_9__extrema9arg_max_fIilNSA_4lessIiEEEEEEJSI_SK_lSP_EEEvDpT0__param_2,
	.param .align 1 .b8 _ZN6thrust24THRUST_300001_SM_1000_NS8cuda_cub4core6detail13_kernel_agentINS1_8__reduce11ReduceAgentINS0_12zip_iteratorIN4cuda3std3__45tupleIJNS0_10device_ptrIiEENS0_17counting_iteratorIlNS0_11use_defaultESF_SF_EEEEEEEPNSB_IJilEEESJ_lNS1_9__extrema9arg_max_fIilNSA_4lessIiEEEEEEJSI_SK_lSP_EEEvDpT0__param_3[1]
)
.maxntid 256
{
	.reg .pred 	%p<213>;
	.reg .b32 	%r<632>;
	.reg .b64 	%rd<307>;

	ld.param.u64 	%rd192, [_ZN6thrust24THRUST_300001_SM_1000_NS8cuda_cub4core6detail13_kernel_agentINS1_8__reduce11ReduceAgentINS0_12zip_iteratorIN4cuda3std3__45tupleIJNS0_10device_ptrIiEENS0_17counting_iteratorIlNS0_11use_defaultESF_SF_EEEEEEEPNSB_IJilEEESJ_lNS1_9__extrema9arg_max_fIilNSA_4lessIiEEEEEEJSI_SK_lSP_EEEvDpT0__param_0+8];
	ld.param.u64 	%rd191, [_ZN6thrust24THRUST_300001_SM_1000_NS8cuda_cub4core6detail13_kernel_agentINS1_8__reduce11ReduceAgentINS0_12zip_iteratorIN4cuda3std3__45tupleIJNS0_10device_ptrIiEENS0_17counting_iteratorIlNS0_11use_defaultESF_SF_EEEEEEEPNSB_IJilEEESJ_lNS1_9__extrema9arg_max_fIilNSA_4lessIiEEEEEEJSI_SK_lSP_EEEvDpT0__param_0];
	ld.param.u64 	%rd194, [_ZN6thrust24THRUST_300001_SM_1000_NS8cuda_cub4core6detail13_kernel_agentINS1_8__reduce11ReduceAgentINS0_12zip_iteratorIN4cuda3std3__45tupleIJNS0_10device_ptrIiEENS0_17counting_iteratorIlNS0_11use_defaultESF_SF_EEEEEEEPNSB_IJilEEESJ_lNS1_9__extrema9arg_max_fIilNSA_4lessIiEEEEEEJSI_SK_lSP_EEEvDpT0__param_2];
	setp.eq.s64 	%p1, %rd194, 0;
	@%p1 bra 	$L__BB16_206;
	cvta.to.global.u64 	%rd1, %rd191;
	setp.gt.s64 	%p2, %rd194, 1279;
	@%p2 bra 	$L__BB16_122;
	cvt.u32.u64 	%r1, %rd194;
	mov.u32 	%r2, %tid.x;
	setp.ge.s32 	%p96, %r2, %r1;
	mov.b32 	%r574, 0;
	mov.b64 	%rd249, 0;
	mov.u32 	%r566, %r2;
	@%p96 bra 	$L__BB16_4;
	cvt.u64.u32 	%rd225, %r2;
	mul.wide.u32 	%rd226, %r2, 4;
	add.s64 	%rd227, %rd1, %rd226;
	add.s64 	%rd249, %rd192, %rd225;
	ld.global.u32 	%r574, [%rd227];
	add.s32 	%r566, %r2, 256;
$L__BB16_4:
	setp.ge.s32 	%p97, %r566, %r1;
	@%p97 bra 	$L__BB16_26;
	not.b32 	%r332, %r566;
	add.s32 	%r7, %r332, %r1;
	and.b32  	%r333, %r7, 768;
	setp.eq.s32 	%p98, %r333, 768;
	@%p98 bra 	$L__BB16_11;
	cvt.u64.u32 	%rd229, %r566;
	add.s64 	%rd240, %rd192, %rd229;
	mul.wide.u32 	%rd230, %r566, 4;
	add.s64 	%rd239, %rd1, %rd230;
	shr.u32 	%r334, %r7, 8;
	add.s32 	%r335, %r334, 1;
	and.b32  	%r336, %r335, 3;
	neg.s32 	%r562, %r336;
$L__BB16_7:
	.pragma "nounroll";
	mov.u64 	%rd9, %rd249;
	mov.u32 	%r11, %r574;
	ld.global.u32 	%r12, [%rd239];
	setp.lt.s32 	%p99, %r11, %r12;
	mov.u64 	%rd249, %rd240;
	mov.u32 	%r574, %r12;
	@%p99 bra 	$L__BB16_10;
	setp.lt.s32 	%p100, %r12, %r11;
	mov.u64 	%rd249, %rd9;
	mov.u32 	%r574, %r11;
	@%p100 bra 	$L__BB16_10;
	setp.lt.s64 	%p101, %rd9, %rd240;
	min.s64 	%rd249, %rd9, %rd240;
	selp.b32 	%r574, %r11, %r12, %p101;
$L__BB16_10:
	add.s32 	%r566, %r566, 256;
	add.s64 	%rd240, %rd240, 256;
	add.s64 	%rd239, %rd239, 1024;
	add.s32 	%r562, %r562, 1;
	setp.ne.s32 	%p102, %r562, 0;
	@%p102 bra 	$L__BB16_7;
$L__BB16_11:
	setp.lt.u32 	%p103, %r7, 768;
	@%p103 bra 	$L__BB16_26;
	add.s32 	%r569, %r566, 512;
$L__BB16_13:
	mov.u32 	%r21, %r569;
	add.s32 	%r337, %r21, -512;
	cvt.s64.s32 	%rd231, %r337;
	mul.wide.s32 	%rd232, %r337, 4;
	add.s64 	%rd17, %rd1, %rd232;
	add.s64 	%rd18, %rd192, %rd231;
	ld.global.u32 	%r23, [%rd17];
	setp.lt.s32 	%p104, %r574, %r23;
	mov.u64 	%rd246, %rd18;
	mov.u32 	%r571, %r23;
	@%p104 bra 	$L__BB16_16;
	setp.lt.s32 	%p105, %r23, %r574;
	mov.u64 	%rd246, %rd249;
	mov.u32 	%r571, %r574;
	@%p105 bra 	$L__BB16_16;
	setp.lt.s64 	%p106, %rd249, %rd18;
	min.s64 	%rd246, %rd249, %rd18;
	selp.b32 	%r571, %r574, %r23, %p106;
$L__BB16_16:
	add.s32 	%r338, %r21, -256;
	cvt.s64.s32 	%rd233, %r338;
	add.s64 	%rd21, %rd192, %rd233;
	ld.global.u32 	%r26, [%rd17+1024];
	setp.lt.s32 	%p107, %r571, %r26;
	mov.u64 	%rd247, %rd21;
	mov.u32 	%r572, %r26;
	@%p107 bra 	$L__BB16_19;
	setp.lt.s32 	%p108, %r26, %r571;
	mov.u64 	%rd247, %rd246;
	mov.u32 	%r572, %r571;
	@%p108 bra 	$L__BB16_19;
	setp.lt.s64 	%p109, %rd246, %rd21;
	min.s64 	%rd247, %rd246, %rd21;
	selp.b32 	%r572, %r571, %r26, %p109;
$L__BB16_19:
	cvt.s64.s32 	%rd234, %r21;
	add.s64 	%rd24, %rd192, %rd234;
	ld.global.u32 	%r29, [%rd17+2048];
	setp.lt.s32 	%p110, %r572, %r29;
	mov.u64 	%rd248, %rd24;
	mov.u32 	%r573, %r29;
	@%p110 bra 	$L__BB16_22;
	setp.lt.s32 	%p111, %r29, %r572;
	mov.u64 	%rd248, %rd247;
	mov.u32 	%r573, %r572;
	@%p111 bra 	$L__BB16_22;
	setp.lt.s64 	%p112, %rd247, %rd24;
	min.s64 	%rd248, %rd247, %rd24;
	selp.b32 	%r573, %r572, %r29, %p112;
$L__BB16_22:
	add.s32 	%r339, %r21, 256;
	cvt.s64.s32 	%rd235, %r339;
	add.s64 	%rd27, %rd192, %rd235;
	ld.global.u32 	%r32, [%rd17+3072];
	setp.lt.s32 	%p113, %r573, %r32;
	mov.u64 	%rd249, %rd27;
	mov.u32 	%r574, %r32;
	@%p113 bra 	$L__BB16_25;
	setp.lt.s32 	%p114, %r32, %r573;
	mov.u64 	%rd249, %rd248;
	mov.u32 	%r574, %r573;
	@%p114 bra 	$L__BB16_25;
	setp.lt.s64 	%p115, %rd248, %rd27;
	min.s64 	%rd249, %rd248, %rd27;
	selp.b32 	%r574, %r573, %r32, %p115;
$L__BB16_25:
	add.s32 	%r569, %r21, 1024;
	add.s32 	%r340, %r21, 512;
	setp.lt.s32 	%p116, %r340, %r1;
	@%p116 bra 	$L__BB16_13;
$L__BB16_26:
	setp.lt.s32 	%p117, %r1, 256;
	@%p117 bra 	$L__BB16_71;
	// begin inline asm
	mov.u32 %r454, %laneid;
	// end inline asm
	mov.b32 	%r472, 1;
	mov.b32 	%r473, 31;
	mov.b32 	%r474, -1;
	// begin inline asm
	shfl.sync.down.b32 %r455, %r574, %r472, %r473, %r474;
	// end inline asm
	// begin inline asm
	shfl.sync.down.b32 %r460, %r461, %r472, %r473, %r474;
	// end inline asm
	mov.b64 	{%r466, %r471}, %rd249;
	// begin inline asm
	shfl.sync.down.b32 %r465, %r466, %r472, %r473, %r474;
	// end inline asm
	// begin inline asm
	shfl.sync.down.b32 %r470, %r471, %r472, %r473, %r474;
	// end inline asm
	mov.b64 	%rd31, {%r465, %r470};
	setp.gt.s32 	%p169, %r454, 30;
	mov.u64 	%rd251, %rd249;
	mov.u32 	%r576, %r574;
	@%p169 bra 	$L__BB16_31;
	setp.lt.s32 	%p170, %r574, %r455;
	mov.u64 	%rd251, %rd31;
	mov.u32 	%r576, %r455;
	@%p170 bra 	$L__BB16_31;
	setp.lt.s32 	%p171, %r455, %r574;
	mov.u64 	%rd251, %rd249;
	mov.u32 	%r576, %r574;
	@%p171 bra 	$L__BB16_31;
	setp.lt.s64 	%p172, %rd249, %rd31;
	min.s64 	%rd251, %rd249, %rd31;
	selp.b32 	%r576, %r574, %r455, %p172;
$L__BB16_31:
	mov.b32 	%r492, 2;
	mov.b32 	%r493, 31;
	mov.b32 	%r494, -1;
	// begin inline asm
	shfl.sync.down.b32 %r475, %r576, %r492, %r493, %r494;
	// end inline asm
	// begin inline asm
	shfl.sync.down.b32 %r480, %r481, %r492, %r493, %r494;
	// end inline asm
	mov.b64 	{%r486, %r491}, %rd251;
	// begin inline asm
	shfl.sync.down.b32 %r485, %r486, %r492, %r493, %r494;
	// end inline asm
	// begin inline asm
	shfl.sync.down.b32 %r490, %r491, %r492, %r493, %r494;
	// end inline asm
	mov.b64 	%rd34, {%r485, %r490};
	setp.gt.s32 	%p173, %r454, 29;
	mov.u64 	%rd252, %rd251;
	mov.u32 	%r577, %r576;
	@%p173 bra 	$L__BB16_35;
	setp.lt.s32 	%p174, %r576, %r475;
	mov.u64 	%rd252, %rd34;
	mov.u32 	%r577, %r475;
	@%p174 bra 	$L__BB16_35;
	setp.lt.s32 	%p175, %r475, %r576;
	mov.u64 	%rd252, %rd251;
	mov.u32 	%r577, %r576;
	@%p175 bra 	$L__BB16_35;
	setp.lt.s64 	%p176, %rd251, %rd34;
	min.s64 	%rd252, %rd251, %rd34;
	selp.b32 	%r577, %r576, %r475, %p176;
$L__BB16_35:
	mov.b32 	%r512, 4;
	mov.b32 	%r513, 31;
	mov.b32 	%r514, -1;
	// begin inline asm
	shfl.sync.down.b32 %r495, %r577, %r512, %r513, %r514;
	// end inline asm
	// begin inline asm
	shfl.sync.down.b32 %r500, %r501, %r512, %r513, %r514;
	// end inline asm
	mov.b64 	{%r506, %r511}, %rd252;
	// begin inline asm
	shfl.sync.down.b32 %r505, %r506, %r512, %r513, %r514;
	// end inline asm
	// begin inline asm
	shfl.sync.down.b32 %r510, %r511, %r512, %r513, %r514;
	// end inline asm
	mov.b64 	%rd37, {%r505, %r510};
	setp.gt.s32 	%p177, %r454, 27;
	mov.u64 	%rd253, %rd252;
	mov.u32 	%r578, %r577;
	@%p177 bra 	$L__BB16_39;
	setp.lt.s32 	%p178, %r577, %r495;
	mov.u64 	%rd253, %rd37;
	mov.u32 	%r578, %r495;
	@%p178 bra 	$L__BB16_39;
	setp.lt.s32 	%p179, %r495, %r577;
	mov.u64 	%rd253, %rd252;
	mov.u32 	%r578, %r577;
	@%p179 bra 	$L__BB16_39;
	setp.lt.s64 	%p180, %rd252, %rd37;
	min.s64 	%rd253, %rd252, %rd37;
	selp.b32 	%r578, %r577, %r495, %p180;
$L__BB16_39:
	mov.b32 	%r532, 8;
	mov.b32 	%r533, 31;
	mov.b32 	%r534, -1;
	// begin inline asm
	shfl.sync.down.b32 %r515, %r578, %r532, %r533, %r534;
	// end inline asm
	// begin inline asm
	shfl.sync.down.b32 %r520, %r521, %r532, %r533, %r534;
	// end inline asm
	mov.b64 	{%r526, %r531}, %rd253;
	// begin inline asm
	shfl.sync.down.b32 %r525, %r526, %r532, %r533, %r534;
	// end inline asm
	// begin inline asm
	shfl.sync.down.b32 %r530, %r531, %r532, %r533, %r534;
	// end inline asm
	mov.b64 	%rd40, {%r525, %r530};
	setp.gt.s32 	%p181, %r454, 23;
	mov.u64 	%rd254, %rd253;
	mov.u32 	%r579, %r578;
	@%p181 bra 	$L__BB16_43;
	setp.lt.s32 	%p182, %r578, %r515;
	mov.u64 	%rd254, %rd40;
	mov.u32 	%r579, %r515;
	@%p182 bra 	$L__BB16_43;
	setp.lt.s32 	%p183, %r515, %r578;
	mov.u64 	%rd254, %rd253;
	mov.u32 	%r579, %r578;
	@%p183 bra 	$L__BB16_43;
	setp.lt.s64 	%p184, %rd253, %rd40;
	min.s64 	%rd254, %rd253, %rd40;
	selp.b32 	%r579, %r578, %r515, %p184;
$L__BB16_43:
	mov.b32 	%r552, 16;
	mov.b32 	%r553, 31;
	mov.b32 	%r554, -1;
	// begin inline asm
	shfl.sync.down.b32 %r535, %r579, %r552, %r553, %r554;
	// end inline asm
	// begin inline asm
	shfl.sync.down.b32 %r540, %r541, %r552, %r553, %r554;
	// end inline asm
	mov.b64 	{%r546, %r551}, %rd254;
	// begin inline asm
	shfl.sync.down.b32 %r545, %r546, %r552, %r553, %r554;
	// end inline asm
	// begin inline asm
	shfl.sync.down.b32 %r550, %r551, %r552, %r553, %r554;
	// end inline asm
	mov.b64 	%rd43, {%r545, %r550};
	setp.gt.s32 	%p185, %r454, 15;
	mov.u64 	%rd306, %rd254;
	mov.u32 	%r631, %r579;
	@%p185 bra 	$L__BB16_47;
	setp.lt.s32 	%p186, %r579, %r535;
	mov.u64 	%rd306, %rd43;
	mov.u32 	%r631, %r535;
	@%p186 bra 	$L__BB16_47;
	setp.lt.s32 	%p187, %r535, %r579;
	mov.u64 	%rd306, %rd254;
	mov.u32 	%r631, %r579;
	@%p187 bra 	$L__BB16_47;
	setp.lt.s64 	%p188, %rd254, %rd43;
	min.s64 	%rd306, %rd254, %rd43;
	selp.b32 	%r631, %r579, %r535, %p188;
$L__BB16_47:
	setp.ne.s32 	%p189, %r454, 0;
	@%p189 bra 	$L__BB16_49;
	shr.u32 	%r555, %r2, 1;
	and.b32  	%r556, %r555, 496;
	mov.u32 	%r557, _ZN6thrust24THRUST_300001_SM_1000_NS8cuda_cub4core6detail5shmemE;
	add.s32 	%r558, %r557, %r556;
	st.shared.u32 	[%r558+8], %r631;
	st.shared.u64 	[%r558+16], %rd306;
$L__BB16_49:
	bar.sync 	0;
	setp.ne.s32 	%p190, %r2, 0;
	@%p190 bra 	$L__BB16_204;
	ld.shared.u32 	%r53, [_ZN6thrust24THRUST_300001_SM_1000_NS8cuda_cub4core6detail5shmemE+24];
	ld.shared.u64 	%rd46, [_ZN6thrust24THRUST_300001_SM_1000_NS8cuda_cub4core6detail5shmemE+32];
	setp.lt.s32 	%p191, %r631, %r53;
	mov.u64 	%rd256, %rd46;
	mov.u32 	%r581, %r53;
	@%p191 bra 	$L__BB16_53;
	setp.lt.s32 	%p192, %r53, %r631;
	mov.u64 	%rd256, %rd306;
	mov.u32 	%r581, %r631;
	@%p192 bra 	$L__BB16_53;
	setp.lt.s64 	%p193, %rd306, %rd46;
	min.s64 	%rd256, %rd306, %rd46;
	selp.b32 	%r581, %r631, %r53, %p193;
$L__BB16_53:
	ld.shared.u32 	%r56, [_ZN6thrust24THRUST_300001_SM_1000_NS8cuda_cub4core6detail5shmemE+40];
	ld.shared.u64 	%rd49, [_ZN6thrust24THRUST_300001_SM_1000_NS8cuda_cub4core6detail5shmemE+48];
	setp.lt.s32 	%p194, %r581, %r56;
	mov.u64 	%rd257, %rd49;
	mov.u32 	%r582, %r56;
	@%p194 bra 	$L__BB16_56;
	setp.lt.s32 	%p195, %r56, %r581;
	mov.u64 	%rd257, %rd256;
	mov.u32 	%r582, %r581;
	@%p195 bra 	$L__BB16_56;
	setp.lt.s64 	%p196, %rd256, %rd49;
	min.s64 	%rd257, %rd256, %rd49;
	selp.b32 	%r582, %r581, %r56, %p196;
$L__BB16_56:
	ld.shared.u32 	%r59, [_ZN6thrust24THRUST_300001_SM_1000_NS8cuda_cub4core6detail5shmemE+56];
	ld.shared.u64 	%rd52, [_ZN6thrust24THRUST_300001_SM_1000_NS8cuda_cub4core6detail5shmemE+64];
	setp.lt.s32 	%p197, %r582, %r59;
	mov.u64 	%rd258, %rd52;
	mov.u32 	%r583, %r59;
	@%p197 bra 	$L__BB16_59;
	setp.lt.s32 	%p198, %r59, %r582;
	mov.u64 	%rd258, %rd257;
	mov.u32 	%r583, %r582;
	@%p198 bra 	$L__BB16_59;
	setp.lt.s64 	%p199, %rd257, %rd52;
	min.s64 	%rd258, %rd257, %rd52;
	selp.b32 	%r583, %r582, %r59, %p199;
$L__BB16_59:
	ld.shared.u32 	%r62, [_ZN6thrust24THRUST_300001_SM_1000_NS8cuda_cub4core6detail5shmemE+72];
	ld.shared.u64 	%rd55, [_ZN6thrust24THRUST_300001_SM_1000_NS8cuda_cub4core6detail5shmemE+80];
	setp.lt.s32 	%p200, %r583, %r62;
	mov.u64 	%rd259, %rd55;
	mov.u32 	%r584, %r62;
	@%p200 bra 	$L__BB16_62;
	setp.lt.s32 	%p201, %r62, %r583;
	mov.u64 	%rd259, %rd258;
	mov.u32 	%r584, %r583;
	@%p201 bra 	$L__BB16_62;
	setp.lt.s64 	%p202, %rd258, %rd55;
	min.s64 	%rd259, %rd258, %rd55;
	selp.b32 	%r584, %r583, %r62, %p202;
$L__BB16_62:
	ld.shared.u32 	%r65, [_ZN6thrust24THRUST_300001_SM_1000_NS8cuda_cub4core6detail5shmemE+88];
	ld.shared.u64 	%rd58, [_ZN6thrust24THRUST_300001_SM_1000_NS8cuda_cub4core6detail5shmemE+96];
	setp.lt.s32 	%p203, %r584, %r65;
	mov.u64 	%rd260, %rd58;
	mov.u32 	%r585, %r65;
	@%p203 bra 	$L__BB16_65;
	setp.lt.s32 	%p204, %r65, %r584;
	mov.u64 	%rd260, %rd259;
	mov.u32 	%r585, %r584;
	@%p204 bra 	$L__BB16_65;
	setp.lt.s64 	%p205, %rd259, %rd58;
	min.s64 	%rd260, %rd259, %rd58;
	selp.b32 	%r585, %r584, %r65, %p205;
$L__BB16_65:
	ld.shared.u32 	%r68, [_ZN6thrust24THRUST_300001_SM_1000_NS8cuda_cub4core6detail5shmemE+104];
	ld.shared.u64 	%rd61, [_ZN6thrust24THRUST_300001_SM_1000_NS8cuda_cub4core6detail5shmemE+112];
	setp.lt.s32 	%p206, %r585, %r68;
	mov.u64 	%rd261, %rd61;
	mov.u32 	%r586, %r68;
	@%p206 bra 	$L__BB16_68;
	setp.lt.s32 	%p207, %r68, %r585;
	mov.u64 	%rd261, %rd260;
	mov.u32 	%r586, %r585;
	@%p207 bra 	$L__BB16_68;
	setp.lt.s64 	%p208, %rd260, %rd61;
	min.s64 	%rd261, %rd260, %rd61;
	selp.b32 	%r586, %r585, %r68, %p208;
$L__BB16_68:
	ld.shared.u32 	%r71, [_ZN6thrust24THRUST_300001_SM_1000_NS8cuda_cub4core6detail5shmemE+120];
	ld.shared.u64 	%rd64, [_ZN6thrust24THRUST_300001_SM_1000_NS8cuda_cub4core6detail5shmemE+128];
	setp.lt.s32 	%p209, %r586, %r71;
	mov.u32 	%r631, %r71;
	mov.u64 	%rd306, %rd64;
	@%p209 bra 	$L__BB16_204;
	setp.lt.s32 	%p210, %r71, %r586;
	mov.u32 	%r631, %r586;
	mov.u64 	%rd306, %rd261;
	@%p210 bra 	$L__BB16_204;
	setp.lt.s64 	%p211, %rd261, %rd64;
	min.s64 	%rd306, %rd261, %rd64;
	selp.b32 	%r631, %r586, %r71, %p211;
	bra.uni 	$L__BB16_204;
$L__BB16_71:
	// begin inline asm
	mov.u32 %r341, %laneid;
	// end inline asm
	and.b32  	%r362, %r2, 992;
	add.s32 	%r363, %r362, 32;
	setp.gt.s32 	%p118, %r363, %r1;
	not.b32 	%r364, %r362;
	add.s32 	%r365, %r1, %r364;
	selp.b32 	%r360, %r365, 31, %p118;
	mov.b32 	%r359, 1;
	mov.b32 	%r361, -1;
	// begin inline asm
	shfl.sync.down.b32 %r342, %r574, %r359, %r360, %r361;
	// end inline asm
	// begin inline asm
	shfl.sync.down.b32 %r347, %r348, %r359, %r360, %r361;
	// end inline asm
	mov.b64 	{%r353, %r358}, %rd249;
	// begin inline asm
	shfl.sync.down.b32 %r352, %r353, %r359, %r360, %r361;
	// end inline asm
	// begin inline asm
	shfl.sync.down.b32 %r357, %r358, %r359, %r360, %r361;
	// end inline asm
	mov.b64 	%rd66, {%r352, %r357};
	setp.ge.s32 	%p119, %r341, %r360;
	mov.u32 	%r587, %r574;
	mov.u64 	%rd262, %rd249;
	@%p119 bra 	$L__BB16_75;
	setp.lt.s32 	%p120, %r574, %r342;
	mov.u32 	%r587, %r342;
	mov.u64 	%rd262, %rd66;
	@%p120 bra 	$L__BB16_75;
	setp.lt.s32 	%p121, %r342, %r574;
	mov.u32 	%r587, %r574;
	mov.u64 	%rd262, %rd249;
	@%p121 bra 	$L__BB16_75;
	setp.lt.s64 	%p122, %rd249, %rd66;
	selp.b32 	%r587, %r574, %r342, %p122;
	min.s64 	%rd262, %rd249, %rd66;
$L__BB16_75:
	mov.b32 	%r383, 2;
	mov.b32 	%r385, -1;
	// begin inline asm
	shfl.sync.down.b32 %r366, %r587, %r383, %r360, %r385;
	// end inline asm
	// begin inline asm
	shfl.sync.down.b32 %r371, %r372, %r383, %r360, %r385;
	// end inline asm
	mov.b64 	{%r377, %r382}, %rd262;
	// begin inline asm
	shfl.sync.down.b32 %r376, %r377, %r383, %r360, %r385;
	// end inline asm
	// begin inline asm
	shfl.sync.down.b32 %r381, %r382, %r383, %r360, %r385;
	// end inline asm
	mov.b64 	%rd69, {%r376, %r381};
	add.s32 	%r386, %r341, 2;
	setp.gt.s32 	%p123, %r386, %r360;
	mov.u32 	%r588, %r587;
	mov.u64 	%rd263, %rd262;
	@%p123 bra 	$L__BB16_79;
	setp.lt.s32 	%p124, %r587, %r366;
	mov.u32 	%r588, %r366;
	mov.u64 	%rd263, %rd69;
	@%p124 bra 	$L__BB16_79;
	setp.lt.s32 	%p125, %r366, %r587;
	mov.u32 	%r588, %r587;
	mov.u64 	%rd263, %rd262;
	@%p125 bra 	$L__BB16_79;
	setp.lt.s64 	%p126, %rd262, %rd69;
	selp.b32 	%r588, %r587, %r366, %p126;
	min.s64 	%rd263, %rd262, %rd69;
$L__BB16_79:
	mov.b32 	%r404, 4;
	mov.b32 	%r406, -1;
	// begin inline asm
	shfl.sync.down.b32 %r387, %r588, %r404, %r360, %r406;
	// end inline asm
	// begin inline asm
	shfl.sync.down.b32 %r392, %r393, %r404, %r360, %r406;
	// end inline asm
	mov.b64 	{%r398, %r403}, %rd263;
	// begin inline asm
	shfl.sync.down.b32 %r397, %r398, %r404, %r360, %r406;
	// end inline asm
	// begin inline asm
	shfl.sync.down.b32 %r402, %r403, %r404, %r360, %r406;
	// end inline asm
	mov.b64 	%rd72, {%r397, %r402};
	add.s32 	%r407, %r341, 4;
	setp.gt.s32 	%p127, %r407, %r360;
	mov.u32 	%r589, %r588;
	mov.u64 	%rd264, %rd263;
	@%p127 bra 	$L__BB16_83;
	setp.lt.s32 	%p128, %r588, %r387;
	mov.u32 	%r589, %r387;
	mov.u64 	%rd264, %rd72;
	@%p128 bra 	$L__BB16_83;
	setp.lt.s32 	%p129, %r387, %r588;
	mov.u32 	%r589, %r588;
	mov.u64 	%rd264, %rd263;
	@%p129 bra 	$L__BB16_83;
	setp.lt.s64 	%p130, %rd263, %rd72;
	selp.b32 	%r589, %r588, %r387, %p130;
	min.s64 	%rd264, %rd263, %rd72;
$L__BB16_83:
	mov.b32 	%r425, 8;
	mov.b32 	%r427, -1;
	// begin inline asm
	shfl.sync.down.b32 %r408, %r589, %r425, %r360, %r427;
	// end inline asm
	// begin inline asm
	shfl.sync.down.b32 %r413, %r414, %r425, %r360, %r427;
	// end inline asm
	mov.b64 	{%r419, %r424}, %rd264;
	// begin inline asm
	shfl.sync.down.b32 %r418, %r419, %r425, %r360, %r427;
	// end inline asm
	// begin inline asm
	shfl.sync.down.b32 %r423, %r424, %r425, %r360, %r427;
	// end inline asm
	mov.b64 	%rd75, {%r418, %r423};
	add.s32 	%r428, %r341, 8;
	setp.gt.s32 	%p131, %r428, %r360;
	mov.u32 	%r590, %r589;
	mov.u64 	%rd265, %rd264;
	@%p131 bra 	$L__BB16_87;
	setp.lt.s32 	%p132, %r589, %r408;
	mov.u32 	%r590, %r408;
	mov.u64 	%rd265, %rd75;
	@%p132 bra 	$L__BB16_87;
	setp.lt.s32 	%p133, %r408, %r589;
	mov.u32 	%r590, %r589;
	mov.u64 	%rd265, %rd264;
	@%p133 bra 	$L__BB16_87;
	setp.lt.s64 	%p134, %rd264, %rd75;
	selp.b32 	%r590, %r589, %r408, %p134;
	min.s64 	%rd265, %rd264, %rd75;
$L__BB16_87:
	mov.b32 	%r446, 16;
	mov.b32 	%r448, -1;
	// begin inline asm
	shfl.sync.down.b32 %r429, %r590, %r446, %r360, %r448;
	// end inline asm
	// begin inline asm
	shfl.sync.down.b32 %r434, %r435, %r446, %r360, %r448;
	// end inline asm
	mov.b64 	{%r440, %r445}, %rd265;
	// begin inline asm
	shfl.sync.down.b32 %r439, %r440, %r446, %r360, %r448;
	// end inline asm
	// begin inline asm
	shfl.sync.down.b32 %r444, %r445, %r446, %r360, %r448;
	// end inline asm
	mov.b64 	%rd78, {%r439, %r444};
	add.s32 	%r449, %r341, 16;
	setp.gt.s32 	%p135, %r449, %r360;
	mov.u32 	%r631, %r590;
	mov.u64 	%rd306, %rd265;
	@%p135 bra 	$L__BB16_91;
	setp.lt.s32 	%p136, %r590, %r429;
	mov.u32 	%r631, %r429;
	mov.u64 	%rd306, %rd78;
	@%p136 bra 	$L__BB16_91;
	setp.lt.s32 	%p137, %r429, %r590;
	mov.u32 	%r631, %r590;
	mov.u64 	%rd306, %rd265;
	@%p137 bra 	$L__BB16_91;
	setp.lt.s64 	%p138, %rd265, %rd78;
	selp.b32 	%r631, %r590, %r429, %p138;
	min.s64 	%rd306, %rd265, %rd78;
$L__BB16_91:
	setp.ne.s32 	%p139, %r341, 0;
	@%p139 bra 	$L__BB16_93;
	shr.u32 	%r450, %r2, 1;
	and.b32  	%r451, %r450, 496;
	mov.u32 	%r452, _ZN6thrust24THRUST_300001_SM_1000_NS8cuda_cub4core6detail5shmemE;
	add.s32 	%r453, %r452, %r451;
	st.shared.u32 	[%r453+8], %r631;
	st.shared.u64 	[%r453+16], %rd306;
$L__BB16_93:
	bar.sync 	0;
	setp.ne.s32 	%p140, %r2, 0;
	@%p140 bra 	$L__BB16_204;
	setp.lt.s32 	%p141, %r1, 33;
	mov.u32 	%r592, %r631;
	mov.u64 	%rd267, %rd306;
	@%p141 bra 	$L__BB16_98;
	ld.shared.u32 	%r90, [_ZN6thrust24THRUST_300001_SM_1000_NS8cuda_cub4core6detail5shmemE+24];
	ld.shared.u64 	%rd81, [_ZN6thrust24THRUST_300001_SM_1000_NS8cuda_cub4core6detail5shmemE+32];
	setp.lt.s32 	%p142, %r631, %r90;
	mov.u32 	%r592, %r90;
	mov.u64 	%rd267, %rd81;
	@%p142 bra 	$L__BB16_98;
	setp.lt.s32 	%p143, %r90, %r631;
	mov.u32 	%r592, %r631;
	mov.u64 	%rd267, %rd306;
	@%p143 bra 	$L__BB16_98;
	setp.lt.s64 	%p144, %rd306, %rd81;
	selp.b32 	%r592, %r631, %r90, %p144;
	min.s64 	%rd267, %rd306, %rd81;
$L__BB16_98:
	setp.lt.s32 	%p145, %r1, 65;
	mov.u32 	%r593, %r592;
	mov.u64 	%rd268, %rd267;
	@%p145 bra 	$L__BB16_102;
	ld.shared.u32 	%r93, [_ZN6thrust24THRUST_300001_SM_1000_NS8cuda_cub4core6detail5shmemE+40];
	ld.shared.u64 	%rd84, [_ZN6thrust24THRUST_300001_SM_1000_NS8cuda_cub4core6detail5shmemE+48];
	setp.lt.s32 	%p146, %r592, %r93;
	mov.u32 	%r593, %r93;
	mov.u64 	%rd268, %rd84;
	@%p146 bra 	$L__BB16_102;
	setp.lt.s32 	%p147, %r93, %r592;
	mov.u32 	%r593, %r592;
	mov.u64 	%rd268, %rd267;
	@%p147 bra 	$L__BB16_102;
	setp.lt.s64 	%p148, %rd267, %rd84;
	selp.b32 	%r593, %r592, %r93, %p148;
	min.s64 	%rd268, %rd267, %rd84;
$L__BB16_102:
	setp.lt.s32 	%p149, %r1, 97;
	mov.u32 	%r594, %r593;
	mov.u64 	%rd269, %rd268;
	@%p149 bra 	$L__BB16_106;
	ld.shared.u32 	%r96, [_ZN6thrust24THRUST_300001_SM_1000_NS8cuda_cub4core6detail5shmemE+56];
	ld.shared.u64 	%rd87, [_ZN6thrust24THRUST_300001_SM_1000_NS8cuda_cub4core6detail5shmemE+64];
	setp.lt.s32 	%p150, %r593, %r96;
	mov.u32 	%r594, %r96;
	mov.u64 	%rd269, %rd87;
	@%p150 bra 	$L__BB16_106;
	setp.lt.s32 	%p151, %r96, %r593;
	mov.u32 	%r594, %r593;
	mov.u64 	%rd269, %rd268;
	@%p151 bra 	$L__BB16_106;
	setp.lt.s64 	%p152, %rd268, %rd87;
	selp.b32 	%r594, %r593, %r96, %p152;
	min.s64 	%rd269, %rd268, %rd87;
$L__BB16_106:
	setp.lt.s32 	%p153, %r1, 129;
	mov.u32 	%r595, %r594;
	mov.u64 	%rd270, %rd269;
	@%p153 bra 	$L__BB16_110;
	ld.shared.u32 	%r99, [_ZN6thrust24THRUST_300001_SM_1000_NS8cuda_cub4core6detail5shmemE+72];
	ld.shared.u64 	%rd90, [_ZN6thrust24THRUST_300001_SM_1000_NS8cuda_cub4core6detail5shmemE+80];
	setp.lt.s32 	%p154, %r594, %r99;
	mov.u32 	%r595, %r99;
	mov.u64 	%rd270, %rd90;
	@%p154 bra 	$L__BB16_110;
	setp.lt.s32 	%p155, %r99, %r594;
	mov.u32 	%r595, %r594;
	mov.u64 	%rd270, %rd269;
	@%p155 bra 	$L__BB16_110;
	setp.lt.s64 	%p156, %rd269, %rd90;
	selp.b32 	%r595, %r594, %r99, %p156;
	min.s64 	%rd270, %rd269, %rd90;
$L__BB16_110:
	setp.lt.s32 	%p157, %r1, 161;
	mov.u32 	%r596, %r595;
	mov.u64 	%rd271, %rd270;
	@%p157 bra 	$L__BB16_114;
	ld.shared.u32 	%r102, [_ZN6thrust24THRUST_300001_SM_1000_NS8cuda_cub4core6detail5shmemE+88];
	ld.shared.u64 	%rd93, [_ZN6thrust24THRUST_300001_SM_1000_NS8cuda_cub4core6detail5shmemE+96];
	setp.lt.s32 	%p158, %r595, %r102;
	mov.u32 	%r596, %r102;
	mov.u64 	%rd271, %rd93;
	@%p158 bra 	$L__BB16_114;
	setp.lt.s32 	%p159, %r102, %r595;
	mov.u32 	%r596, %r595;
	mov.u64 	%rd271, %rd270;
	@%p159 bra 	$L__BB16_114;
	setp.lt.s64 	%p160, %rd270, %rd93;
	selp.b32 	%r596, %r595, %r102, %p160;
	min.s64 	%rd271, %rd270, %rd93;
$L__BB16_114:
	setp.lt.s32 	%p161, %r1, 193;
	mov.u32 	%r597, %r596;
	mov.u64 	%rd272, %rd271;
	@%p161 bra 	$L__BB16_118;
	ld.shared.u32 	%r105, [_ZN6thrust24THRUST_300001_SM_1000_NS8cuda_cub4core6detail5shmemE+104];
	ld.shared.u64 	%rd96, [_ZN6thrust24THRUST_300001_SM_1000_NS8cuda_cub4core6detail5shmemE+112];
	setp.lt.s32 	%p162, %r596, %r105;
	mov.u32 	%r597, %r105;
	mov.u64 	%rd272, %rd96;
	@%p162 bra 	$L__BB16_118;
	setp.lt.s32 	%p163, %r105, %r596;
	mov.u32 	%r597, %r596;
	mov.u64 	%rd272, %rd271;
	@%p163 bra 	$L__BB16_118;
	setp.lt.s64 	%p164, %rd271, %rd96;
	selp.b32 	%r597, %r596, %r105, %p164;
	min.s64 	%rd272, %rd271, %rd96;
$L__BB16_118:
	setp.lt.s32 	%p165, %r1, 225;
	mov.u32 	%r631, %r597;
	mov.u64 	%rd306, %rd272;
	@%p165 bra 	$L__BB16_204;
	ld.shared.u32 	%r108, [_ZN6thrust24THRUST_300001_SM_1000_NS8cuda_cub4core6detail5shmemE+120];
	ld.shared.u64 	%rd99, [_ZN6thrust24THRUST_300001_SM_1000_NS8cuda_cub4core6detail5shmemE+128];
	setp.lt.s32 	%p166, %r597, %r108;
	mov.u32 	%r631, %r108;
	mov.u64 	%rd306, %rd99;
	@%p166 bra 	$L__BB16_204;
	setp.lt.s32 	%p167, %r108, %r597;
	mov.u32 	%r631, %r597;
	mov.u64 	%rd306, %rd272;
	@%p167 bra 	$L__BB16_204;
	setp.lt.s64 	%p168, %rd272, %rd99;
	selp.b32 	%r631, %r597, %r108, %p168;
	min.s64 	%rd306, %rd272, %rd99;
	bra.uni 	$L__BB16_204;
$L__BB16_122:
	mov.u32 	%r110, %tid.x;
	cvt.u64.u32 	%rd101, %r110;
	mul.wide.u32 	%rd195, %r110, 4;
	add.s64 	%rd102, %rd1, %rd195;
	ld.global.u32 	%r200, [%rd102];
	add.s32 	%r201, %r110, 256;
	cvt.u64.u32 	%rd196, %r201;
	ld.global.u32 	%r202, [%rd102+1024];
	add.s32 	%r203, %r110, 512;
	cvt.u64.u32 	%rd197, %r203;
	ld.global.u32 	%r204, [%rd102+2048];
	add.s32 	%r205, %r110, 768;
	cvt.u64.u32 	%rd198, %r205;
	ld.global.u32 	%r206, [%rd102+3072];
	or.b32  	%r207, %r110, 1024;
	cvt.u64.u32 	%rd103, %r207;
	add.s64 	%rd293, %rd192, %rd103;
	ld.global.u32 	%r618, [%rd102+4096];
	setp.lt.s32 	%p3, %r200, %r202;
	max.s32 	%r208, %r200, %r202;
	selp.b64 	%rd199, %rd196, %rd101, %p3;
	setp.lt.s32 	%p4, %r208, %r204;
	max.s32 	%r209, %r208, %r204;
	selp.b64 	%rd200, %rd197, %rd199, %p4;
	setp.lt.s32 	%p5, %r209, %r206;
	max.s32 	%r112, %r209, %r206;
	selp.b64 	%rd105, %rd198, %rd200, %p5;
	setp.lt.s32 	%p6, %r112, %r618;
	@%p6 bra 	$L__BB16_124;
	setp.lt.s32 	%p7, %r618, %r112;
	setp.lt.u64 	%p8, %rd105, %rd103;
	or.pred  	%p9, %p7, %p8;
	selp.b32 	%r618, %r112, %r618, %p9;
	add.s64 	%rd201, %rd192, %rd105;
	selp.b64 	%rd293, %rd201, %rd293, %p9;
$L__BB16_124:
	setp.lt.u64 	%p10, %rd194, 2560;
	mov.b64 	%rd282, 1280;
	@%p10 bra 	$L__BB16_137;
	mov.b64 	%rd274, 1280;
	mov.u32 	%r599, %r618;
$L__BB16_126:
	add.s64 	%rd204, %rd274, %rd101;
	shl.b64 	%rd205, %rd274, 2;
	add.s64 	%rd206, %rd102, %rd205;
	add.s64 	%rd110, %rd204, %rd192;
	ld.global.u32 	%r600, [%rd206];
	ld.global.u32 	%r601, [%rd206+1024];
	add.s64 	%rd278, %rd110, 512;
	ld.global.u32 	%r602, [%rd206+2048];
	add.s64 	%rd279, %rd110, 768;
	ld.global.u32 	%r603, [%rd206+3072];
	ld.global.u32 	%r618, [%rd206+4096];
	setp.lt.s32 	%p11, %r599, %r600;
	mov.u64 	%rd276, %rd110;
	@%p11 bra 	$L__BB16_128;
	setp.lt.s32 	%p12, %r600, %r599;
	setp.lt.s64 	%p13, %rd293, %rd110;
	or.pred  	%p14, %p12, %p13;
	selp.b32 	%r600, %r599, %r600, %p14;
	selp.b64 	%rd276, %rd293, %rd110, %p14;
$L__BB16_128:
	add.s64 	%rd277, %rd110, 256;
	setp.lt.s32 	%p15, %r600, %r601;
	@%p15 bra 	$L__BB16_130;
	setp.lt.s32 	%p16, %r601, %r600;
	setp.lt.s64 	%p17, %rd276, %rd277;
	or.pred  	%p18, %p16, %p17;
	selp.b32 	%r601, %r600, %r601, %p18;
	selp.b64 	%rd277, %rd276, %rd277, %p18;
$L__BB16_130:
	setp.lt.s32 	%p19, %r601, %r602;
	@%p19 bra 	$L__BB16_132;
	setp.lt.s32 	%p20, %r602, %r601;
	setp.lt.s64 	%p21, %rd277, %rd278;
	or.pred  	%p22, %p20, %p21;
	selp.b32 	%r602, %r601, %r602, %p22;
	selp.b64 	%rd278, %rd277, %rd278, %p22;
$L__BB16_132:
	setp.lt.s32 	%p23, %r602, %r603;
	@%p23 bra 	$L__BB16_134;
	setp.lt.s32 	%p24, %r603, %r602;
	setp.lt.s64 	%p25, %rd278, %rd279;
	or.pred  	%p26, %p24, %p25;
	selp.b32 	%r603, %r602, %r603, %p26;
	selp.b64 	%rd279, %rd278, %rd279, %p26;
$L__BB16_134:
	add.s64 	%rd210, %rd204, %rd192;
	add.s64 	%rd293, %rd210, 1024;
	setp.lt.s32 	%p27, %r603, %r618;
	@%p27 bra 	$L__BB16_136;
	setp.lt.s32 	%p28, %r618, %r603;
	setp.lt.s64 	%p29, %rd279, %rd293;
	or.pred  	%p30, %p28, %p29;
	selp.b32 	%r618, %r603, %r618, %p30;
	selp.b64 	%rd293, %rd279, %rd293, %p30;
$L__BB16_136:
	add.s64 	%rd282, %rd274, 1280;
	add.s64 	%rd211, %rd274, 2560;
	setp.le.s64 	%p31, %rd211, %rd194;
	mov.u64 	%rd274, %rd282;
	mov.u32 	%r599, %r618;
	@%p31 bra 	$L__BB16_126;
$L__BB16_137:
	setp.le.s64 	%p32, %rd194, %rd282;
	@%p32 bra 	$L__BB16_160;
	cvt.u32.u64 	%r210, %rd282;
	cvt.u32.u64 	%r211, %rd194;
	sub.s32 	%r132, %r211, %r210;
	setp.ge.s32 	%p33, %r110, %r132;
	@%p33 bra 	$L__BB16_160;
	cvta.to.global.u64 	%rd128, %rd191;
	not.b32 	%r214, %r110;
	add.s32 	%r215, %r214, %r211;
	sub.s32 	%r133, %r215, %r210;
	and.b32  	%r217, %r133, 768;
	setp.eq.s32 	%p34, %r217, 768;
	mov.u32 	%r610, %r110;
	@%p34 bra 	$L__BB16_145;
	add.s64 	%rd213, %rd282, %rd101;
	add.s64 	%rd284, %rd213, %rd192;
	shl.b64 	%rd214, %rd213, 2;
	add.s64 	%rd283, %rd128, %rd214;
	shr.u32 	%r218, %r133, 8;
	add.s32 	%r219, %r218, 1;
	and.b32  	%r220, %r219, 3;
	neg.s32 	%r606, %r220;
	mov.u32 	%r610, %r110;
$L__BB16_141:
	.pragma "nounroll";
	mov.u64 	%rd133, %rd293;
	mov.u32 	%r137, %r618;
	ld.global.u32 	%r138, [%rd283];
	setp.lt.s32 	%p35, %r137, %r138;
	mov.u32 	%r618, %r138;
	mov.u64 	%rd293, %rd284;
	@%p35 bra 	$L__BB16_144;
	setp.lt.s32 	%p36, %r138, %r137;
	mov.u32 	%r618, %r137;
	mov.u64 	%rd293, %rd133;
	@%p36 bra 	$L__BB16_144;
	setp.lt.s64 	%p37, %rd133, %rd284;
	selp.b32 	%r618, %r137, %r138, %p37;
	min.s64 	%rd293, %rd133, %rd284;
$L__BB16_144:
	add.s32 	%r610, %r610, 256;
	add.s64 	%rd284, %rd284, 256;
	add.s64 	%rd283, %rd283, 1024;
	add.s32 	%r606, %r606, 1;
	setp.ne.s32 	%p38, %r606, 0;
	@%p38 bra 	$L__BB16_141;
$L__BB16_145:
	setp.lt.u32 	%p39, %r133, 768;
	@%p39 bra 	$L__BB16_160;
	add.s32 	%r613, %r610, 512;
$L__BB16_147:
	mov.u32 	%r147, %r613;
	add.s32 	%r221, %r147, -512;
	cvt.u64.u32 	%rd215, %r221;
	add.s64 	%rd216, %rd282, %rd215;
	shl.b64 	%rd217, %rd216, 2;
	add.s64 	%rd141, %rd128, %rd217;
	add.s64 	%rd142, %rd216, %rd192;
	ld.global.u32 	%r149, [%rd141];
	setp.lt.s32 	%p40, %r618, %r149;
	mov.u32 	%r615, %r149;
	mov.u64 	%rd290, %rd142;
	@%p40 bra 	$L__BB16_150;
	setp.lt.s32 	%p41, %r149, %r618;
	mov.u32 	%r615, %r618;
	mov.u64 	%rd290, %rd293;
	@%p41 bra 	$L__BB16_150;
	setp.lt.s64 	%p42, %rd293, %rd142;
	selp.b32 	%r615, %r618, %r149, %p42;
	min.s64 	%rd290, %rd293, %rd142;
$L__BB16_150:
	add.s32 	%r222, %r147, -256;
	cvt.u64.u32 	%rd218, %r222;
	add.s64 	%rd219, %rd282, %rd218;
	add.s64 	%rd145, %rd219, %rd192;
	ld.global.u32 	%r152, [%rd141+1024];
	setp.lt.s32 	%p43, %r615, %r152;
	mov.u32 	%r616, %r152;
	mov.u64 	%rd291, %rd145;
	@%p43 bra 	$L__BB16_153;
	setp.lt.s32 	%p44, %r152, %r615;
	mov.u32 	%r616, %r615;
	mov.u64 	%rd291, %rd290;
	@%p44 bra 	$L__BB16_153;
	setp.lt.s64 	%p45, %rd290, %rd145;
	selp.b32 	%r616, %r615, %r152, %p45;
	min.s64 	%rd291, %rd290, %rd145;
$L__BB16_153:
	cvt.u64.u32 	%rd220, %r147;
	add.s64 	%rd221, %rd282, %rd220;
	add.s64 	%rd148, %rd221, %rd192;
	ld.global.u32 	%r155, [%rd141+2048];
	setp.lt.s32 	%p46, %r616, %r155;
	mov.u32 	%r617, %r155;
	mov.u64 	%rd292, %rd148;
	@%p46 bra 	$L__BB16_156;
	setp.lt.s32 	%p47, %r155, %r616;
	mov.u32 	%r617, %r616;
	mov.u64 	%rd292, %rd291;
	@%p47 bra 	$L__BB16_156;
	setp.lt.s64 	%p48, %rd291, %rd148;
	selp.b32 	%r617, %r616, %r155, %p48;
	min.s64 	%rd292, %rd291, %rd148;
$L__BB16_156:
	add.s32 	%r223, %r147, 256;
	cvt.u64.u32 	%rd222, %r223;
	add.s64 	%rd223, %rd282, %rd222;
	add.s64 	%rd151, %rd223, %rd192;
	ld.global.u32 	%r158, [%rd141+3072];
	setp.lt.s32 	%p49, %r617, %r158;
	mov.u32 	%r618, %r158;
	mov.u64 	%rd293, %rd151;
	@%p49 bra 	$L__BB16_159;
	setp.lt.s32 	%p50, %r158, %r617;
	mov.u32 	%r618, %r617;
	mov.u64 	%rd293, %rd292;
	@%p50 bra 	$L__BB16_159;
	setp.lt.s64 	%p51, %rd292, %rd151;
	selp.b32 	%r618, %r617, %r158, %p51;
	min.s64 	%rd293, %rd292, %rd151;
$L__BB16_159:
	add.s32 	%r613, %r147, 1024;
	add.s32 	%r224, %r147, 512;
	setp.lt.s32 	%p52, %r224, %r132;
	@%p52 bra 	$L__BB16_147;
$L__BB16_160:
	// begin inline asm
	mov.u32 %r225, %laneid;
	// end inline asm
	mov.b32 	%r243, 1;
	mov.b32 	%r244, 31;
	mov.b32 	%r245, -1;
	// begin inline asm
	shfl.sync.down.b32 %r226, %r618, %r243, %r244, %r245;
	// end inline asm
	// begin inline asm
	shfl.sync.down.b32 %r231, %r232, %r243, %r244, %r245;
	// end inline asm
	mov.b64 	{%r237, %r242}, %rd293;
	// begin inline asm
	shfl.sync.down.b32 %r236, %r237, %r243, %r244, %r245;
	// end inline asm
	// begin inline asm
	shfl.sync.down.b32 %r241, %r242, %r243, %r244, %r245;
	// end inline asm
	mov.b64 	%rd155, {%r236, %r241};
	setp.gt.s32 	%p53, %r225, 30;
	mov.u32 	%r620, %r618;
	mov.u64 	%rd295, %rd293;
	@%p53 bra 	$L__BB16_164;
	setp.lt.s32 	%p54, %r618, %r226;
	mov.u32 	%r620, %r226;
	mov.u64 	%rd295, %rd155;
	@%p54 bra 	$L__BB16_164;
	setp.lt.s32 	%p55, %r226, %r618;
	mov.u32 	%r620, %r618;
	mov.u64 	%rd295, %rd293;
	@%p55 bra 	$L__BB16_164;
	setp.lt.s64 	%p56, %rd293, %rd155;
	selp.b32 	%r620, %r618, %r226, %p56;
	min.s64 	%rd295, %rd293, %rd155;
$L__BB16_164:
	mov.b32 	%r263, 2;
	mov.b32 	%r264, 31;
	mov.b32 	%r265, -1;
	// begin inline asm
	shfl.sync.down.b32 %r246, %r620, %r263, %r264, %r265;
	// end inline asm
	// begin inline asm
	shfl.sync.down.b32 %r251, %r252, %r263, %r264, %r265;
	// end inline asm
	mov.b64 	{%r257, %r262}, %rd295;
	// begin inline asm
	shfl.sync.down.b32 %r256, %r257, %r263, %r264, %r265;
	// end inline asm
	// begin inline asm
	shfl.sync.down.b32 %r261, %r262, %r263, %r264, %r265;
	// end inline asm
	mov.b64 	%rd158, {%r256, %r261};
	setp.gt.s32 	%p57, %r225, 29;
	mov.u32 	%r621, %r620;
	mov.u64 	%rd296, %rd295;
	@%p57 bra 	$L__BB16_168;
	setp.lt.s32 	%p58, %r620, %r246;
	mov.u32 	%r621, %r246;
	mov.u64 	%rd296, %rd158;
	@%p58 bra 	$L__BB16_168;
	setp.lt.s32 	%p59, %r246, %r620;
	mov.u32 	%r621, %r620;
	mov.u64 	%rd296, %rd295;
	@%p59 bra 	$L__BB16_168;
	setp.lt.s64 	%p60, %rd295, %rd158;
	selp.b32 	%r621, %r620, %r246, %p60;
	min.s64 	%rd296, %rd295, %rd158;
$L__BB16_168:
	mov.b32 	%r283, 4;
	mov.b32 	%r284, 31;
	mov.b32 	%r285, -1;
	// begin inline asm
	shfl.sync.down.b32 %r266, %r621, %r283, %r284, %r285;
	// end inline asm
	// begin inline asm
	shfl.sync.down.b32 %r271, %r272, %r283, %r284, %r285;
	// end inline asm
	mov.b64 	{%r277, %r282}, %rd296;
	// begin inline asm
	shfl.sync.down.b32 %r276, %r277, %r283, %r284, %r285;
	// end inline asm
	// begin inline asm
	shfl.sync.down.b32 %r281, %r282, %r283, %r284, %r285;
	// end inline asm
	mov.b64 	%rd161, {%r276, %r281};
	setp.gt.s32 	%p61, %r225, 27;
	mov.u32 	%r622, %r621;
	mov.u64 	%rd297, %rd296;
	@%p61 bra 	$L__BB16_172;
	setp.lt.s32 	%p62, %r621, %r266;
	mov.u32 	%r622, %r266;
	mov.u64 	%rd297, %rd161;
	@%p62 bra 	$L__BB16_172;
	setp.lt.s32 	%p63, %r266, %r621;
	mov.u32 	%r622, %r621;
	mov.u64 	%rd297, %rd296;
	@%p63 bra 	$L__BB16_172;
	setp.lt.s64 	%p64, %rd296, %rd161;
	selp.b32 	%r622, %r621, %r266, %p64;
	min.s64 	%rd297, %rd296, %rd161;
$L__BB16_172:
	mov.b32 	%r303, 8;
	mov.b32 	%r304, 31;
	mov.b32 	%r305, -1;
	// begin inline asm
	shfl.sync.down.b32 %r286, %r622, %r303, %r304, %r305;
	// end inline asm
	// begin inline asm
	shfl.sync.down.b32 %r291, %r292, %r303, %r304, %r305;
	// end inline asm
	mov.b64 	{%r297, %r302}, %rd297;
	// begin inline asm
	shfl.sync.down.b32 %r296, %r297, %r303, %r304, %r305;
	// end inline asm
	// begin inline asm
	shfl.sync.down.b32 %r301, %r302, %r303, %r304, %r305;
	// end inline asm
	mov.b64 	%rd164, {%r296, %r301};
	setp.gt.s32 	%p65, %r225, 23;
	mov.u32 	%r623, %r622;
	mov.u64 	%rd298, %rd297;
	@%p65 bra 	$L__BB16_176;
	setp.lt.s32 	%p66, %r622, %r286;
	mov.u32 	%r623, %r286;
	mov.u64 	%rd298, %rd164;
	@%p66 bra 	$L__BB16_176;
	setp.lt.s32 	%p67, %r286, %r622;
	mov.u32 	%r623, %r622;
	mov.u64 	%rd298, %rd297;
	@%p67 bra 	$L__BB16_176;
	setp.lt.s64 	%p68, %rd297, %rd164;
	selp.b32 	%r623, %r622, %r286, %p68;
	min.s64 	%rd298, %rd297, %rd164;
$L__BB16_176:
	mov.b32 	%r323, 16;
	mov.b32 	%r324, 31;
	mov.b32 	%r325, -1;
	// begin inline asm
	shfl.sync.down.b32 %r306, %r623, %r323, %r324, %r325;
	// end inline asm
	// begin inline asm
	shfl.sync.down.b32 %r311, %r312, %r323, %r324, %r325;
	// end inline asm
	mov.b64 	{%r317, %r322}, %rd298;
	// begin inline asm
	shfl.sync.down.b32 %r316, %r317, %r323, %r324, %r325;
	// end inline asm
	// begin inline asm
	shfl.sync.down.b32 %r321, %r322, %r323, %r324, %r325;
	// end inline asm
	mov.b64 	%rd167, {%r316, %r321};
	setp.gt.s32 	%p69, %r225, 15;
	mov.u32 	%r631, %r623;
	mov.u64 	%rd306, %rd298;
	@%p69 bra 	$L__BB16_180;
	setp.lt.s32 	%p70, %r623, %r306;
	mov.u32 	%r631, %r306;
	mov.u64 	%rd306, %rd167;
	@%p70 bra 	$L__BB16_180;
	setp.lt.s32 	%p71, %r306, %r623;
	mov.u32 	%r631, %r623;
	mov.u64 	%rd306, %rd298;
	@%p71 bra 	$L__BB16_180;
	setp.lt.s64 	%p72, %rd298, %rd167;
	selp.b32 	%r631, %r623, %r306, %p72;
	min.s64 	%rd306, %rd298, %rd167;
$L__BB16_180:
	setp.ne.s32 	%p73, %r225, 0;
	@%p73 bra 	$L__BB16_182;
	shr.u32 	%r326, %r110, 1;
	and.b32  	%r327, %r326, 496;
	mov.u32 	%r328, _ZN6thrust24THRUST_300001_SM_1000_NS8cuda_cub4core6detail5shmemE;
	add.s32 	%r329, %r328, %r327;
	st.shared.u32 	[%r329+8], %r631;
	st.shared.u64 	[%r329+16], %rd306;
$L__BB16_182:
	bar.sync 	0;
	setp.ne.s32 	%p74, %r110, 0;
	@%p74 bra 	$L__BB16_204;
	ld.shared.u32 	%r179, [_ZN6thrust24THRUST_300001_SM_1000_NS8cuda_cub4core6detail5shmemE+24];
	ld.shared.u64 	%rd170, [_ZN6thrust24THRUST_300001_SM_1000_NS8cuda_cub4core6detail5shmemE+32];
	setp.lt.s32 	%p75, %r631, %r179;
	mov.u32 	%r625, %r179;
	mov.u64 	%rd300, %rd170;
	@%p75 bra 	$L__BB16_186;
	setp.lt.s32 	%p76, %r179, %r631;
	mov.u32 	%r625, %r631;
	mov.u64 	%rd300, %rd306;
	@%p76 bra 	$L__BB16_186;
	setp.lt.s64 	%p77, %rd306, %rd170;
	selp.b32 	%r625, %r631, %r179, %p77;
	min.s64 	%rd300, %rd306, %rd170;
$L__BB16_186:
	ld.shared.u32 	%r182, [_ZN6thrust24THRUST_300001_SM_1000_NS8cuda_cub4core6detail5shmemE+40];
	ld.shared.u64 	%rd173, [_ZN6thrust24THRUST_300001_SM_1000_NS8cuda_cub4core6detail5shmemE+48];
	setp.lt.s32 	%p78, %r625, %r182;
	mov.u32 	%r626, %r182;
	mov.u64 	%rd301, %rd173;
	@%p78 bra 	$L__BB16_189;
	setp.lt.s32 	%p79, %r182, %r625;
	mov.u32 	%r626, %r625;
	mov.u64 	%rd301, %rd300;
	@%p79 bra 	$L__BB16_189;
	setp.lt.s64 	%p80, %rd300, %rd173;
	selp.b32 	%r626, %r625, %r182, %p80;
	min.s64 	%rd301, %rd300, %rd173;
$L__BB16_189:
	ld.shared.u32 	%r185, [_ZN6thrust24THRUST_300001_SM_1000_NS8cuda_cub4core6detail5shmemE+56];
	ld.shared.u64 	%rd176, [_ZN6thrust24THRUST_300001_SM_1000_NS8cuda_cub4core6detail5shmemE+64];
	setp.lt.s32 	%p81, %r626, %r185;
	mov.u32 	%r627, %r185;
	mov.u64 	%rd302, %rd176;
	@%p81 bra 	$L__BB16_192;
	setp.lt.s32 	%p82, %r185, %r626;
	mov.u32 	%r627, %r626;
	mov.u64 	%rd302, %rd301;
	@%p82 bra 	$L__BB16_192;
	setp.lt.s64 	%p83, %rd301, %rd176;
	selp.b32 	%r627, %r626, %r185, %p83;
	min.s64 	%rd302, %rd301, %rd176;
$L__BB16_192:
	ld.shared.u32 	%r188, [_ZN6thrust24THRUST_300001_SM_1000_NS8cuda_cub4core6detail5shmemE+72];
	ld.shared.u64 	%rd179, [_ZN6thrust24THRUST_300001_SM_1000_NS8cuda_cub4core6detail5shmemE+80];
	setp.lt.s32 	%p84, %r627, %r188;
	mov.u32 	%r628, %r188;
	mov.u64 	%rd303, %rd179;
	@%p84 bra 	$L__BB16_195;
	setp.lt.s32 	%p85, %r188, %r627;
	mov.u32 	%r628, %r627;
	mov.u64 	%rd303, %rd302;
	@%p85 bra 	$L__BB16_195;
	setp.lt.s64 	%p86, %rd302, %rd179;
	selp.b32 	%r628, %r627, %r188, %p86;
	min.s64 	%rd303, %rd302, %rd179;
$L__BB16_195:
	ld.shared.u32 	%r191, [_ZN6thrust24THRUST_300001_SM_1000_NS8cuda_cub4core6detail5shmemE+88];
	ld.shared.u64 	%rd182, [_ZN6thrust24THRUST_300001_SM_1000_NS8cuda_cub4core6detail5shmemE+96];
	setp.lt.s32 	%p87, %r628, %r191;
	mov.u32 	%r629, %r191;
	mov.u64 	%rd304, %rd182;
	@%p87 bra 	$L__BB16_198;
	setp.lt.s32 	%p88, %r191, %r628;
	mov.u32 	%r629, %r628;
	mov.u64 	%rd304, %rd303;
	@%p88 bra 	$L__BB16_198;
	setp.lt.s64 	%p89, %rd303, %rd182;
	selp.b32 	%r629, %r628, %r191, %p89;
	min.s64 	%rd304, %rd303, %rd182;
$L__BB16_198:
	ld.shared.u32 	%r194, [_ZN6thrust24THRUST_300001_SM_1000_NS8cuda_cub4core6detail5shmemE+104];
	ld.shared.u64 	%rd185, [_ZN6thrust24THRUST_300001_SM_1000_NS8cuda_cub4core6detail5shmemE+112];
	setp.lt.s32 	%p90, %r629, %r194;
	mov.u32 	%r630, %r194;
	mov.u64 	%rd305, %rd185;
	@%p90 bra 	$L__BB16_201;
	setp.lt.s32 	%p91, %r194, %r629;
	mov.u32 	%r630, %r629;
	mov.u64 	%rd305, %rd304;
	@%p91 bra 	$L__BB16_201;
	setp.lt.s64 	%p92, %rd304, %rd185;
	selp.b32 	%r630, %r629, %r194, %p92;
	min.s64 	%rd305, %rd304, %rd185;
$L__BB16_201:
	ld.shared.u32 	%r197, [_ZN6thrust24THRUST_300001_SM_1000_NS8cuda_cub4core6detail5shmemE+120];
	ld.shared.u64 	%rd188, [_ZN6thrust24THRUST_300001_SM_1000_NS8cuda_cub4core6detail5shmemE+128];
	setp.lt.s32 	%p93, %r630, %r197;
	mov.u32 	%r631, %r197;
	mov.u64 	%rd306, %rd188;
	@%p93 bra 	$L__BB16_204;
	setp.lt.s32 	%p94, %r197, %r630;
	mov.u32 	%r631, %r630;
	mov.u64 	%rd306, %rd305;
	@%p94 bra 	$L__BB16_204;
	setp.lt.s64 	%p95, %rd305, %rd188;
	selp.b32 	%r631, %r630, %r197, %p95;
	min.s64 	%rd306, %rd305, %rd188;
$L__BB16_204:
	mov.u32 	%r559, %tid.x;
	setp.ne.s32 	%p212, %r559, 0;
	@%p212 bra 	$L__BB16_206;
	ld.param.u64 	%rd237, [_ZN6thrust24THRUST_300001_SM_1000_NS8cuda_cub4core6detail13_kernel_agentINS1_8__reduce11ReduceAgentINS0_12zip_iteratorIN4cuda3std3__45tupleIJNS0_10device_ptrIiEENS0_17counting_iteratorIlNS0_11use_defaultESF_SF_EEEEEEEPNSB_IJilEEESJ_lNS1_9__extrema9arg_max_fIilNSA_4lessIiEEEEEEJSI_SK_lSP_EEEvDpT0__param_1];
	cvta.to.global.u64 	%rd236, %rd237;
	st.global.u32 	[%rd236], %r631;
	st.global.u64 	[%rd236+8], %rd306;
$L__BB16_206:
	ret;

}
	// .globl	_ZN6thrust24THRUST_300001_SM_1000_NS8cuda_cub4core6detail13_kernel_agentINS1_8__reduce11ReduceAgentINS0_12zip_iteratorIN4cuda3std3__45tupleIJNS0_10device_ptrIiEENS0_17counting_iteratorIlNS0_11use_defaultESF_SF_EEEEEEEPNSB_IJilEEESJ_lNS1_9__extrema9arg_max_fIilNSA_4lessIiEEEEEEJSI_SK_lN3cub18CUB_300001_SM_100013GridEvenShareIlEENSS_9GridQueueIyEESP_EEEvDpT0_
.visible .entry _ZN6thrust24THRUST_300001_SM_1000_NS8cuda_cub4core6detail13_kernel_agentINS1_8__reduce11ReduceAgentINS0_12zip_iteratorIN4cuda3std3__45tupleIJNS0_10device_ptrIiEENS0_17counting_iteratorIlNS0_11use_defaultESF_SF_EEEEEEEPNSB_IJilEEESJ_lNS1_9__extrema9arg_max_fIilNSA_4lessIiEEEEEEJSI_SK_lN3cub18CUB_300001_SM_100013GridEvenShareIlEENSS_9GridQueueIyEESP_EEEvDpT0_(
	.param .align 8 .b8 _ZN6thrust24THRUST_300001_SM_1000_NS8cuda_cub4core6detail13_kernel_agentINS1_8__reduce11ReduceAgentINS0_12zip_iteratorIN4cuda3std3__45tupleIJNS0_10device_ptrIiEENS0_17counting_iteratorIlNS0_11use_defaultESF_SF_EEEEEEEPNSB_IJilEEESJ_lNS1_9__extrema9arg_max_fIilNSA_4lessIiEEEEEEJSI_SK_lN3cub18CUB_300001_SM_100013GridEvenShareIlEENSS_9GridQueueIyEESP_EEEvDpT0__param_0[16],
	.param .u64 .ptr .align 1 _ZN6thrust24THRUST_300001_SM_1000_NS8cuda_cub4core6detail13_kernel_agentINS1_8__reduce11ReduceAgentINS0_12zip_iteratorIN4cuda3std3__45tupleIJNS0_10device_ptrIiEENS0_17counting_iteratorIlNS0_11use_defaultESF_SF_EEEEEEEPNSB_IJilEEESJ_lNS1_9__extrema9arg_max_fIilNSA_4lessIiEEEEEEJSI_SK_lN3cub18CUB_300001_SM_100013GridEvenShareIlEENSS_9GridQueueIyEESP_EEEvDpT0__param_1,
	.param .u64 _ZN6thrust24THRUST_300001_SM_1000_NS8cuda_cub4core6detail13_kernel_agentINS1_8__reduce11ReduceAgentINS0_12zip_iteratorIN4cuda3std3__45tupleIJNS0_10device_ptrIiEENS0_17counting_iteratorIlNS0_11use_defaultESF_SF_EEEEEEEPNSB_IJilEEESJ_lNS1_9__extrema9arg_max_fIilNSA_4lessIiEEEEEEJSI_SK_lN3cub18CUB_300001_SM_100013GridEvenShareIlEENSS_9GridQueueIyEESP_EEEvDpT0__param_2,
	.param .align 8 .b8 _ZN6thrust24THRUST_300001_SM_1000_NS8cuda_cub4core6detail13_kernel_agentINS1_8__reduce11ReduceAgentINS0_12zip_iteratorIN4cuda3std3__45tupleIJNS0_10device_ptrIiEENS0_17counting_iteratorIlNS0_11use_defaultESF_SF_EEEEEEEPNSB_IJilEEESJ_lNS1_9__extrema9arg_max_fIilNSA_4lessIiEEEEEEJSI_SK_lN3cub18CUB_300001_SM_100013GridEvenShareIlEENSS_9GridQueueIyEESP_EEEvDpT0__param_3[72],
	.param .align 8 .b8 _ZN6thrust24THRUST_300001_SM_1000_NS8cuda_cub4core6detail13_kernel_agentINS1_8__reduce11ReduceAgentINS0_12zip_iteratorIN4cuda3std3__45tupleIJNS0_10device_ptrIiEENS0_17counting_iteratorIlNS0_11use_defaultESF_SF_EEEEEEEPNSB_IJilEEESJ_lNS1_9__extrema9arg_max_fIilNSA_4lessIiEEEEEEJSI_SK_lN3cub18CUB_300001_SM_100013GridEvenShareIlEENSS_9GridQueueIyEESP_EEEvDpT0__param_4[8],
	.param .align 1 .b8 _ZN6thrust24THRUST_300001_SM_1000_NS8cuda_cub4core6detail13_kernel_agentINS1_8__reduce11ReduceAgentINS0_12zip_iteratorIN4cuda3std3__45tupleIJNS0_10device_ptrIiEENS0_17counting_iteratorIlNS0_11use_defaultESF_SF_EEEEEEEPNSB_IJilEEESJ_lNS1_9__extrema9arg_max_fIilNSA_4lessIiEEEEEEJSI_SK_lN3cub18CUB_300001_SM_100013GridEvenShareIlEENSS_9GridQueueIyEESP_EEEvDpT0__param_5[1]
)
.maxntid 256
{
	.reg .pred 	%p<215>;
	.reg .b32 	%r<640>;
	.reg .b64 	%rd<324>;

	ld.param.u64 	%rd196, [_ZN6thrust24THRUST_300001_SM_1000_NS8cuda_cub4core6detail13_kernel_agentINS1_8__reduce11ReduceAgentINS0_12zip_iteratorIN4cuda3std3__45tupleIJNS0_10device_ptrIiEENS0_17counting_iteratorIlNS0_11use_defaultESF_SF_EEEEEEEPNSB_IJilEEESJ_lNS1_9__extrema9arg_max_fIilNSA_4lessIiEEEEEEJSI_SK_lN3cub18CUB_300001_SM_100013GridEvenShareIlEENSS_9GridQueueIyEESP_EEEvDpT0__param_0+8];
	ld.param.u64 	%rd195, [_ZN6thrust24THRUST_300001_SM_1000_NS8cuda_cub4core6detail13_kernel_agentINS1_8__reduce11ReduceAgentINS0_12zip_iteratorIN4cuda3std3__45tupleIJNS0_10device_ptrIiEENS0_17counting_iteratorIlNS0_11use_defaultESF_SF_EEEEEEEPNSB_IJilEEESJ_lNS1_9__extrema9arg_max_fIilNSA_4lessIiEEEEEEJSI_SK_lN3cub18CUB_300001_SM_100013GridEvenShareIlEENSS_9GridQueueIyEESP_EEEvDpT0__param_0];
	ld.param.u64 	%rd199, [_ZN6thrust24THRUST_300001_SM_1000_NS8cuda_cub4core6detail13_kernel_agentINS1_8__reduce11ReduceAgentINS0_12zip_iteratorIN4cuda3std3__45tupleIJNS0_10device_ptrIiEENS0_17counting_iteratorIlNS0_11use_defaultESF_SF_EEEEEEEPNSB_IJilEEESJ_lNS1_9__extrema9arg_max_fIilNSA_4lessIiEEEEEEJSI_SK_lN3cub18CUB_300001_SM_100013GridEvenShareIlEENSS_9GridQueueIyEESP_EEEvDpT0__param_4];
	ld.param.u64 	%rd198, [_ZN6thrust24THRUST_300001_SM_1000_NS8cuda_cub4core6detail13_kernel_agentINS1_8__reduce11ReduceAgentINS0_12zip_iteratorIN4cuda3std3__45tupleIJNS0_10device_ptrIiEENS0_17counting_iteratorIlNS0_11use_defaultESF_SF_EEEEEEEPNSB_IJilEEESJ_lNS1_9__extrema9arg_max_fIilNSA_4lessIiEEEEEEJSI_SK_lN3cub18CUB_300001_SM_100013GridEvenShareIlEENSS_9GridQueueIyEESP_EEEvDpT0__param_2];
	cvta.to.global.u64 	%rd1, %rd199;
	cvta.to.global.u64 	%rd2, %rd195;
	mov.u32 	%r1, %ctaid.x;
	mul.lo.s32 	%r202, %r1, 1280;
	cvt.u64.u32 	%rd4, %r202;
	mov.u32 	%r203, %nctaid.x;
	mul.lo.s32 	%r204, %r203, 1280;
	cvt.u64.u32 	%rd5, %r204;
	add.s64 	%rd200, %rd4, 1280;
	setp.le.s64 	%p1, %rd200, %rd198;
	@%p1 bra 	$L__BB17_121;
	cvt.u32.u64 	%r336, %rd4;
	cvt.u32.u64 	%r2, %rd198;
	sub.s32 	%r3, %r2, %r336;
	mov.u32 	%r4, %tid.x;
	setp.ge.s32 	%p98, %r4, %r3;
	mov.b32 	%r582, 0;
	mov.b64 	%rd266, 0;
	mov.u32 	%r574, %r4;
	@%p98 bra 	$L__BB17_3;
	cvt.u64.u32 	%rd234, %r4;
	add.s64 	%rd235, %rd4, %rd234;
	shl.b64 	%rd236, %rd235, 2;
	add.s64 	%rd237, %rd2, %rd236;
	add.s64 	%rd266, %rd196, %rd235;
	ld.global.u32 	%r582, [%rd237];
	add.s32 	%r574, %r4, 256;
$L__BB17_3:
	setp.ge.s32 	%p99, %r574, %r3;
	@%p99 bra 	$L__BB17_25;
	not.b32 	%r339, %r574;
	add.s32 	%r340, %r339, %r2;
	sub.s32 	%r9, %r340, %r336;
	and.b32  	%r341, %r9, 768;
	setp.eq.s32 	%p100, %r341, 768;
	@%p100 bra 	$L__BB17_10;
	cvt.u64.u32 	%rd239, %r574;
	add.s64 	%rd240, %rd239, %rd4;
	add.s64 	%rd257, %rd240, %rd196;
	shl.b64 	%rd241, %rd240, 2;
	add.s64 	%rd256, %rd2, %rd241;
	shr.u32 	%r342, %r9, 8;
	add.s32 	%r343, %r342, 1;
	and.b32  	%r344, %r343, 3;
	neg.s32 	%r570, %r344;
$L__BB17_6:
	.pragma "nounroll";
	mov.u64 	%rd12, %rd266;
	mov.u32 	%r13, %r582;
	ld.global.u32 	%r14, [%rd256];
	setp.lt.s32 	%p101, %r13, %r14;
	mov.u64 	%rd266, %rd257;
	mov.u32 	%r582, %r14;
	@%p101 bra 	$L__BB17_9;
	setp.lt.s32 	%p102, %r14, %r13;
	mov.u64 	%rd266, %rd12;
	mov.u32 	%r582, %r13;
	@%p102 bra 	$L__BB17_9;
	setp.lt.s64 	%p103, %rd12, %rd257;
	min.s64 	%rd266, %rd12, %rd257;
	selp.b32 	%r582, %r13, %r14, %p103;
$L__BB17_9:
	add.s32 	%r574, %r574, 256;
	add.s64 	%rd257, %rd257, 256;
	add.s64 	%rd256, %rd256, 1024;
	add.s32 	%r570, %r570, 1;
	setp.ne.s32 	%p104, %r570, 0;
	@%p104 bra 	$L__BB17_6;
$L__BB17_10:
	setp.lt.u32 	%p105, %r9, 768;
	@%p105 bra 	$L__BB17_25;
	add.s32 	%r577, %r574, 512;
$L__BB17_12:
	mov.u32 	%r23, %r577;
	add.s32 	%r345, %r23, -512;
	cvt.s64.s32 	%rd242, %r345;
	add.s64 	%rd243, %rd242, %rd4;
	shl.b64 	%rd244, %rd243, 2;
	add.s64 	%rd20, %rd2, %rd244;
	add.s64 	%rd21, %rd243, %rd196;
	ld.global.u32 	%r25, [%rd20];
	setp.lt.s32 	%p106, %r582, %r25;
	mov.u64 	%rd263, %rd21;
	mov.u32 	%r579, %r25;
	@%p106 bra 	$L__BB17_15;
	setp.lt.s32 	%p107, %r25, %r582;
	mov.u64 	%rd263, %rd266;
	mov.u32 	%r579, %r582;
	@%p107 bra 	$L__BB17_15;
	setp.lt.s64 	%p108, %rd266, %rd21;
	min.s64 	%rd263, %rd266, %rd21;
	selp.b32 	%r579, %r582, %r25, %p108;
$L__BB17_15:
	add.s32 	%r346, %r23, -256;
	cvt.s64.s32 	%rd245, %r346;
	add.s64 	%rd246, %rd245, %rd4;
	add.s64 	%rd24, %rd246, %rd196;
	ld.global.u32 	%r28, [%rd20+1024];
	setp.lt.s32 	%p109, %r579, %r28;
	mov.u64 	%rd264, %rd24;
	mov.u32 	%r580, %r28;
	@%p109 bra 	$L__BB17_18;
	setp.lt.s32 	%p110, %r28, %r579;
	mov.u64 	%rd264, %rd263;
	mov.u32 	%r580, %r579;
	@%p110 bra 	$L__BB17_18;
	setp.lt.s64 	%p111, %rd263, %rd24;
	min.s64 	%rd264, %rd263, %rd24;
	selp.b32 	%r580, %r579, %r28, %p111;
$L__BB17_18:
	cvt.s64.s32 	%rd247, %r23;
	add.s64 	%rd248, %rd247, %rd4;
	add.s64 	%rd27, %rd248, %rd196;
	ld.global.u32 	%r31, [%rd20+2048];
	setp.lt.s32 	%p112, %r580, %r31;
	mov.u64 	%rd265, %rd27;
	mov.u32 	%r581, %r31;
	@%p112 bra 	$L__BB17_21;
	setp.lt.s32 	%p113, %r31, %r580;
	mov.u64 	%rd265, %rd264;
	mov.u32 	%r581, %r580;
	@%p113 bra 	$L__BB17_21;
	setp.lt.s64 	%p114, %rd264, %rd27;
	min.s64 	%rd265, %rd264, %rd27;
	selp.b32 	%r581, %r580, %r31, %p114;
$L__BB17_21:
	add.s32 	%r347, %r23, 256;
	cvt.s64.s32 	%rd249, %r347;
	add.s64 	%rd250, %rd249, %rd4;
	add.s64 	%rd30, %rd250, %rd196;
	ld.global.u32 	%r34, [%rd20+3072];
	setp.lt.s32 	%p115, %r581, %r34;
	mov.u64 	%rd266, %rd30;
	mov.u32 	%r582, %r34;
	@%p115 bra 	$L__BB17_24;
	setp.lt.s32 	%p116, %r34, %r581;
	mov.u64 	%rd266, %rd265;
	mov.u32 	%r582, %r581;
	@%p116 bra 	$L__BB17_24;
	setp.lt.s64 	%p117, %rd265, %rd30;
	min.s64 	%rd266, %rd265, %rd30;
	selp.b32 	%r582, %r581, %r34, %p117;
$L__BB17_24:
	add.s32 	%r577, %r23, 1024;
	add.s32 	%r348, %r23, 512;
	setp.lt.s32 	%p118, %r348, %r3;
	@%p118 bra 	$L__BB17_12;
$L__BB17_25:
	setp.lt.s32 	%p119, %r3, 256;
	@%p119 bra 	$L__BB17_70;
	// begin inline asm
	mov.u32 %r462, %laneid;
	// end inline asm
	mov.b32 	%r480, 1;
	mov.b32 	%r481, 31;
	mov.b32 	%r482, -1;
	// begin inline asm
	shfl.sync.down.b32 %r463, %r582, %r480, %r481, %r482;
	// end inline asm
	// begin inline asm
	shfl.sync.down.b32 %r468, %r469, %r480, %r481, %r482;
	// end inline asm
	mov.b64 	{%r474, %r479}, %rd266;
	// begin inline asm
	shfl.sync.down.b32 %r473, %r474, %r480, %r481, %r482;
	// end inline asm
	// begin inline asm
	shfl.sync.down.b32 %r478, %r479, %r480, %r481, %r482;
	// end inline asm
	mov.b64 	%rd34, {%r473, %r478};
	setp.gt.s32 	%p171, %r462, 30;
	mov.u64 	%rd268, %rd266;
	mov.u32 	%r584, %r582;
	@%p171 bra 	$L__BB17_30;
	setp.lt.s32 	%p172, %r582, %r463;
	mov.u64 	%rd268, %rd34;
	mov.u32 	%r584, %r463;
	@%p172 bra 	$L__BB17_30;
	setp.lt.s32 	%p173, %r463, %r582;
	mov.u64 	%rd268, %rd266;
	mov.u32 	%r584, %r582;
	@%p173 bra 	$L__BB17_30;
	setp.lt.s64 	%p174, %rd266, %rd34;
	min.s64 	%rd268, %rd266, %rd34;
	selp.b32 	%r584, %r582, %r463, %p174;
$L__BB17_30:
	mov.b32 	%r500, 2;
	mov.b32 	%r501, 31;
	mov.b32 	%r502, -1;
	// begin inline asm
	shfl.sync.down.b32 %r483, %r584, %r500, %r501, %r502;
	// end inline asm
	// begin inline asm
	shfl.sync.down.b32 %r488, %r489, %r500, %r501, %r502;
	// end inline asm
	mov.b64 	{%r494, %r499}, %rd268;
	// begin inline asm
	shfl.sync.down.b32 %r493, %r494, %r500, %r501, %r502;
	// end inline asm
	// begin inline asm
	shfl.sync.down.b32 %r498, %r499, %r500, %r501, %r502;
	// end inline asm
	mov.b64 	%rd37, {%r493, %r498};
	setp.gt.s32 	%p175, %r462, 29;
	mov.u64 	%rd269, %rd268;
	mov.u32 	%r585, %r584;
	@%p175 bra 	$L__BB17_34;
	setp.lt.s32 	%p176, %r584, %r483;
	mov.u64 	%rd269, %rd37;
	mov.u32 	%r585, %r483;
	@%p176 bra 	$L__BB17_34;
	setp.lt.s32 	%p177, %r483, %r584;
	mov.u64 	%rd269, %rd268;
	mov.u32 	%r585, %r584;
	@%p177 bra 	$L__BB17_34;
	setp.lt.s64 	%p178, %rd268, %rd37;
	min.s64 	%rd269, %rd268, %rd37;
	selp.b32 	%r585, %r584, %r483, %p178;
$L__BB17_34:
	mov.b32 	%r520, 4;
	mov.b32 	%r521, 31;
	mov.b32 	%r522, -1;
	// begin inline asm
	shfl.sync.down.b32 %r503, %r585, %r520, %r521, %r522;
	// end inline asm
	// begin inline asm
	shfl.sync.down.b32 %r508, %r509, %r520, %r521, %r522;
	// end inline asm
	mov.b64 	{%r514, %r519}, %rd269;
	// begin inline asm
	shfl.sync.down.b32 %r513, %r514, %r520, %r521, %r522;
	// end inline asm
	// begin inline asm
	shfl.sync.down.b32 %r518, %r519, %r520, %r521, %r522;
	// end inline asm
	mov.b64 	%rd40, {%r513, %r518};
	setp.gt.s32 	%p179, %r462, 27;
	mov.u64 	%rd270, %rd269;
	mov.u32 	%r586, %r585;
	@%p179 bra 	$L__BB17_38;
	setp.lt.s32 	%p180, %r585, %r503;
	mov.u64 	%rd270, %rd40;
	mov.u32 	%r586, %r503;
	@%p180 bra 	$L__BB17_38;
	setp.lt.s32 	%p181, %r503, %r585;
	mov.u64 	%rd270, %rd269;
	mov.u32 	%r586, %r585;
	@%p181 bra 	$L__BB17_38;
	setp.lt.s64 	%p182, %rd269, %rd40;
	min.s64 	%rd270, %rd269, %rd40;
	selp.b32 	%r586, %r585, %r503, %p182;
$L__BB17_38:
	mov.b32 	%r540, 8;
	mov.b32 	%r541, 31;
	mov.b32 	%r542, -1;
	// begin inline asm
	shfl.sync.down.b32 %r523, %r586, %r540, %r541, %r542;
	// end inline asm
	// begin inline asm
	shfl.sync.down.b32 %r528, %r529, %r540, %r541, %r542;
	// end inline asm
	mov.b64 	{%r534, %r539}, %rd270;
	// begin inline asm
	shfl.sync.down.b32 %r533, %r534, %r540, %r541, %r542;
	// end inline asm
	// begin inline asm
	shfl.sync.down.b32 %r538, %r539, %r540, %r541, %r542;
	// end inline asm
	mov.b64 	%rd43, {%r533, %r538};
	setp.gt.s32 	%p183, %r462, 23;
	mov.u64 	%rd271, %rd270;
	mov.u32 	%r587, %r586;
	@%p183 bra 	$L__BB17_42;
	setp.lt.s32 	%p184, %r586, %r523;
	mov.u64 	%rd271, %rd43;
	mov.u32 	%r587, %r523;
	@%p184 bra 	$L__BB17_42;
	setp.lt.s32 	%p185, %r523, %r586;
	mov.u64 	%rd271, %rd270;
	mov.u32 	%r587, %r586;
	@%p185 bra 	$L__BB17_42;
	setp.lt.s64 	%p186, %rd270, %rd43;
	min.s64 	%rd271, %rd270, %rd43;
	selp.b32 	%r587, %r586, %r523, %p186;
$L__BB17_42:
	mov.b32 	%r560, 16;
	mov.b32 	%r561, 31;
	mov.b32 	%r562, -1;
	// begin inline asm
	shfl.sync.down.b32 %r543, %r587, %r560, %r561, %r562;
	// end inline asm
	// begin inline asm
	shfl.sync.down.b32 %r548, %r549, %r560, %r561, %r562;
	// end inline asm
	mov.b64 	{%r554, %r559}, %rd271;
	// begin inline asm
	shfl.sync.down.b32 %r553, %r554, %r560, %r561, %r562;
	// end inline asm
	// begin inline asm
	shfl.sync.down.b32 %r558, %r559, %r560, %r561, %r562;
	// end inline asm
	mov.b64 	%rd46, {%r553, %r558};
	setp.gt.s32 	%p187, %r462, 15;
	mov.u64 	%rd323, %rd271;
	mov.u32 	%r639, %r587;
	@%p187 bra 	$L__BB17_46;
	setp.lt.s32 	%p188, %r587, %r543;
	mov.u64 	%rd323, %rd46;
	mov.u32 	%r639, %r543;
	@%p188 bra 	$L__BB17_46;
	setp.lt.s32 	%p189, %r543, %r587;
	mov.u64 	%rd323, %rd271;
	mov.u32 	%r639, %r587;
	@%p189 bra 	$L__BB17_46;
	setp.lt.s64 	%p190, %rd271, %rd46;
	min.s64 	%rd323, %rd271, %rd46;
	selp.b32 	%r639, %r587, %r543, %p190;
$L__BB17_46:
	setp.ne.s32 	%p191, %r462, 0;
	@%p191 bra 	$L__BB17_48;
	shr.u32 	%r563, %r4, 1;
	and.b32  	%r564, %r563, 496;
	mov.u32 	%r565, _ZN6thrust24THRUST_300001_SM_1000_NS8cuda_cub4core6detail5shmemE;
	add.s32 	%r566, %r565, %r564;
	st.shared.u32 	[%r566+8], %r639;
	st.shared.u64 	[%r566+16], %rd323;
$L__BB17_48:
	bar.sync 	0;
	setp.ne.s32 	%p192, %r4, 0;
	@%p192 bra 	$L__BB17_208;
	ld.shared.u32 	%r55, [_ZN6thrust24THRUST_300001_SM_1000_NS8cuda_cub4core6detail5shmemE+24];
	ld.shared.u64 	%rd49, [_ZN6thrust24THRUST_300001_SM_1000_NS8cuda_cub4core6detail5shmemE+32];
	setp.lt.s32 	%p193, %r639, %r55;
	mov.u64 	%rd273, %rd49;
	mov.u32 	%r589, %r55;
	@%p193 bra 	$L__BB17_52;
	setp.lt.s32 	%p194, %r55, %r639;
	mov.u64 	%rd273, %rd323;
	mov.u32 	%r589, %r639;
	@%p194 bra 	$L__BB17_52;
	setp.lt.s64 	%p195, %rd323, %rd49;
	min.s64 	%rd273, %rd323, %rd49;
	selp.b32 	%r589, %r639, %r55, %p195;
$L__BB17_52:
	ld.shared.u32 	%r58, [_ZN6thrust24THRUST_300001_SM_1000_NS8cuda_cub4core6detail5shmemE+40];
	ld.shared.u64 	%rd52, [_ZN6thrust24THRUST_300001_SM_1000_NS8cuda_cub4core6detail5shmemE+48];
	setp.lt.s32 	%p196, %r589, %r58;
	mov.u64 	%rd274, %rd52;
	mov.u32 	%r590, %r58;
	@%p196 bra 	$L__BB17_55;
	setp.lt.s32 	%p197, %r58, %r589;
	mov.u64 	%rd274, %rd273;
	mov.u32 	%r590, %r589;
	@%p197 bra 	$L__BB17_55;
	setp.lt.s64 	%p198, %rd273, %rd52;
	min.s64 	%rd274, %rd273, %rd52;
	selp.b32 	%r590, %r589, %r58, %p198;
$L__BB17_55:
	ld.shared.u32 	%r61, [_ZN6thrust24THRUST_300001_SM_1000_NS8cuda_cub4core6detail5shmemE+56];
	ld.shared.u64 	%rd55, [_ZN6thrust24THRUST_300001_SM_1000_NS8cuda_cub4core6detail5shmemE+64];
	setp.lt.s32 	%p199, %r590, %r61;
	mov.u64 	%rd275, %rd55;
	mov.u32 	%r591, %r61;
	@%p199 bra 	$L__BB17_58;
	setp.lt.s32 	%p200, %r61, %r590;
	mov.u64 	%rd275, %rd274;
	mov.u32 	%r591, %r590;
	@%p200 bra 	$L__BB17_58;
	setp.lt.s64 	%p201, %rd274, %rd55;
	min.s64 	%rd275, %rd274, %rd55;
	selp.b32 	%r591, %r590, %r61, %p201;
$L__BB17_58:
	ld.shared.u32 	%r64, [_ZN6thrust24THRUST_300001_SM_1000_NS8cuda_cub4core6detail5shmemE+72];
	ld.shared.u64 	%rd58, [_ZN6thrust24THRUST_300001_SM_1000_NS8cuda_cub4core6detail5shmemE+80];
	setp.lt.s32 	%p202, %r591, %r64;
	mov.u64 	%rd276, %rd58;
	mov.u32 	%r592, %r64;
	@%p202 bra 	$L__BB17_61;
	setp.lt.s32 	%p203, %r64, %r591;
	mov.u64 	%rd276, %rd275;
	mov.u32 	%r592, %r591;
	@%p203 bra 	$L__BB17_61;
	setp.lt.s64 	%p204, %rd275, %rd58;
	min.s64 	%rd276, %rd275, %rd58;
	selp.b32 	%r592, %r591, %r64, %p204;
$L__BB17_61:
	ld.shared.u32 	%r67, [_ZN6thrust24THRUST_300001_SM_1000_NS8cuda_cub4core6detail5shmemE+88];
	ld.shared.u64 	%rd61, [_ZN6thrust24THRUST_300001_SM_1000_NS8cuda_cub4core6detail5shmemE+96];
	setp.lt.s32 	%p205, %r592, %r67;
	mov.u32 	%r593, %r67;
	mov.u64 	%rd277, %rd61;
	@%p205 bra 	$L__BB17_64;
	setp.lt.s32 	%p206, %r67, %r592;
	mov.u32 	%r593, %r592;
	mov.u64 	%rd277, %rd276;
	@%p206 bra 	$L__BB17_64;
	setp.lt.s64 	%p207, %rd276, %rd61;
	selp.b32 	%r593, %r592, %r67, %p207;
	min.s64 	%rd277, %rd276, %rd61;
$L__BB17_64:
	ld.shared.u32 	%r70, [_ZN6thrust24THRUST_300001_SM_1000_NS8cuda_cub4core6detail5shmemE+104];
	ld.shared.u64 	%rd64, [_ZN6thrust24THRUST_300001_SM_1000_NS8cuda_cub4core6detail5shmemE+112];
	setp.lt.s32 	%p208, %r593, %r70;
	mov.u32 	%r594, %r70;
	mov.u64 	%rd278, %rd64;
	@%p208 bra 	$L__BB17_67;
	setp.lt.s32 	%p209, %r70, %r593;
	mov.u32 	%r594, %r593;
	mov.u64 	%rd278, %rd277;
	@%p209 bra 	$L__BB17_67;
	setp.lt.s64 	%p210, %rd277, %rd64;
	selp.b32 	%r594, %r593, %r70, %p210;
	min.s64 	%rd278, %rd277, %rd64;
$L__BB17_67:
	ld.shared.u32 	%r73, [_ZN6thrust24THRUST_300001_SM_1000_NS8cuda_cub4core6detail5shmemE+120];
	ld.shared.u64 	%rd67, [_ZN6thrust24THRUST_300001_SM_1000_NS8cuda_cub4core6detail5shmemE+128];
	setp.lt.s32 	%p211, %r594, %r73;
	mov.u32 	%r639, %r73;
	mov.u64 	%rd323, %rd67;
	@%p211 bra 	$L__BB17_208;
	setp.lt.s32 	%p212, %r73, %r594;
	mov.u32 	%r639, %r594;
	mov.u64 	%rd323, %rd278;
	@%p212 bra 	$L__BB17_208;
	setp.lt.s64 	%p213, %rd278, %rd67;
	selp.b32 	%r639, %r594, %r73, %p213;
	min.s64 	%rd323, %rd278, %rd67;
	bra.uni 	$L__BB17_208;
$L__BB17_70:
	// begin inline asm
	mov.u32 %r349, %laneid;
	// end inline asm
	and.b32  	%r370, %r4, 992;
	add.s32 	%r371, %r370, 32;
	setp.gt.s32 	%p120, %r371, %r3;
	not.b32 	%r372, %r370;
	add.s32 	%r373, %r3, %r372;
	selp.b32 	%r368, %r373, 31, %p120;
	mov.b32 	%r367, 1;
	mov.b32 	%r369, -1;
	// begin inline asm
	shfl.sync.down.b32 %r350, %r582, %r367, %r368, %r369;
	// end inline asm
	// begin inline asm
	shfl.sync.down.b32 %r355, %r356, %r367, %r368, %r369;
	// end inline asm
	mov.b64 	{%r361, %r366}, %rd266;
	// begin inline asm
	shfl.sync.down.b32 %r360, %r361, %r367, %r368, %r369;
	// end inline asm
	// begin inline asm
	shfl.sync.down.b32 %r365, %r366, %r367, %r368, %r369;
	// end inline asm
	mov.b64 	%rd69, {%r360, %r365};
	setp.ge.s32 	%p121, %r349, %r368;
	mov.u32 	%r595, %r582;
	mov.u64 	%rd279, %rd266;
	@%p121 bra 	$L__BB17_74;
	setp.lt.s32 	%p122, %r582, %r350;
	mov.u32 	%r595, %r350;
	mov.u64 	%rd279, %rd69;
	@%p122 bra 	$L__BB17_74;
	setp.lt.s32 	%p123, %r350, %r582;
	mov.u32 	%r595, %r582;
	mov.u64 	%rd279, %rd266;
	@%p123 bra 	$L__BB17_74;
	setp.lt.s64 	%p124, %rd266, %rd69;
	selp.b32 	%r595, %r582, %r350, %p124;
	min.s64 	%rd279, %rd266, %rd69;
$L__BB17_74:
	mov.b32 	%r391, 2;
	mov.b32 	%r393, -1;
	// begin inline asm
	shfl.sync.down.b32 %r374, %r595, %r391, %r368, %r393;
	// end inline asm
	// begin inline asm
	shfl.sync.down.b32 %r379, %r380, %r391, %r368, %r393;
	// end inline asm
	mov.b64 	{%r385, %r390}, %rd279;
	// begin inline asm
	shfl.sync.down.b32 %r384, %r385, %r391, %r368, %r393;
	// end inline asm
	// begin inline asm
	shfl.sync.down.b32 %r389, %r390, %r391, %r368, %r393;
	// end inline asm
	mov.b64 	%rd72, {%r384, %r389};
	add.s32 	%r394, %r349, 2;
	setp.gt.s32 	%p125, %r394, %r368;
	mov.u32 	%r596, %r595;
	mov.u64 	%rd280, %rd279;
	@%p125 bra 	$L__BB17_78;
	setp.lt.s32 	%p126, %r595, %r374;
	mov.u32 	%r596, %r374;
	mov.u64 	%rd280, %rd72;
	@%p126 bra 	$L__BB17_78;
	setp.lt.s32 	%p127, %r374, %r595;
	mov.u32 	%r596, %r595;
	mov.u64 	%rd280, %rd279;
	@%p127 bra 	$L__BB17_78;
	setp.lt.s64 	%p128, %rd279, %rd72;
	selp.b32 	%r596, %r595, %r374, %p128;
	min.s64 	%rd280, %rd279, %rd72;
$L__BB17_78:
	mov.b32 	%r412, 4;
	mov.b32 	%r414, -1;
	// begin inline asm
	shfl.sync.down.b32 %r395, %r596, %r412, %r368, %r414;
	// end inline asm
	// begin inline asm
	shfl.sync.down.b32 %r400, %r401, %r412, %r368, %r414;
	// end inline asm
	mov.b64 	{%r406, %r411}, %rd280;
	// begin inline asm
	shfl.sync.down.b32 %r405, %r406, %r412, %r368, %r414;
	// end inline asm
	// begin inline asm
	shfl.sync.down.b32 %r410, %r411, %r412, %r368, %r414;
	// end inline asm
	mov.b64 	%rd75, {%r405, %r410};
	add.s32 	%r415, %r349, 4;
	setp.gt.s32 	%p129, %r415, %r368;
	mov.u32 	%r597, %r596;
	mov.u64 	%rd281, %rd280;
	@%p129 bra 	$L__BB17_82;
	setp.lt.s32 	%p130, %r596, %r395;
	mov.u32 	%r597, %r395;
	mov.u64 	%rd281, %rd75;
	@%p130 bra 	$L__BB17_82;
	setp.lt.s32 	%p131, %r395, %r596;
	mov.u32 	%r597, %r596;
	mov.u64 	%rd281, %rd280;
	@%p131 bra 	$L__BB17_82;
	setp.lt.s64 	%p132, %rd280, %rd75;
	selp.b32 	%r597, %r596, %r395, %p132;
	min.s64 	%rd281, %rd280, %rd75;
$L__BB17_82:
	mov.b32 	%r433, 8;
	mov.b32 	%r435, -1;
	// begin inline asm
	shfl.sync.down.b32 %r416, %r597, %r433, %r368, %r435;
	// end inline asm
	// begin inline asm
	shfl.sync.down.b32 %r421, %r422, %r433, %r368, %r435;
	// end inline asm
	mov.b64 	{%r427, %r432}, %rd281;
	// begin inline asm
	shfl.sync.down.b32 %r426, %r427, %r433, %r368, %r435;
	// end inline asm
	// begin inline asm
	shfl.sync.down.b32 %r431, %r432, %r433, %r368, %r435;
	// end inline asm
	mov.b64 	%rd78, {%r426, %r431};
	add.s32 	%r436, %r349, 8;
	setp.gt.s32 	%p133, %r436, %r368;
	mov.u32 	%r598, %r597;
	mov.u64 	%rd282, %rd281;
	@%p133 bra 	$L__BB17_86;
	setp.lt.s32 	%p134, %r597, %r416;
	mov.u32 	%r598, %r416;
	mov.u64 	%rd282, %rd78;
	@%p134 bra 	$L__BB17_86;
	setp.lt.s32 	%p135, %r416, %r597;
	mov.u32 	%r598, %r597;
	mov.u64 	%rd282, %rd281;
	@%p135 bra 	$L__BB17_86;
	setp.lt.s64 	%p136, %rd281, %rd78;
	selp.b32 	%r598, %r597, %r416, %p136;
	min.s64 	%rd282, %rd281, %rd78;
$L__BB17_86:
	mov.b32 	%r454, 16;
	mov.b32 	%r456, -1;
	// begin inline asm
	shfl.sync.down.b32 %r437, %r598, %r454, %r368, %r456;
	// end inline asm
	// begin inline asm
	shfl.sync.down.b32 %r442, %r443, %r454, %r368, %r456;
	// end inline asm
	mov.b64 	{%r448, %r453}, %rd282;
	// begin inline asm
	shfl.sync.down.b32 %r447, %r448, %r454, %r368, %r456;
	// end inline asm
	// begin inline asm
	shfl.sync.down.b32 %r452, %r453, %r454, %r368, %r456;
	// end inline asm
	mov.b64 	%rd81, {%r447, %r452};
	add.s32 	%r457, %r349, 16;
	setp.gt.s32 	%p137, %r457, %r368;
	mov.u32 	%r639, %r598;
	mov.u64 	%rd323, %rd282;
	@%p137 bra 	$L__BB17_90;
	setp.lt.s32 	%p138, %r598, %r437;
	mov.u32 	%r639, %r437;
	mov.u64 	%rd323, %rd81;
	@%p138 bra 	$L__BB17_90;
	setp.lt.s32 	%p139, %r437, %r598;
	mov.u32 	%r639, %r598;
	mov.u64 	%rd323, %rd282;
	@%p139 bra 	$L__BB17_90;
	setp.lt.s64 	%p140, %rd282, %rd81;
	selp.b32 	%r639, %r598, %r437, %p140;
	min.s64 	%rd323, %rd282, %rd81;
$L__BB17_90:
	setp.ne.s32 	%p141, %r349, 0;
	@%p141 bra 	$L__BB17_92;
	shr.u32 	%r458, %r4, 1;
	and.b32  	%r459, %r458, 496;
	mov.u32 	%r460, _ZN6thrust24THRUST_300001_SM_1000_NS8cuda_cub4core6detail5shmemE;
	add.s32 	%r461, %r460, %r459;
	st.shared.u32 	[%r461+8], %r639;
	st.shared.u64 	[%r461+16], %rd323;
$L__BB17_92:
	bar.sync 	0;
	setp.ne.s32 	%p142, %r4, 0;
	@%p142 bra 	$L__BB17_208;
	setp.lt.s32 	%p143, %r3, 33;
	mov.u32 	%r600, %r639;
	mov.u64 	%rd284, %rd323;
	@%p143 bra 	$L__BB17_97;
	ld.shared.u32 	%r92, [_ZN6thrust24THRUST_300001_SM_1000_NS8cuda_cub4core6detail5shmemE+24];
	ld.shared.u64 	%rd84, [_ZN6thrust24THRUST_300001_SM_1000_NS8cuda_cub4core6detail5shmemE+32];
	setp.lt.s32 	%p144, %r639, %r92;
	mov.u32 	%r600, %r92;
	mov.u64 	%rd284, %rd84;
	@%p144 bra 	$L__BB17_97;
	setp.lt.s32 	%p145, %r92, %r639;
	mov.u32 	%r600, %r639;
	mov.u64 	%rd284, %rd323;
	@%p145 bra 	$L__BB17_97;
	setp.lt.s64 	%p146, %rd323, %rd84;
	selp.b32 	%r600, %r639, %r92, %p146;
	min.s64 	%rd284, %rd323, %rd84;
$L__BB17_97:
	setp.lt.s32 	%p147, %r3, 65;
	mov.u32 	%r601, %r600;
	mov.u64 	%rd285, %rd284;
	@%p147 bra 	$L__BB17_101;
	ld.shared.u32 	%r95, [_ZN6thrust24THRUST_300001_SM_1000_NS8cuda_cub4core6detail5shmemE+40];
	ld.shared.u64 	%rd87, [_ZN6thrust24THRUST_300001_SM_1000_NS8cuda_cub4core6detail5shmemE+48];
	setp.lt.s32 	%p148, %r600, %r95;
	mov.u32 	%r601, %r95;
	mov.u64 	%rd285, %rd87;
	@%p148 bra 	$L__BB17_101;
	setp.lt.s32 	%p149, %r95, %r600;
	mov.u32 	%r601, %r600;
	mov.u64 	%rd285, %rd284;
	@%p149 bra 	$L__BB17_101;
	setp.lt.s64 	%p150, %rd284, %rd87;
	selp.b32 	%r601, %r600, %r95, %p150;
	min.s64 	%rd285, %rd284, %rd87;
$L__BB17_101:
	setp.lt.s32 	%p151, %r3, 97;
	mov.u32 	%r602, %r601;
	mov.u64 	%rd286, %rd285;
	@%p151 bra 	$L__BB17_105;
	ld.shared.u32 	%r98, [_ZN6thrust24THRUST_300001_SM_1000_NS8cuda_cub4core6detail5shmemE+56];
	ld.shared.u64 	%rd90, [_ZN6thrust24THRUST_300001_SM_1000_NS8cuda_cub4core6detail5shmemE+64];
	setp.lt.s32 	%p152, %r601, %r98;
	mov.u32 	%r602, %r98;
	mov.u64 	%rd286, %rd90;
	@%p152 bra 	$L__BB17_105;
	setp.lt.s32 	%p153, %r98, %r601;
	mov.u32 	%r602, %r601;
	mov.u64 	%rd286, %rd285;
	@%p153 bra 	$L__BB17_105;
	setp.lt.s64 	%p154, %rd285, %rd90;
	selp.b32 	%r602, %r601, %r98, %p154;
	min.s64 	%rd286, %rd285, %rd90;
$L__BB17_105:
	setp.lt.s32 	%p155, %r3, 129;
	mov.u32 	%r603, %r602;
	mov.u64 	%rd287, %rd286;
	@%p155 bra 	$L__BB17_109;
	ld.shared.u32 	%r101, [_ZN6thrust24THRUST_300001_SM_1000_NS8cuda_cub4core6detail5shmemE+72];
	ld.shared.u64 	%rd93, [_ZN6thrust24THRUST_300001_SM_1000_NS8cuda_cub4core6detail5shmemE+80];
	setp.lt.s32 	%p156, %r602, %r101;
	mov.u32 	%r603, %r101;
	mov.u64 	%rd287, %rd93;
	@%p156 bra 	$L__BB17_109;
	setp.lt.s32 	%p157, %r101, %r602;
	mov.u32 	%r603, %r602;
	mov.u64 	%rd287, %rd286;
	@%p157 bra 	$L__BB17_109;
	setp.lt.s64 	%p158, %rd286, %rd93;
	selp.b32 	%r603, %r602, %r101, %p158;
	min.s64 	%rd287, %rd286, %rd93;
$L__BB17_109:
	setp.lt.s32 	%p159, %r3, 161;
	mov.u32 	%r604, %r603;
	mov.u64 	%rd288, %rd287;
	@%p159 bra 	$L__BB17_113;
	ld.shared.u32 	%r104, [_ZN6thrust24THRUST_300001_SM_1000_NS8cuda_cub4core6detail5shmemE+88];
	ld.shared.u64 	%rd96, [_ZN6thrust24THRUST_300001_SM_1000_NS8cuda_cub4core6detail5shmemE+96];
	setp.lt.s32 	%p160, %r603, %r104;
	mov.u32 	%r604, %r104;
	mov.u64 	%rd288, %rd96;
	@%p160 bra 	$L__BB17_113;
	setp.lt.s32 	%p161, %r104, %r603;
	mov.u32 	%r604, %r603;
	mov.u64 	%rd288, %rd287;
	@%p161 bra 	$L__BB17_113;
	setp.lt.s64 	%p162, %rd287, %rd96;
	selp.b32 	%r604, %r603, %r104, %p162;
	min.s64 	%rd288, %rd287, %rd96;
$L__BB17_113:
	setp.lt.s32 	%p163, %r3, 193;
	mov.u32 	%r605, %r604;
	mov.u64 	%rd289, %rd288;
	@%p163 bra 	$L__BB17_117;
	ld.shared.u32 	%r107, [_ZN6thrust24THRUST_300001_SM_1000_NS8cuda_cub4core6detail5shmemE+104];
	ld.shared.u64 	%rd99, [_ZN6thrust24THRUST_300001_SM_1000_NS8cuda_cub4core6detail5shmemE+112];
	setp.lt.s32 	%p164, %r604, %r107;
	mov.u32 	%r605, %r107;
	mov.u64 	%rd289, %rd99;
	@%p164 bra 	$L__BB17_117;
	setp.lt.s32 	%p165, %r107, %r604;
	mov.u32 	%r605, %r604;
	mov.u64 	%rd289, %rd288;
	@%p165 bra 	$L__BB17_117;
	setp.lt.s64 	%p166, %rd288, %rd99;
	selp.b32 	%r605, %r604, %r107, %p166;
	min.s64 	%rd289, %rd288, %rd99;
$L__BB17_117:
	setp.lt.s32 	%p167, %r3, 225;
	mov.u32 	%r639, %r605;
	mov.u64 	%rd323, %rd289;
	@%p167 bra 	$L__BB17_208;
	ld.shared.u32 	%r110, [_ZN6thrust24THRUST_300001_SM_1000_NS8cuda_cub4core6detail5shmemE+120];
	ld.shared.u64 	%rd102, [_ZN6thrust24THRUST_300001_SM_1000_NS8cuda_cub4core6detail5shmemE+128];
	setp.lt.s32 	%p168, %r605, %r110;
	mov.u32 	%r639, %r110;
	mov.u64 	%rd323, %rd102;
	@%p168 bra 	$L__BB17_208;
	setp.lt.s32 	%p169, %r110, %r605;
	mov.u32 	%r639, %r605;
	mov.u64 	%rd323, %rd289;
	@%p169 bra 	$L__BB17_208;
	setp.lt.s64 	%p170, %rd289, %rd102;
	selp.b32 	%r639, %r605, %r110, %p170;
	min.s64 	%rd323, %rd289, %rd102;
	bra.uni 	$L__BB17_208;
$L__BB17_121:
	mov.u32 	%r112, %tid.x;
	add.s64 	%rd104, %rd196, %rd4;
	cvt.u64.u32 	%rd105, %r112;
	add.s64 	%rd201, %rd105, %rd4;
	cvta.to.global.u64 	%rd202, %rd195;
	shl.b64 	%rd203, %rd201, 2;
	add.s64 	%rd204, %rd202, %rd203;
	ld.global.u32 	%r205, [%rd204];
	add.s32 	%r206, %r112, 256;
	cvt.u64.u32 	%rd205, %r206;
	ld.global.u32 	%r207, [%rd204+1024];
	add.s32 	%r208, %r112, 512;
	cvt.u64.u32 	%rd206, %r208;
	ld.global.u32 	%r209, [%rd204+2048];
	add.s32 	%r210, %r112, 768;
	cvt.u64.u32 	%rd207, %r210;
	ld.global.u32 	%r211, [%rd204+3072];
	or.b32  	%r212, %r112, 1024;
	cvt.u64.u32 	%rd106, %r212;
	add.s64 	%rd311, %rd104, %rd106;
	ld.global.u32 	%r627, [%rd204+4096];
	setp.lt.s32 	%p2, %r205, %r207;
	max.s32 	%r213, %r205, %r207;
	selp.b64 	%rd208, %rd205, %rd105, %p2;
	setp.lt.s32 	%p3, %r213, %r209;
	max.s32 	%r214, %r213, %r209;
	selp.b64 	%rd209, %rd206, %rd208, %p3;
	setp.lt.s32 	%p4, %r214, %r211;
	max.s32 	%r114, %r214, %r211;
	selp.b64 	%rd108, %rd207, %rd209, %p4;
	setp.lt.s32 	%p5, %r114, %r627;
	@%p5 bra 	$L__BB17_123;
	setp.lt.s32 	%p6, %r627, %r114;
	setp.lt.u64 	%p7, %rd108, %rd106;
	or.pred  	%p8, %p6, %p7;
	selp.b32 	%r627, %r114, %r627, %p8;
	add.s64 	%rd210, %rd104, %rd108;
	selp.b64 	%rd311, %rd210, %rd311, %p8;
$L__BB17_123:
	setp.le.u64 	%p9, %rd198, %rd5;
	@%p9 bra 	$L__BB17_164;
	setp.ne.s32 	%p10, %r112, 0;
	@%p10 bra 	$L__BB17_126;
	atom.global.add.u64 	%rd211, [%rd1+8], 1280;
	add.s64 	%rd212, %rd211, %rd5;
	st.shared.u64 	[_ZN6thrust24THRUST_300001_SM_1000_NS8cuda_cub4core6detail5shmemE+152], %rd212;
$L__BB17_126:
	bar.sync 	0;
	ld.shared.u64 	%rd299, [_ZN6thrust24THRUST_300001_SM_1000_NS8cuda_cub4core6detail5shmemE+152];
	add.s64 	%rd213, %rd299, 1280;
	setp.gt.s64 	%p11, %rd213, %rd198;
	@%p11 bra 	$L__BB17_141;
	mov.u32 	%r607, %r627;
	mov.u64 	%rd292, %rd311;
$L__BB17_128:
	add.s64 	%rd214, %rd299, %rd105;
	cvta.to.global.u64 	%rd215, %rd195;
	shl.b64 	%rd216, %rd214, 2;
	add.s64 	%rd217, %rd215, %rd216;
	add.s64 	%rd293, %rd214, %rd196;
	ld.global.u32 	%r608, [%rd217];
	add.s64 	%rd294, %rd293, 256;
	ld.global.u32 	%r609, [%rd217+1024];
	add.s64 	%rd295, %rd293, 512;
	ld.global.u32 	%r610, [%rd217+2048];
	add.s64 	%rd296, %rd293, 768;
	ld.global.u32 	%r611, [%rd217+3072];
	add.s64 	%rd311, %rd293, 1024;
	ld.global.u32 	%r627, [%rd217+4096];
	setp.lt.s32 	%p12, %r607, %r608;
	@%p12 bra 	$L__BB17_130;
	setp.lt.s32 	%p13, %r608, %r607;
	setp.lt.s64 	%p14, %rd292, %rd293;
	or.pred  	%p15, %p13, %p14;
	selp.b32 	%r608, %r607, %r608, %p15;
	selp.b64 	%rd293, %rd292, %rd293, %p15;
$L__BB17_130:
	setp.lt.s32 	%p16, %r608, %r609;
	@%p16 bra 	$L__BB17_132;
	setp.lt.s32 	%p17, %r609, %r608;
	setp.lt.s64 	%p18, %rd293, %rd294;
	or.pred  	%p19, %p17, %p18;
	selp.b32 	%r609, %r608, %r609, %p19;
	selp.b64 	%rd294, %rd293, %rd294, %p19;
$L__BB17_132:
	setp.lt.s32 	%p20, %r609, %r610;
	@%p20 bra 	$L__BB17_134;
	setp.lt.s32 	%p21, %r610, %r609;
	setp.lt.s64 	%p22, %rd294, %rd295;
	or.pred  	%p23, %p21, %p22;
	selp.b32 	%r610, %r609, %r610, %p23;
	selp.b64 	%rd295, %rd294, %rd295, %p23;
$L__BB17_134:
	setp.lt.s32 	%p24, %r610, %r611;
	@%p24 bra 	$L__BB17_136;
	setp.lt.s32 	%p25, %r611, %r610;
	setp.lt.s64 	%p26, %rd295, %rd296;
	or.pred  	%p27, %p25, %p26;
	selp.b32 	%r611, %r610, %r611, %p27;
	selp.b64 	%rd296, %rd295, %rd296, %p27;
$L__BB17_136:
	setp.lt.s32 	%p28, %r611, %r627;
	@%p28 bra 	$L__BB17_138;
	setp.lt.s32 	%p29, %r627, %r611;
	setp.lt.s64 	%p30, %rd296, %rd311;
	or.pred  	%p31, %p29, %p30;
	selp.b32 	%r627, %r611, %r627, %p31;
	selp.b64 	%rd311, %rd296, %rd311, %p31;
$L__BB17_138:
	setp.ne.s32 	%p32, %r112, 0;
	bar.sync 	0;
	@%p32 bra 	$L__BB17_140;
	atom.global.add.u64 	%rd218, [%rd1+8], 1280;
	add.s64 	%rd219, %rd218, %rd5;
	st.shared.u64 	[_ZN6thrust24THRUST_300001_SM_1000_NS8cuda_cub4core6detail5shmemE+152], %rd219;
$L__BB17_140:
	bar.sync 	0;
	ld.shared.u64 	%rd299, [_ZN6thrust24THRUST_300001_SM_1000_NS8cuda_cub4core6detail5shmemE+152];
	add.s64 	%rd220, %rd299, 1280;
	setp.le.s64 	%p33, %rd220, %rd198;
	mov.u32 	%r607, %r627;
	mov.u64 	%rd292, %rd311;
	@%p33 bra 	$L__BB17_128;
$L__BB17_141:
	setp.le.s64 	%p34, %rd198, %rd299;
	@%p34 bra 	$L__BB17_164;
	cvt.u32.u64 	%r215, %rd299;
	cvt.u32.u64 	%r216, %rd198;
	sub.s32 	%r134, %r216, %r215;
	setp.ge.s32 	%p35, %r112, %r134;
	@%p35 bra 	$L__BB17_164;
	cvta.to.global.u64 	%rd132, %rd195;
	not.b32 	%r219, %r112;
	add.s32 	%r220, %r219, %r216;
	sub.s32 	%r135, %r220, %r215;
	and.b32  	%r222, %r135, 768;
	setp.eq.s32 	%p36, %r222, 768;
	mov.u32 	%r618, %r112;
	@%p36 bra 	$L__BB17_149;
	add.s64 	%rd222, %rd299, %rd105;
	add.s64 	%rd301, %rd222, %rd196;
	shl.b64 	%rd223, %rd222, 2;
	add.s64 	%rd300, %rd132, %rd223;
	shr.u32 	%r223, %r135, 8;
	add.s32 	%r224, %r223, 1;
	and.b32  	%r225, %r224, 3;
	neg.s32 	%r614, %r225;
	mov.u32 	%r618, %r112;
$L__BB17_145:
	.pragma "nounroll";
	mov.u64 	%rd137, %rd311;
	mov.u32 	%r139, %r627;
	ld.global.u32 	%r140, [%rd300];
	setp.lt.s32 	%p37, %r139, %r140;
	mov.u32 	%r627, %r140;
	mov.u64 	%rd311, %rd301;
	@%p37 bra 	$L__BB17_148;
	setp.lt.s32 	%p38, %r140, %r139;
	mov.u32 	%r627, %r139;
	mov.u64 	%rd311, %rd137;
	@%p38 bra 	$L__BB17_148;
	setp.lt.s64 	%p39, %rd137, %rd301;
	selp.b32 	%r627, %r139, %r140, %p39;
	min.s64 	%rd311, %rd137, %rd301;
$L__BB17_148:
	add.s32 	%r618, %r618, 256;
	add.s64 	%rd301, %rd301, 256;
	add.s64 	%rd300, %rd300, 1024;
	add.s32 	%r614, %r614, 1;
	setp.ne.s32 	%p40, %r614, 0;
	@%p40 bra 	$L__BB17_145;
$L__BB17_149:
	setp.lt.u32 	%p41, %r135, 768;
	@%p41 bra 	$L__BB17_164;
	add.s32 	%r621, %r618, 512;
$L__BB17_151:
	mov.u32 	%r149, %r621;
	add.s32 	%r226, %r149, -512;
	cvt.u64.u32 	%rd224, %r226;
	add.s64 	%rd225, %rd299, %rd224;
	shl.b64 	%rd226, %rd225, 2;
	add.s64 	%rd145, %rd132, %rd226;
	add.s64 	%rd146, %rd225, %rd196;
	ld.global.u32 	%r151, [%rd145];
	setp.lt.s32 	%p42, %r627, %r151;
	mov.u32 	%r623, %r151;
	mov.u64 	%rd307, %rd146;
	@%p42 bra 	$L__BB17_154;
	setp.lt.s32 	%p43, %r151, %r627;
	mov.u32 	%r623, %r627;
	mov.u64 	%rd307, %rd311;
	@%p43 bra 	$L__BB17_154;
	setp.lt.s64 	%p44, %rd311, %rd146;
	selp.b32 	%r623, %r627, %r151, %p44;
	min.s64 	%rd307, %rd311, %rd146;
$L__BB17_154:
	add.s32 	%r227, %r149, -256;
	cvt.u64.u32 	%rd227, %r227;
	add.s64 	%rd228, %rd299, %rd227;
	add.s64 	%rd149, %rd228, %rd196;
	ld.global.u32 	%r154, [%rd145+1024];
	setp.lt.s32 	%p45, %r623, %r154;
	mov.u32 	%r624, %r154;
	mov.u64 	%rd308, %rd149;
	@%p45 bra 	$L__BB17_157;
	setp.lt.s32 	%p46, %r154, %r623;
	mov.u32 	%r624, %r623;
	mov.u64 	%rd308, %rd307;
	@%p46 bra 	$L__BB17_157;
	setp.lt.s64 	%p47, %rd307, %rd149;
	selp.b32 	%r624, %r623, %r154, %p47;
	min.s64 	%rd308, %rd307, %rd149;
$L__BB17_157:
	cvt.u64.u32 	%rd229, %r149;
	add.s64 	%rd230, %rd299, %rd229;
	add.s64 	%rd152, %rd230, %rd196;
	ld.global.u32 	%r157, [%rd145+2048];
	setp.lt.s32 	%p48, %r624, %r157;
	mov.u32 	%r625, %r157;
	mov.u64 	%rd309, %rd152;
	@%p48 bra 	$L__BB17_160;
	setp.lt.s32 	%p49, %r157, %r624;
	mov.u32 	%r625, %r624;
	mov.u64 	%rd309, %rd308;
	@%p49 bra 	$L__BB17_160;
	setp.lt.s64 	%p50, %rd308, %rd152;
	selp.b32 	%r625, %r624, %r157, %p50;
	min.s64 	%rd309, %rd308, %rd152;
$L__BB17_160:
	add.s32 	%r228, %r149, 256;
	cvt.u64.u32 	%rd231, %r228;
	add.s64 	%rd232, %rd299, %rd231;
	add.s64 	%rd155, %rd232, %rd196;
	ld.global.u32 	%r160, [%rd145+3072];
	setp.lt.s32 	%p51, %r625, %r160;
	mov.u32 	%r627, %r160;
	mov.u64 	%rd311, %rd155;
	@%p51 bra 	$L__BB17_163;
	setp.lt.s32 	%p52, %r160, %r625;
	mov.u32 	%r627, %r625;
	mov.u64 	%rd311, %rd309;
	@%p52 bra 	$L__BB17_163;
	setp.lt.s64 	%p53, %rd309, %rd155;
	selp.b32 	%r627, %r625, %r160, %p53;
	min.s64 	%rd311, %rd309, %rd155;
$L__BB17_163:
	add.s32 	%r621, %r149, 1024;
	add.s32 	%r229, %r149, 512;
	setp.lt.s32 	%p54, %r229, %r134;
	@%p54 bra 	$L__BB17_151;
$L__BB17_164:
	// begin inline asm
	mov.u32 %r230, %laneid;
	// end inline asm
	mov.b32 	%r248, 1;
	mov.b32 	%r249, 31;
	mov.b32 	%r250, -1;
	// begin inline asm
	shfl.sync.down.b32 %r231, %r627, %r248, %r249, %r250;
	// end inline asm
	// begin inline asm
	shfl.sync.down.b32 %r236, %r237, %r248, %r249, %r250;
	// end inline asm
	mov.b64 	{%r242, %r247}, %rd311;
	// begin inline asm
	shfl.sync.down.b32 %r241, %r242, %r248, %r249, %r250;
	// end inline asm
	// begin inline asm
	shfl.sync.down.b32 %r246, %r247, %r248, %r249, %r250;
	// end inline asm
	mov.b64 	%rd159, {%r241, %r246};
	setp.gt.s32 	%p55, %r230, 30;
	mov.u32 	%r628, %r627;
	mov.u64 	%rd312, %rd311;
	@%p55 bra 	$L__BB17_168;
	setp.lt.s32 	%p56, %r627, %r231;
	mov.u32 	%r628, %r231;
	mov.u64 	%rd312, %rd159;
	@%p56 bra 	$L__BB17_168;
	setp.lt.s32 	%p57, %r231, %r627;
	mov.u32 	%r628, %r627;
	mov.u64 	%rd312, %rd311;
	@%p57 bra 	$L__BB17_168;
	setp.lt.s64 	%p58, %rd311, %rd159;
	selp.b32 	%r628, %r627, %r231, %p58;
	min.s64 	%rd312, %rd311, %rd159;
$L__BB17_168:
	mov.b32 	%r268, 2;
	mov.b32 	%r269, 31;
	mov.b32 	%r270, -1;
	// begin inline asm
	shfl.sync.down.b32 %r251, %r628, %r268, %r269, %r270;
	// end inline asm
	// begin inline asm
	shfl.sync.down.b32 %r256, %r257, %r268, %r269, %r270;
	// end inline asm
	mov.b64 	{%r262, %r267}, %rd312;
	// begin inline asm
	shfl.sync.down.b32 %r261, %r262, %r268, %r269, %r270;
	// end inline asm
	// begin inline asm
	shfl.sync.down.b32 %r266, %r267, %r268, %r269, %r270;
	// end inline asm
	mov.b64 	%rd162, {%r261, %r266};
	setp.gt.s32 	%p59, %r230, 29;
	mov.u32 	%r629, %r628;
	mov.u64 	%rd313, %rd312;
	@%p59 bra 	$L__BB17_172;
	setp.lt.s32 	%p60, %r628, %r251;
	mov.u32 	%r629, %r251;
	mov.u64 	%rd313, %rd162;
	@%p60 bra 	$L__BB17_172;
	setp.lt.s32 	%p61, %r251, %r628;
	mov.u32 	%r629, %r628;
	mov.u64 	%rd313, %rd312;
	@%p61 bra 	$L__BB17_172;
	setp.lt.s64 	%p62, %rd312, %rd162;
	selp.b32 	%r629, %r628, %r251, %p62;
	min.s64 	%rd313, %rd312, %rd162;
$L__BB17_172:
	mov.b32 	%r288, 4;
	mov.b32 	%r289, 31;
	mov.b32 	%r290, -1;
	// begin inline asm
	shfl.sync.down.b32 %r271, %r629, %r288, %r289, %r290;
	// end inline asm
	// begin inline asm
	shfl.sync.down.b32 %r276, %r277, %r288, %r289, %r290;
	// end inline asm
	mov.b64 	{%r282, %r287}, %rd313;
	// begin inline asm
	shfl.sync.down.b32 %r281, %r282, %r288, %r289, %r290;
	// end inline asm
	// begin inline asm
	shfl.sync.down.b32 %r286, %r287, %r288, %r289, %r290;
	// end inline asm
	mov.b64 	%rd165, {%r281, %r286};
	setp.gt.s32 	%p63, %r230, 27;
	mov.u32 	%r630, %r629;
	mov.u64 	%rd314, %rd313;
	@%p63 bra 	$L__BB17_176;
	setp.lt.s32 	%p64, %r629, %r271;
	mov.u32 	%r630, %r271;
	mov.u64 	%rd314, %rd165;
	@%p64 bra 	$L__BB17_176;
	setp.lt.s32 	%p65, %r271, %r629;
	mov.u32 	%r630, %r629;
	mov.u64 	%rd314, %rd313;
	@%p65 bra 	$L__BB17_176;
	setp.lt.s64 	%p66, %rd313, %rd165;
	selp.b32 	%r630, %r629, %r271, %p66;
	min.s64 	%rd314, %rd313, %rd165;
$L__BB17_176:
	mov.b32 	%r308, 8;
	mov.b32 	%r309, 31;
	mov.b32 	%r310, -1;
	// begin inline asm
	shfl.sync.down.b32 %r291, %r630, %r308, %r309, %r310;
	// end inline asm
	// begin inline asm
	shfl.sync.down.b32 %r296, %r297, %r308, %r309, %r310;
	// end inline asm
	mov.b64 	{%r302, %r307}, %rd314;
	// begin inline asm
	shfl.sync.down.b32 %r301, %r302, %r308, %r309, %r310;
	// end inline asm
	// begin inline asm
	shfl.sync.down.b32 %r306, %r307, %r308, %r309, %r310;
	// end inline asm
	mov.b64 	%rd168, {%r301, %r306};
	setp.gt.s32 	%p67, %r230, 23;
	mov.u32 	%r631, %r630;
	mov.u64 	%rd315, %rd314;
	@%p67 bra 	$L__BB17_180;
	setp.lt.s32 	%p68, %r630, %r291;
	mov.u32 	%r631, %r291;
	mov.u64 	%rd315, %rd168;
	@%p68 bra 	$L__BB17_180;
	setp.lt.s32 	%p69, %r291, %r630;
	mov.u32 	%r631, %r630;
	mov.u64 	%rd315, %rd314;
	@%p69 bra 	$L__BB17_180;
	setp.lt.s64 	%p70, %rd314, %rd168;
	selp.b32 	%r631, %r630, %r291, %p70;
	min.s64 	%rd315, %rd314, %rd168;
$L__BB17_180:
	mov.b32 	%r328, 16;
	mov.b32 	%r329, 31;
	mov.b32 	%r330, -1;
	// begin inline asm
	shfl.sync.down.b32 %r311, %r631, %r328, %r329, %r330;
	// end inline asm
	// begin inline asm
	shfl.sync.down.b32 %r316, %r317, %r328, %r329, %r330;
	// end inline asm
	mov.b64 	{%r322, %r327}, %rd315;
	// begin inline asm
	shfl.sync.down.b32 %r321, %r322, %r328, %r329, %r330;
	// end inline asm
	// begin inline asm
	shfl.sync.down.b32 %r326, %r327, %r328, %r329, %r330;
	// end inline asm
	mov.b64 	%rd171, {%r321, %r326};
	setp.gt.s32 	%p71, %r230, 15;
	mov.u32 	%r639, %r631;
	mov.u64 	%rd323, %rd315;
	@%p71 bra 	$L__BB17_184;
	setp.lt.s32 	%p72, %r631, %r311;
	mov.u32 	%r639, %r311;
	mov.u64 	%rd323, %rd171;
	@%p72 bra 	$L__BB17_184;
	setp.lt.s32 	%p73, %r311, %r631;
	mov.u32 	%r639, %r631;
	mov.u64 	%rd323, %rd315;
	@%p73 bra 	$L__BB17_184;
	setp.lt.s64 	%p74, %rd315, %rd171;
	selp.b32 	%r639, %r631, %r311, %p74;
	min.s64 	%rd323, %rd315, %rd171;
$L__BB17_184:
	setp.ne.s32 	%p75, %r230, 0;
	@%p75 bra 	$L__BB17_186;
	shr.u32 	%r331, %r112, 1;
	and.b32  	%r332, %r331, 496;
	mov.u32 	%r333, _ZN6thrust24THRUST_300001_SM_1000_NS8cuda_cub4core6detail5shmemE;
	add.s32 	%r334, %r333, %r332;
	st.shared.u32 	[%r334+8], %r639;
	st.shared.u64 	[%r334+16], %rd323;
$L__BB17_186:
	bar.sync 	0;
	setp.ne.s32 	%p76, %r112, 0;
	@%p76 bra 	$L__BB17_208;
	ld.shared.u32 	%r181, [_ZN6thrust24THRUST_300001_SM_1000_NS8cuda_cub4core6detail5shmemE+24];
	ld.shared.u64 	%rd174, [_ZN6thrust24THRUST_300001_SM_1000_NS8cuda_cub4core6detail5shmemE+32];
	setp.lt.s32 	%p77, %r639, %r181;
	mov.u32 	%r633, %r181;
	mov.u64 	%rd317, %rd174;
	@%p77 bra 	$L__BB17_190;
	setp.lt.s32 	%p78, %r181, %r639;
	mov.u32 	%r633, %r639;
	mov.u64 	%rd317, %rd323;
	@%p78 bra 	$L__BB17_190;
	setp.lt.s64 	%p79, %rd323, %rd174;
	selp.b32 	%r633, %r639, %r181, %p79;
	min.s64 	%rd317, %rd323, %rd174;
$L__BB17_190:
	ld.shared.u32 	%r184, [_ZN6thrust24THRUST_300001_SM_1000_NS8cuda_cub4core6detail5shmemE+40];
	ld.shared.u64 	%rd177, [_ZN6thrust24THRUST_300001_SM_1000_NS8cuda_cub4core6detail5shmemE+48];
	setp.lt.s32 	%p80, %r633, %r184;
	mov.u32 	%r634, %r184;
	mov.u64 	%rd318, %rd177;
	@%p80 bra 	$L__BB17_193;
	setp.lt.s32 	%p81, %r184, %r633;
	mov.u32 	%r634, %r633;
	mov.u64 	%rd318, %rd317;
	@%p81 bra 	$L__BB17_193;
	setp.lt.s64 	%p82, %rd317, %rd177;
	selp.b32 	%r634, %r633, %r184, %p82;
	min.s64 	%rd318, %rd317, %rd177;
$L__BB17_193:
	ld.shared.u32 	%r187, [_ZN6thrust24THRUST_300001_SM_1000_NS8cuda_cub4core6detail5shmemE+56];
	ld.shared.u64 	%rd180, [_ZN6thrust24THRUST_300001_SM_1000_NS8cuda_cub4core6detail5shmemE+64];
	setp.lt.s32 	%p83, %r634, %r187;
	mov.u32 	%r635, %r187;
	mov.u64 	%rd319, %rd180;
	@%p83 bra 	$L__BB17_196;
	setp.lt.s32 	%p84, %r187, %r634;
	mov.u32 	%r635, %r634;
	mov.u64 	%rd319, %rd318;
	@%p84 bra 	$L__BB17_196;
	setp.lt.s64 	%p85, %rd318, %rd180;
	selp.b32 	%r635, %r634, %r187, %p85;
	min.s64 	%rd319, %rd318, %rd180;
$L__BB17_196:
	ld.shared.u32 	%r190, [_ZN6thrust24THRUST_300001_SM_1000_NS8cuda_cub4core6detail5shmemE+72];
	ld.shared.u64 	%rd183, [_ZN6thrust24THRUST_300001_SM_1000_NS8cuda_cub4core6detail5shmemE+80];
	setp.lt.s32 	%p86, %r635, %r190;
	mov.u32 	%r636, %r190;
	mov.u64 	%rd320, %rd183;
	@%p86 bra 	$L__BB17_199;
	setp.lt.s32 	%p87, %r190, %r635;
	mov.u32 	%r636, %r635;
	mov.u64 	%rd320, %rd319;
	@%p87 bra 	$L__BB17_199;
	setp.lt.s64 	%p88, %rd319, %rd183;
	selp.b32 	%r636, %r635, %r190, %p88;
	min.s64 	%rd320, %rd319, %rd183;
$L__BB17_199:
	ld.shared.u32 	%r193, [_ZN6thrust24THRUST_300001_SM_1000_NS8cuda_cub4core6detail5shmemE+88];
	ld.shared.u64 	%rd186, [_ZN6thrust24THRUST_300001_SM_1000_NS8cuda_cub4core6detail5shmemE+96];
	setp.lt.s32 	%p89, %r636, %r193;
	mov.u32 	%r637, %r193;
	mov.u64 	%rd321, %rd186;
	@%p89 bra 	$L__BB17_202;
	setp.lt.s32 	%p90, %r193, %r636;
	mov.u32 	%r637, %r636;
	mov.u64 	%rd321, %rd320;
	@%p90 bra 	$L__BB17_202;
	setp.lt.s64 	%p91, %rd320, %rd186;
	selp.b32 	%r637, %r636, %r193, %p91;
	min.s64 	%rd321, %rd320, %rd186;
$L__BB17_202:
	ld.shared.u32 	%r196, [_ZN6thrust24THRUST_300001_SM_1000_NS8cuda_cub4core6detail5shmemE+104];
	ld.shared.u64 	%rd189, [_ZN6thrust24THRUST_300001_SM_1000_NS8cuda_cub4core6detail5shmemE+112];
	setp.lt.s32 	%p92, %r637, %r196;
	mov.u32 	%r638, %r196;
	mov.u64 	%rd322, %rd189;
	@%p92 bra 	$L__BB17_205;
	setp.lt.s32 	%p93, %r196, %r637;
	mov.u32 	%r638, %r637;
	mov.u64 	%rd322, %rd321;
	@%p93 bra 	$L__BB17_205;
	setp.lt.s64 	%p94, %rd321, %rd189;
	selp.b32 	%r638, %r637, %r196, %p94;
	min.s64 	%rd322, %rd321, %rd189;
$L__BB17_205:
	ld.shared.u32 	%r199, [_ZN6thrust24THRUST_300001_SM_1000_NS8cuda_cub4core6detail5shmemE+120];
	ld.shared.u64 	%rd192, [_ZN6thrust24THRUST_300001_SM_1000_NS8cuda_cub4core6detail5shmemE+128];
	setp.lt.s32 	%p95, %r638, %r199;
	mov.u32 	%r639, %r199;
	mov.u64 	%rd323, %rd192;
	@%p95 bra 	$L__BB17_208;
	setp.lt.s32 	%p96, %r199, %r638;
	mov.u32 	%r639, %r638;
	mov.u64 	%rd323, %rd322;
	@%p96 bra 	$L__BB17_208;
	setp.lt.s64 	%p97, %rd322, %rd192;
	selp.b32 	%r639, %r638, %r199, %p97;
	min.s64 	%rd323, %rd322, %rd192;
$L__BB17_208:
	mov.u32 	%r567, %tid.x;
	setp.ne.s32 	%p214, %r567, 0;
	@%p214 bra 	$L__BB17_210;
	ld.param.u64 	%rd254, [_ZN6thrust24THRUST_300001_SM_1000_NS8cuda_cub4core6detail13_kernel_agentINS1_8__reduce11ReduceAgentINS0_12zip_iteratorIN4cuda3std3__45tupleIJNS0_10device_ptrIiEENS0_17counting_iteratorIlNS0_11use_defaultESF_SF_EEEEEEEPNSB_IJilEEESJ_lNS1_9__extrema9arg_max_fIilNSA_4lessIiEEEEEEJSI_SK_lN3cub18CUB_300001_SM_100013GridEvenShareIlEENSS_9GridQueueIyEESP_EEEvDpT0__param_1];
	cvta.to.global.u64 	%rd251, %rd254;
	mul.wide.u32 	%rd252, %r1, 16;
	add.s64 	%rd253, %rd251, %rd252;
	st.global.u32 	[%rd253], %r639;
	st.global.u64 	[%rd253+8], %rd323;
$L__BB17_210:
	ret;

}
	// .globl	_ZN6thrust24THRUST_300001_SM_1000_NS8cuda_cub4core6detail13_kernel_agentINS1_8__reduce10DrainAgentIlEEJN3cub18CUB_300001_SM_10009GridQueueIyEElEEEvDpT0_
.visible .entry _ZN6thrust24THRUST_300001_SM_1000_NS8cuda_cub4core6detail13_kernel_agentINS1_8__reduce10DrainAgentIlEEJN3cub18CUB_300001_SM_10009GridQueueIyEElEEEvDpT0_(
	.param .align 8 .b8 _ZN6thrust24THRUST_300001_SM_1000_NS8cuda_cub4core6detail13_kernel_agentINS1_8__reduce10DrainAgentIlEEJN3cub18CUB_300001_SM_10009GridQueueIyEElEEEvDpT0__param_0[8],
	.param .u64 _ZN6thrust24THRUST_300001_SM_1000_NS8cuda_cub4core6detail13_kernel_agentINS1_8__reduce10DrainAgentIlEEJN3cub18CUB_300001_SM_10009GridQueueIyEElEEEvDpT0__param_1
)
.maxntid 1
{
	.reg .b64 	%rd<5>;

	ld.param.u64 	%rd1, [_ZN6thrust24THRUST_300001_SM_1000_NS8cuda_cub4core6detail13_kernel_agentINS1_8__reduce10DrainAgentIlEEJN3cub18CUB_300001_SM_10009GridQueueIyEElEEEvDpT0__param_0];
	ld.param.u64 	%rd2, [_ZN6thrust24THRUST_300001_SM_1000_NS8cuda_cub4core6detail13_kernel_agentINS1_8__reduce10DrainAgentIlEEJN3cub18CUB_300001_SM_10009GridQueueIyEElEEEvDpT0__param_1];
	cvta.to.global.u64 	%rd3, %rd1;
	st.global.u64 	[%rd3], %rd2;
	mov.b64 	%rd4, 0;
	st.global.u64 	[%rd3+8], %rd4;
	ret;

}
	// .globl	_ZN6thrust24THRUST_300001_SM_1000_NS8cuda_cub4core6detail13_kernel_agentINS1_8__reduce11ReduceAgentIPN4cuda3std3__45tupleIJilEEESC_SB_lNS1_9__extrema9arg_max_fIilNS9_4lessIiEEEEEEJSC_SC_iSH_EEEvDpT0_
.visible .entry _ZN6thrust24THRUST_300001_SM_1000_NS8cuda_cub4core6detail13_kernel_agentINS1_8__reduce11ReduceAgentIPN4cuda3std3__45tupleIJilEEESC_SB_lNS1_9__extrema9arg_max_fIilNS9_4lessIiEEEEEEJSC_SC_iSH_EEEvDpT0_(
	.param .u64 .ptr .align 1 _ZN6thrust24THRUST_300001_SM_1000_NS8cuda_cub4core6detail13_kernel_agentINS1_8__reduce11ReduceAgentIPN4cuda3std3__45tupleIJilEEESC_SB_lNS1_9__extrema9arg_max_fIilNS9_4lessIiEEEEEEJSC_SC_iSH_EEEvDpT0__param_0,
	.param .u64 .ptr .align 1 _ZN6thrust24THRUST_300001_SM_1000_NS8cuda_cub4core6detail13_kernel_agentINS1_8__reduce11ReduceAgentIPN4cuda3std3__45tupleIJilEEESC_SB_lNS1_9__extrema9arg_max_fIilNS9_4lessIiEEEEEEJSC_SC_iSH_EEEvDpT0__param_1,
	.param .u32 _ZN6thrust24THRUST_300001_SM_1000_NS8cuda_cub4core6detail13_kernel_agentINS1_8__reduce11ReduceAgentIPN4cuda3std3__45tupleIJilEEESC_SB_lNS1_9__extrema9arg_max_fIilNS9_4lessIiEEEEEEJSC_SC_iSH_EEEvDpT0__param_2,
	.param .align 1 .b8 _ZN6thrust24THRUST_300001_SM_1000_NS8cuda_cub4core6detail13_kernel_agentINS1_8__reduce11ReduceAgentIPN4cuda3std3__45tupleIJilEEESC_SB_lNS1_9__extrema9arg_max_fIilNS9_4lessIiEEEEEEJSC_SC_iSH_EEEvDpT0__param_3[1]
)
.maxntid 256
{
	.reg .pred 	%p<264>;
	.reg .b32 	%r<666>;
	.reg .b64 	%rd<487>;

	ld.param.u32 	%r239, [_ZN6thrust24THRUST_300001_SM_1000_NS8cuda_cub4core6detail13_kernel_agentINS1_8__reduce11ReduceAgentIPN4cuda3std3__45tupleIJilEEESC_SB_lNS1_9__extrema9arg_max_fIilNS9_4lessIiEEEEEEJSC_SC_iSH_EEEvDpT0__param_2];
	cvt.s64.s32 	%rd1, %r239;
	setp.eq.s32 	%p1, %r239, 0;
	@%p1 bra 	$L__BB19_234;
	setp.gt.s32 	%p2, %r239, 1279;
	@%p2 bra 	$L__BB19_121;
	mov.u32 	%r1, %tid.x;
	setp.ge.s32 	%p147, %r1, %r239;
	mov.b32 	%r593, 0;
	mov.b64 	%rd410, 0;
	mov.u32 	%r585, %r1;
	@%p147 bra 	$L__BB19_4;
	ld.param.u64 	%rd396, [_ZN6thrust24THRUST_300001_SM_1000_NS8cuda_cub4core6detail13_kernel_agentINS1_8__reduce11ReduceAgentIPN4cuda3std3__45tupleIJilEEESC_SB_lNS1_9__extrema9arg_max_fIilNS9_4lessIiEEEEEEJSC_SC_iSH_EEEvDpT0__param_0];
	mul.wide.u32 	%rd366, %r1, 16;
	add.s64 	%rd363, %rd396, %rd366;
	// begin inline asm
	ld.global.nc.u64 %rd362, [%rd363];
	// end inline asm
	add.s64 	%rd365, %rd363, 8;
	// begin inline asm
	ld.global.nc.u64 %rd410, [%rd365];
	// end inline asm
	cvt.u32.u64 	%r593, %rd362;
	add.s32 	%r585, %r1, 256;
$L__BB19_4:
	setp.ge.s32 	%p148, %r585, %r239;
	@%p148 bra 	$L__BB19_25;
	not.b32 	%r355, %r585;
	add.s32 	%r6, %r239, %r355;
	and.b32  	%r356, %r6, 768;
	setp.eq.s32 	%p149, %r356, 768;
	@%p149 bra 	$L__BB19_11;
	ld.param.u64 	%rd397, [_ZN6thrust24THRUST_300001_SM_1000_NS8cuda_cub4core6detail13_kernel_agentINS1_8__reduce11ReduceAgentIPN4cuda3std3__45tupleIJilEEESC_SB_lNS1_9__extrema9arg_max_fIilNS9_4lessIiEEEEEEJSC_SC_iSH_EEEvDpT0__param_0];
	mul.wide.u32 	%rd368, %r585, 16;
	add.s64 	%rd401, %rd397, %rd368;
	shr.u32 	%r357, %r6, 8;
	add.s32 	%r358, %r357, 1;
	and.b32  	%r359, %r358, 3;
	neg.s32 	%r581, %r359;
$L__BB19_7:
	.pragma "nounroll";
	mov.u64 	%rd6, %rd410;
	mov.u32 	%r10, %r593;
	// begin inline asm
	ld.global.nc.u64 %rd369, [%rd401];
	// end inline asm
	add.s64 	%rd372, %rd401, 8;
	// begin inline asm
	ld.global.nc.u64 %rd371, [%rd372];
	// end inline asm
	cvt.u32.u64 	%r11, %rd369;
	setp.lt.s32 	%p150, %r10, %r11;
	mov.u64 	%rd410, %rd371;
	mov.u32 	%r593, %r11;
	@%p150 bra 	$L__BB19_10;
	setp.lt.s32 	%p151, %r11, %r10;
	mov.u64 	%rd410, %rd6;
	mov.u32 	%r593, %r10;
	@%p151 bra 	$L__BB19_10;
	setp.lt.s64 	%p152, %rd6, %rd371;
	min.s64 	%rd410, %rd6, %rd371;
	selp.b32 	%r593, %r10, %r11, %p152;
$L__BB19_10:
	add.s32 	%r585, %r585, 256;
	add.s64 	%rd401, %rd401, 4096;
	add.s32 	%r581, %r581, 1;
	setp.ne.s32 	%p153, %r581, 0;
	@%p153 bra 	$L__BB19_7;
$L__BB19_11:
	setp.lt.u32 	%p154, %r6, 768;
	@%p154 bra 	$L__BB19_25;
$L__BB19_12:
	ld.param.u64 	%rd398, [_ZN6thrust24THRUST_300001_SM_1000_NS8cuda_cub4core6detail13_kernel_agentINS1_8__reduce11ReduceAgentIPN4cuda3std3__45tupleIJilEEESC_SB_lNS1_9__extrema9arg_max_fIilNS9_4lessIiEEEEEEJSC_SC_iSH_EEEvDpT0__param_0];
	mul.wide.s32 	%rd377, %r585, 16;
	add.s64 	%rd374, %rd398, %rd377;
	// begin inline asm
	ld.global.nc.u64 %rd373, [%rd374];
	// end inline asm
	add.s64 	%rd376, %rd374, 8;
	// begin inline asm
	ld.global.nc.u64 %rd375, [%rd376];
	// end inline asm
	cvt.u32.u64 	%r21, %rd373;
	setp.lt.s32 	%p155, %r593, %r21;
	mov.u64 	%rd407, %rd375;
	mov.u32 	%r590, %r21;
	@%p155 bra 	$L__BB19_15;
	setp.lt.s32 	%p156, %r21, %r593;
	mov.u64 	%rd407, %rd410;
	mov.u32 	%r590, %r593;
	@%p156 bra 	$L__BB19_15;
	setp.lt.s64 	%p157, %rd410, %rd375;
	min.s64 	%rd407, %rd410, %rd375;
	selp.b32 	%r590, %r593, %r21, %p157;
$L__BB19_15:
	add.s64 	%rd379, %rd374, 4096;
	// begin inline asm
	ld.global.nc.u64 %rd378, [%rd379];
	// end inline asm
	add.s64 	%rd381, %rd374, 4104;
	// begin inline asm
	ld.global.nc.u64 %rd380, [%rd381];
	// end inline asm
	cvt.u32.u64 	%r24, %rd378;
	setp.lt.s32 	%p158, %r590, %r24;
	mov.u64 	%rd408, %rd380;
	mov.u32 	%r591, %r24;
	@%p158 bra 	$L__BB19_18;
	setp.lt.s32 	%p159, %r24, %r590;
	mov.u64 	%rd408, %rd407;
	mov.u32 	%r591, %r590;
	@%p159 bra 	$L__BB19_18;
	setp.lt.s64 	%p160, %rd407, %rd380;
	min.s64 	%rd408, %rd407, %rd380;
	selp.b32 	%r591, %r590, %r24, %p160;
$L__BB19_18:
	add.s64 	%rd383, %rd374, 8192;
	// begin inline asm
	ld.global.nc.u64 %rd382, [%rd383];
	// end inline asm
	add.s64 	%rd385, %rd374, 8200;
	// begin inline asm
	ld.global.nc.u64 %rd384, [%rd385];
	// end inline asm
	cvt.u32.u64 	%r27, %rd382;
	setp.lt.s32 	%p161, %r591, %r27;
	mov.u64 	%rd409, %rd384;
	mov.u32 	%r592, %r27;
	@%p161 bra 	$L__BB19_21;
	setp.lt.s32 	%p162, %r27, %r591;
	mov.u64 	%rd409, %rd408;
	mov.u32 	%r592, %r591;
	@%p162 bra 	$L__BB19_21;
	setp.lt.s64 	%p163, %rd408, %rd384;
	min.s64 	%rd409, %rd408, %rd384;
	selp.b32 	%r592, %r591, %r27, %p163;
$L__BB19_21:
	add.s64 	%rd387, %rd374, 12288;
	// begin inline asm
	ld.global.nc.u64 %rd386, [%rd387];
	// end inline asm
	add.s64 	%rd389, %rd374, 12296;
	// begin inline asm
	ld.global.nc.u64 %rd388, [%rd389];
	// end inline asm
	cvt.u32.u64 	%r30, %rd386;
	setp.lt.s32 	%p164, %r592, %r30;
	mov.u64 	%rd410, %rd388;
	mov.u32 	%r593, %r30;
	@%p164 bra 	$L__BB19_24;
	setp.lt.s32 	%p165, %r30, %r592;
	mov.u64 	%rd410, %rd409;
	mov.u32 	%r593, %r592;
	@%p165 bra 	$L__BB19_24;
	setp.lt.s64 	%p166, %rd409, %rd388;
	min.s64 	%rd410, %rd409, %rd388;
	selp.b32 	%r593, %r592, %r30, %p166;
$L__BB19_24:
	add.s32 	%r585, %r585, 1024;
	setp.lt.s32 	%p167, %r585, %r239;
	@%p167 bra 	$L__BB19_12;
$L__BB19_25:
	setp.lt.s32 	%p168, %r239, 256;
	@%p168 bra 	$L__BB19_70;
	// begin inline asm
	mov.u32 %r473, %laneid;
	// end inline asm
	mov.b32 	%r491, 1;
	mov.b32 	%r492, 31;
	mov.b32 	%r493, -1;
	// begin inline asm
	shfl.sync.down.b32 %r474, %r593, %r491, %r492, %r493;
	// end inline asm
	// begin inline asm
	shfl.sync.down.b32 %r479, %r480, %r491, %r492, %r493;
	// end inline asm
	mov.b64 	{%r485, %r490}, %rd410;
	// begin inline asm
	shfl.sync.down.b32 %r484, %r485, %r491, %r492, %r493;
	// end inline asm
	// begin inline asm
	shfl.sync.down.b32 %r489, %r490, %r491, %r492, %r493;
	// end inline asm
	mov.b64 	%rd28, {%r484, %r489};
	setp.gt.s32 	%p220, %r473, 30;
	mov.u64 	%rd412, %rd410;
	mov.u32 	%r595, %r593;
	@%p220 bra 	$L__BB19_30;
	setp.lt.s32 	%p221, %r593, %r474;
	mov.u64 	%rd412, %rd28;
	mov.u32 	%r595, %r474;
	@%p221 bra 	$L__BB19_30;
	setp.lt.s32 	%p222, %r474, %r593;
	mov.u64 	%rd412, %rd410;
	mov.u32 	%r595, %r593;
	@%p222 bra 	$L__BB19_30;
	setp.lt.s64 	%p223, %rd410, %rd28;
	min.s64 	%rd412, %rd410, %rd28;
	selp.b32 	%r595, %r593, %r474, %p223;
$L__BB19_30:
	mov.b32 	%r511, 2;
	mov.b32 	%r512, 31;
	mov.b32 	%r513, -1;
	// begin inline asm
	shfl.sync.down.b32 %r494, %r595, %r511, %r512, %r513;
	// end inline asm
	// begin inline asm
	shfl.sync.down.b32 %r499, %r500, %r511, %r512, %r513;
	// end inline asm
	mov.b64 	{%r505, %r510}, %rd412;
	// begin inline asm
	shfl.sync.down.b32 %r504, %r505, %r511, %r512, %r513;
	// end inline asm
	// begin inline asm
	shfl.sync.down.b32 %r509, %r510, %r511, %r512, %r513;
	// end inline asm
	mov.b64 	%rd31, {%r504, %r509};
	setp.gt.s32 	%p224, %r473, 29;
	mov.u64 	%rd413, %rd412;
	mov.u32 	%r596, %r595;
	@%p224 bra 	$L__BB19_34;
	setp.lt.s32 	%p225, %r595, %r494;
	mov.u64 	%rd413, %rd31;
	mov.u32 	%r596, %r494;
	@%p225 bra 	$L__BB19_34;
	setp.lt.s32 	%p226, %r494, %r595;
	mov.u64 	%rd413, %rd412;
	mov.u32 	%r596, %r595;
	@%p226 bra 	$L__BB19_34;
	setp.lt.s64 	%p227, %rd412, %rd31;
	min.s64 	%rd413, %rd412, %rd31;
	selp.b32 	%r596, %r595, %r494, %p227;
$L__BB19_34:
	mov.b32 	%r531, 4;
	mov.b32 	%r532, 31;
	mov.b32 	%r533, -1;
	// begin inline asm
	shfl.sync.down.b32 %r514, %r596, %r531, %r532, %r533;
	// end inline asm
	// begin inline asm
	shfl.sync.down.b32 %r519, %r520, %r531, %r532, %r533;
	// end inline asm
	mov.b64 	{%r525, %r530}, %rd413;
	// begin inline asm
	shfl.sync.down.b32 %r524, %r525, %r531, %r532, %r533;
	// end inline asm
	// begin inline asm
	shfl.sync.down.b32 %r529, %r530, %r531, %r532, %r533;
	// end inline asm
	mov.b64 	%rd34, {%r524, %r529};
	setp.gt.s32 	%p228, %r473, 27;
	mov.u64 	%rd414, %rd413;
	mov.u32 	%r597, %r596;
	@%p228 bra 	$L__BB19_38;
	setp.lt.s32 	%p229, %r596, %r514;
	mov.u64 	%rd414, %rd34;
	mov.u32 	%r597, %r514;
	@%p229 bra 	$L__BB19_38;
	setp.lt.s32 	%p230, %r514, %r596;
	mov.u64 	%rd414, %rd413;
	mov.u32 	%r597, %r596;
	@%p230 bra 	$L__BB19_38;
	setp.lt.s64 	%p231, %rd413, %rd34;
	min.s64 	%rd414, %rd413, %rd34;
	selp.b32 	%r597, %r596, %r514, %p231;
$L__BB19_38:
	mov.b32 	%r551, 8;
	mov.b32 	%r552, 31;
	mov.b32 	%r553, -1;
	// begin inline asm
	shfl.sync.down.b32 %r534, %r597, %r551, %r552, %r553;
	// end inline asm
	// begin inline asm
	shfl.sync.down.b32 %r539, %r540, %r551, %r552, %r553;
	// end inline asm
	mov.b64 	{%r545, %r550}, %rd414;
	// begin inline asm
	shfl.sync.down.b32 %r544, %r545, %r551, %r552, %r553;
	// end inline asm
	// begin inline asm
	shfl.sync.down.b32 %r549, %r550, %r551, %r552, %r553;
	// end inline asm
	mov.b64 	%rd37, {%r544, %r549};
	setp.gt.s32 	%p232, %r473, 23;
	mov.u64 	%rd415, %rd414;
	mov.u32 	%r598, %r597;
	@%p232 bra 	$L__BB19_42;
	setp.lt.s32 	%p233, %r597, %r534;
	mov.u64 	%rd415, %rd37;
	mov.u32 	%r598, %r534;
	@%p233 bra 	$L__BB19_42;
	setp.lt.s32 	%p234, %r534, %r597;
	mov.u64 	%rd415, %rd414;
	mov.u32 	%r598, %r597;
	@%p234 bra 	$L__BB19_42;
	setp.lt.s64 	%p235, %rd414, %rd37;
	min.s64 	%rd415, %rd414, %rd37;
	selp.b32 	%r598, %r597, %r534, %p235;
$L__BB19_42:
	mov.b32 	%r571, 16;
	mov.b32 	%r572, 31;
	mov.b32 	%r573, -1;
	// begin inline asm
	shfl.sync.down.b32 %r554, %r598, %r571, %r572, %r573;
	// end inline asm
	// begin inline asm
	shfl.sync.down.b32 %r559, %r560, %r571, %r572, %r573;
	// end inline asm
	mov.b64 	{%r565, %r570}, %rd415;
	// begin inline asm
	shfl.sync.down.b32 %r564, %r565, %r571, %r572, %r573;
	// end inline asm
	// begin inline asm
	shfl.sync.down.b32 %r569, %r570, %r571, %r572, %r573;
	// end inline asm
	mov.b64 	%rd40, {%r564, %r569};
	setp.gt.s32 	%p236, %r473, 15;
	mov.u64 	%rd486, %rd415;
	mov.u32 	%r665, %r598;
	@%p236 bra 	$L__BB19_46;
	setp.lt.s32 	%p237, %r598, %r554;
	mov.u64 	%rd486, %rd40;
	mov.u32 	%r665, %r554;
	@%p237 bra 	$L__BB19_46;
	setp.lt.s32 	%p238, %r554, %r598;
	mov.u64 	%rd486, %rd415;
	mov.u32 	%r665, %r598;
	@%p238 bra 	$L__BB19_46;
	setp.lt.s64 	%p239, %rd415, %rd40;
	min.s64 	%rd486, %rd415, %rd40;
	selp.b32 	%r665, %r598, %r554, %p239;
$L__BB19_46:
	setp.ne.s32 	%p240, %r473, 0;
	@%p240 bra 	$L__BB19_48;
	shr.u32 	%r574, %r1, 1;
	and.b32  	%r575, %r574, 496;
	mov.u32 	%r576, _ZN6thrust24THRUST_300001_SM_1000_NS8cuda_cub4core6detail5shmemE;
	add.s32 	%r577, %r576, %r575;
	st.shared.u32 	[%r577+8], %r665;
	st.shared.u64 	[%r577+16], %rd486;
$L__BB19_48:
	bar.sync 	0;
	setp.ne.s32 	%p241, %r1, 0;
	@%p241 bra 	$L__BB19_232;
	ld.shared.u32 	%r51, [_ZN6thrust24THRUST_300001_SM_1000_NS8cuda_cub4core6detail5shmemE+24];
	ld.shared.u64 	%rd43, [_ZN6thrust24THRUST_300001_SM_1000_NS8cuda_cub4core6detail5shmemE+32];
	setp.lt.s32 	%p242, %r665, %r51;
	mov.u64 	%rd417, %rd43;
	mov.u32 	%r600, %r51;
	@%p242 bra 	$L__BB19_52;
	setp.lt.s32 	%p243, %r51, %r665;
	mov.u64 	%rd417, %rd486;
	mov.u32 	%r600, %r665;
	@%p243 bra 	$L__BB19_52;
	setp.lt.s64 	%p244, %rd486, %rd43;
	min.s64 	%rd417, %rd486, %rd43;
	selp.b32 	%r600, %r665, %r51, %p244;
$L__BB19_52:
	ld.shared.u32 	%r54, [_ZN6thrust24THRUST_300001_SM_1000_NS8cuda_cub4core6detail5shmemE+40];
	ld.shared.u64 	%rd46, [_ZN6thrust24THRUST_300001_SM_1000_NS8cuda_cub4core6detail5shmemE+48];
	setp.lt.s32 	%p245, %r600, %r54;
	mov.u64 	%rd418, %rd46;
	mov.u32 	%r601, %r54;
	@%p245 bra 	$L__BB19_55;
	setp.lt.s32 	%p246, %r54, %r600;
	mov.u64 	%rd418, %rd417;
	mov.u32 	%r601, %r600;
	@%p246 bra 	$L__BB19_55;
	setp.lt.s64 	%p247, %rd417, %rd46;
	min.s64 	%rd418, %rd417, %rd46;
	selp.b32 	%r601, %r600, %r54, %p247;
$L__BB19_55:
	ld.shared.u32 	%r57, [_ZN6thrust24THRUST_300001_SM_1000_NS8cuda_cub4core6detail5shmemE+56];
	ld.shared.u64 	%rd49, [_ZN6thrust24THRUST_300001_SM_1000_NS8cuda_cub4core6detail5shmemE+64];
	setp.lt.s32 	%p248, %r601, %r57;
	mov.u64 	%rd419, %rd49;
	mov.u32 	%r602, %r57;
	@%p248 bra 	$L__BB19_58;
	setp.lt.s32 	%p249, %r57, %r601;
	mov.u64 	%rd419, %rd418;
	mov.u32 	%r602, %r601;
	@%p249 bra 	$L__BB19_58;
	setp.lt.s64 	%p250, %rd418, %rd49;
	min.s64 	%rd419, %rd418, %rd49;
	selp.b32 	%r602, %r601, %r57, %p250;
$L__BB19_58:
	ld.shared.u32 	%r60, [_ZN6thrust24THRUST_300001_SM_1000_NS8cuda_cub4core6detail5shmemE+72];
	ld.shared.u64 	%rd52, [_ZN6thrust24THRUST_300001_SM_1000_NS8cuda_cub4core6detail5shmemE+80];
	setp.lt.s32 	%p251, %r602, %r60;
	mov.u64 	%rd420, %rd52;
	mov.u32 	%r603, %r60;
	@%p251 bra 	$L__BB19_61;
	setp.lt.s32 	%p252, %r60, %r602;
	mov.u64 	%rd420, %rd419;
	mov.u32 	%r603, %r602;
	@%p252 bra 	$L__BB19_61;
	setp.lt.s64 	%p253, %rd419, %rd52;
	min.s64 	%rd420, %rd419, %rd52;
	selp.b32 	%r603, %r602, %r60, %p253;
$L__BB19_61:
	ld.shared.u32 	%r63, [_ZN6thrust24THRUST_300001_SM_1000_NS8cuda_cub4core6detail5shmemE+88];
	ld.shared.u64 	%rd55, [_ZN6thrust24THRUST_300001_SM_1000_NS8cuda_cub4core6detail5shmemE+96];
	setp.lt.s32 	%p254, %r603, %r63;
	mov.u64 	%rd421, %rd55;
	mov.u32 	%r604, %r63;
	@%p254 bra 	$L__BB19_64;
	setp.lt.s32 	%p255, %r63, %r603;
	mov.u64 	%rd421, %rd420;
	mov.u32 	%r604, %r603;
	@%p255 bra 	$L__BB19_64;
	setp.lt.s64 	%p256, %rd420, %rd55;
	min.s64 	%rd421, %rd420, %rd55;
	selp.b32 	%r604, %r603, %r63, %p256;
$L__BB19_64:
	ld.shared.u32 	%r66, [_ZN6thrust24THRUST_300001_SM_1000_NS8cuda_cub4core6detail5shmemE+104];
	ld.shared.u64 	%rd58, [_ZN6thrust24THRUST_300001_SM_1000_NS8cuda_cub4core6detail5shmemE+112];
	setp.lt.s32 	%p257, %r604, %r66;
	mov.u64 	%rd422, %rd58;
	mov.u32 	%r605, %r66;
	@%p257 bra 	$L__BB19_67;
	setp.lt.s32 	%p258, %r66, %r604;
	mov.u64 	%rd422, %rd421;
	mov.u32 	%r605, %r604;
	@%p258 bra 	$L__BB19_67;
	setp.lt.s64 	%p259, %rd421, %rd58;
	min.s64 	%rd422, %rd421, %rd58;
	selp.b32 	%r605, %r604, %r66, %p259;
$L__BB19_67:
	ld.shared.u32 	%r69, [_ZN6thrust24THRUST_300001_SM_1000_NS8cuda_cub4core6detail5shmemE+120];
	ld.shared.u64 	%rd61, [_ZN6thrust24THRUST_300001_SM_1000_NS8cuda_cub4core6detail5shmemE+128];
	setp.lt.s32 	%p260, %r605, %r69;
	mov.u32 	%r665, %r69;
	mov.u64 	%rd486, %rd61;
	@%p260 bra 	$L__BB19_232;
	setp.lt.s32 	%p261, %r69, %r605;
	mov.u32 	%r665, %r605;
	mov.u64 	%rd486, %rd422;
	@%p261 bra 	$L__BB19_232;
	setp.lt.s64 	%p262, %rd422, %rd61;
	min.s64 	%rd486, %rd422, %rd61;
	selp.b32 	%r665, %r605, %r69, %p262;
	bra.uni 	$L__BB19_232;
$L__BB19_70:
	// begin inline asm
	mov.u32 %r360, %laneid;
	// end inline asm
	and.b32  	%r381, %r1, 992;
	add.s32 	%r382, %r381, 32;
	setp.gt.s32 	%p169, %r382, %r239;
	not.b32 	%r383, %r381;
	add.s32 	%r384, %r239, %r383;
	selp.b32 	%r379, %r384, 31, %p169;
	mov.b32 	%r378, 1;
	mov.b32 	%r380, -1;
	// begin inline asm
	shfl.sync.down.b32 %r361, %r593, %r378, %r379, %r380;
	// end inline asm
	// begin inline asm
	shfl.sync.down.b32 %r366, %r367, %r378, %r379, %r380;
	// end inline asm
	mov.b64 	{%r372, %r377}, %rd410;
	// begin inline asm
	shfl.sync.down.b32 %r371, %r372, %r378, %r379, %r380;
	// end inline asm
	// begin inline asm
	shfl.sync.down.b32 %r376, %r377, %r378, %r379, %r380;
	// end inline asm
	mov.b64 	%rd63, {%r371, %r376};
	setp.ge.s32 	%p170, %r360, %r379;
	mov.u64 	%rd423, %rd410;
	mov.u32 	%r606, %r593;
	@%p170 bra 	$L__BB19_74;
	setp.lt.s32 	%p171, %r593, %r361;
	mov.u64 	%rd423, %rd63;
	mov.u32 	%r606, %r361;
	@%p171 bra 	$L__BB19_74;
	setp.lt.s32 	%p172, %r361, %r593;
	mov.u64 	%rd423, %rd410;
	mov.u32 	%r606, %r593;
	@%p172 bra 	$L__BB19_74;
	setp.lt.s64 	%p173, %rd410, %rd63;
	min.s64 	%rd423, %rd410, %rd63;
	selp.b32 	%r606, %r593, %r361, %p173;
$L__BB19_74:
	mov.b32 	%r402, 2;
	mov.b32 	%r404, -1;
	// begin inline asm
	shfl.sync.down.b32 %r385, %r606, %r402, %r379, %r404;
	// end inline asm
	// begin inline asm
	shfl.sync.down.b32 %r390, %r391, %r402, %r379, %r404;
	// end inline asm
	mov.b64 	{%r396, %r401}, %rd423;
	// begin inline asm
	shfl.sync.down.b32 %r395, %r396, %r402, %r379, %r404;
	// end inline asm
	// begin inline asm
	shfl.sync.down.b32 %r400, %r401, %r402, %r379, %r404;
	// end inline asm
	mov.b64 	%rd66, {%r395, %r400};
	add.s32 	%r405, %r360, 2;
	setp.gt.s32 	%p174, %r405, %r379;
	mov.u64 	%rd424, %rd423;
	mov.u32 	%r607, %r606;
	@%p174 bra 	$L__BB19_78;
	setp.lt.s32 	%p175, %r606, %r385;
	mov.u64 	%rd424, %rd66;
	mov.u32 	%r607, %r385;
	@%p175 bra 	$L__BB19_78;
	setp.lt.s32 	%p176, %r385, %r606;
	mov.u64 	%rd424, %rd423;
	mov.u32 	%r607, %r606;
	@%p176 bra 	$L__BB19_78;
	setp.lt.s64 	%p177, %rd423, %rd66;
	min.s64 	%rd424, %rd423, %rd66;
	selp.b32 	%r607, %r606, %r385, %p177;
$L__BB19_78:
	mov.b32 	%r423, 4;
	mov.b32 	%r425, -1;
	// begin inline asm
	shfl.sync.down.b32 %r406, %r607, %r423, %r379, %r425;
	// end inline asm
	// begin inline asm
	shfl.sync.down.b32 %r411, %r412, %r423, %r379, %r425;
	// end inline asm
	mov.b64 	{%r417, %r422}, %rd424;
	// begin inline asm
	shfl.sync.down.b32 %r416, %r417, %r423, %r379, %r425;
	// end inline asm
	// begin inline asm
	shfl.sync.down.b32 %r421, %r422, %r423, %r379, %r425;
	// end inline asm
	mov.b64 	%rd69, {%r416, %r421};
	add.s32 	%r426, %r360, 4;
	setp.gt.s32 	%p178, %r426, %r379;
	mov.u32 	%r608, %r607;
	mov.u64 	%rd425, %rd424;
	@%p178 bra 	$L__BB19_82;
	setp.lt.s32 	%p179, %r607, %r406;
	mov.u32 	%r608, %r406;
	mov.u64 	%rd425, %rd69;
	@%p179 bra 	$L__BB19_82;
	setp.lt.s32 	%p180, %r406, %r607;
	mov.u32 	%r608, %r607;
	mov.u64 	%rd425, %rd424;
	@%p180 bra 	$L__BB19_82;
	setp.lt.s64 	%p181, %rd424, %rd69;
	selp.b32 	%r608, %r607, %r406, %p181;
	min.s64 	%rd425, %rd424, %rd69;
$L__BB19_82:
	mov.b32 	%r444, 8;
	mov.b32 	%r446, -1;
	// begin inline asm
	shfl.sync.down.b32 %r427, %r608, %r444, %r379, %r446;
	// end inline asm
	// begin inline asm
	shfl.sync.down.b32 %r432, %r433, %r444, %r379, %r446;
	// end inline asm
	mov.b64 	{%r438, %r443}, %rd425;
	// begin inline asm
	shfl.sync.down.b32 %r437, %r438, %r444, %r379, %r446;
	// end inline asm
	// begin inline asm
	shfl.sync.down.b32 %r442, %r443, %r444, %r379, %r446;
	// end inline asm
	mov.b64 	%rd72, {%r437, %r442};
	add.s32 	%r447, %r360, 8;
	setp.gt.s32 	%p182, %r447, %r379;
	mov.u32 	%r609, %r608;
	mov.u64 	%rd426, %rd425;
	@%p182 bra 	$L__BB19_86;
	setp.lt.s32 	%p183, %r608, %r427;
	mov.u32 	%r609, %r427;
	mov.u64 	%rd426, %rd72;
	@%p183 bra 	$L__BB19_86;
	setp.lt.s32 	%p184, %r427, %r608;
	mov.u32 	%r609, %r608;
	mov.u64 	%rd426, %rd425;
	@%p184 bra 	$L__BB19_86;
	setp.lt.s64 	%p185, %rd425, %rd72;
	selp.b32 	%r609, %r608, %r427, %p185;
	min.s64 	%rd426, %rd425, %rd72;
$L__BB19_86:
	mov.b32 	%r465, 16;
	mov.b32 	%r467, -1;
	// begin inline asm
	shfl.sync.down.b32 %r448, %r609, %r465, %r379, %r467;
	// end inline asm
	// begin inline asm
	shfl.sync.down.b32 %r453, %r454, %r465, %r379, %r467;
	// end inline asm
	mov.b64 	{%r459, %r464}, %rd426;
	// begin inline asm
	shfl.sync.down.b32 %r458, %r459, %r465, %r379, %r467;
	// end inline asm
	// begin inline asm
	shfl.sync.down.b32 %r463, %r464, %r465, %r379, %r467;
	// end inline asm
	mov.b64 	%rd75, {%r458, %r463};
	add.s32 	%r468, %r360, 16;
	setp.gt.s32 	%p186, %r468, %r379;
	mov.u32 	%r665, %r609;
	mov.u64 	%rd486, %rd426;
	@%p186 bra 	$L__BB19_90;
	setp.lt.s32 	%p187, %r609, %r448;
	mov.u32 	%r665, %r448;
	mov.u64 	%rd486, %rd75;
	@%p187 bra 	$L__BB19_90;
	setp.lt.s32 	%p188, %r448, %r609;
	mov.u32 	%r665, %r609;
	mov.u64 	%rd486, %rd426;
	@%p188 bra 	$L__BB19_90;
	setp.lt.s64 	%p189, %rd426, %rd75;
	selp.b32 	%r665, %r609, %r448, %p189;
	min.s64 	%rd486, %rd426, %rd75;
$L__BB19_90:
	setp.ne.s32 	%p190, %r360, 0;
	@%p190 bra 	$L__BB19_92;
	shr.u32 	%r469, %r1, 1;
	and.b32  	%r470, %r469, 496;
	mov.u32 	%r471, _ZN6thrust24THRUST_300001_SM_1000_NS8cuda_cub4core6detail5shmemE;
	add.s32 	%r472, %r471, %r470;
	st.shared.u32 	[%r472+8], %r665;
	st.shared.u64 	[%r472+16], %rd486;
$L__BB19_92:
	bar.sync 	0;
	setp.ne.s32 	%p191, %r1, 0;
	@%p191 bra 	$L__BB19_232;
	setp.lt.s32 	%p192, %r239, 33;
	mov.u32 	%r611, %r665;
	mov.u64 	%rd428, %rd486;
	@%p192 bra 	$L__BB19_97;
	ld.shared.u32 	%r88, [_ZN6thrust24THRUST_300001_SM_1000_NS8cuda_cub4core6detail5shmemE+24];
	ld.shared.u64 	%rd78, [_ZN6thrust24THRUST_300001_SM_1000_NS8cuda_cub4core6detail5shmemE+32];
	setp.lt.s32 	%p193, %r665, %r88;
	mov.u32 	%r611, %r88;
	mov.u64 	%rd428, %rd78;
	@%p193 bra 	$L__BB19_97;
	setp.lt.s32 	%p194, %r88, %r665;
	mov.u32 	%r611, %r665;
	mov.u64 	%rd428, %rd486;
	@%p194 bra 	$L__BB19_97;
	setp.lt.s64 	%p195, %rd486, %rd78;
	selp.b32 	%r611, %r665, %r88, %p195;
	min.s64 	%rd428, %rd486, %rd78;
$L__BB19_97:
	setp.lt.s32 	%p196, %r239, 65;
	mov.u32 	%r612, %r611;
	mov.u64 	%rd429, %rd428;
	@%p196 bra 	$L__BB19_101;
	ld.shared.u32 	%r91, [_ZN6thrust24THRUST_300001_SM_1000_NS8cuda_cub4core6detail5shmemE+40];
	ld.shared.u64 	%rd81, [_ZN6thrust24THRUST_300001_SM_1000_NS8cuda_cub4core6detail5shmemE+48];
	setp.lt.s32 	%p197, %r611, %r91;
	mov.u32 	%r612, %r91;
	mov.u64 	%rd429, %rd81;
	@%p197 bra 	$L__BB19_101;
	setp.lt.s32 	%p198, %r91, %r611;
	mov.u32 	%r612, %r611;
	mov.u64 	%rd429, %rd428;
	@%p198 bra 	$L__BB19_101;
	setp.lt.s64 	%p199, %rd428, %rd81;
	selp.b32 	%r612, %r611, %r91, %p199;
	min.s64 	%rd429, %rd428, %rd81;
$L__BB19_101:
	setp.lt.s32 	%p200, %r239, 97;
	mov.u32 	%r613, %r612;
	mov.u64 	%rd430, %rd429;
	@%p200 bra 	$L__BB19_105;
	ld.shared.u32 	%r94, [_ZN6thrust24THRUST_300001_SM_1000_NS8cuda_cub4core6detail5shmemE+56];
	ld.shared.u64 	%rd84, [_ZN6thrust24THRUST_300001_SM_1000_NS8cuda_cub4core6detail5shmemE+64];
	setp.lt.s32 	%p201, %r612, %r94;
	mov.u32 	%r613, %r94;
	mov.u64 	%rd430, %rd84;
	@%p201 bra 	$L__BB19_105;
	setp.lt.s32 	%p202, %r94, %r612;
	mov.u32 	%r613, %r612;
	mov.u64 	%rd430, %rd429;
	@%p202 bra 	$L__BB19_105;
	setp.lt.s64 	%p203, %rd429, %rd84;
	selp.b32 	%r613, %r612, %r94, %p203;
	min.s64 	%rd430, %rd429, %rd84;
$L__BB19_105:
	setp.lt.s32 	%p204, %r239, 129;
	mov.u32 	%r614, %r613;
	mov.u64 	%rd431, %rd430;
	@%p204 bra 	$L__BB19_109;
	ld.shared.u32 	%r97, [_ZN6thrust24THRUST_300001_SM_1000_NS8cuda_cub4core6detail5shmemE+72];
	ld.shared.u64 	%rd87, [_ZN6thrust24THRUST_300001_SM_1000_NS8cuda_cub4core6detail5shmemE+80];
	setp.lt.s32 	%p205, %r613, %r97;
	mov.u32 	%r614, %r97;
	mov.u64 	%rd431, %rd87;
	@%p205 bra 	$L__BB19_109;
	setp.lt.s32 	%p206, %r97, %r613;
	mov.u32 	%r614, %r613;
	mov.u64 	%rd431, %rd430;
	@%p206 bra 	$L__BB19_109;
	setp.lt.s64 	%p207, %rd430, %rd87;
	selp.b32 	%r614, %r613, %r97, %p207;
	min.s64 	%rd431, %rd430, %rd87;
$L__BB19_109:
	setp.lt.s32 	%p208, %r239, 161;
	mov.u32 	%r615, %r614;
	mov.u64 	%rd432, %rd431;
	@%p208 bra 	$L__BB19_113;
	ld.shared.u32 	%r100, [_ZN6thrust24THRUST_300001_SM_1000_NS8cuda_cub4core6detail5shmemE+88];
	ld.shared.u64 	%rd90, [_ZN6thrust24THRUST_300001_SM_1000_NS8cuda_cub4core6detail5shmemE+96];
	setp.lt.s32 	%p209, %r614, %r100;
	mov.u32 	%r615, %r100;
	mov.u64 	%rd432, %rd90;
	@%p209 bra 	$L__BB19_113;
	setp.lt.s32 	%p210, %r100, %r614;
	mov.u32 	%r615, %r614;
	mov.u64 	%rd432, %rd431;
	@%p210 bra 	$L__BB19_113;
	setp.lt.s64 	%p211, %rd431, %rd90;
	selp.b32 	%r615, %r614, %r100, %p211;
	min.s64 	%rd432, %rd431, %rd90;
$L__BB19_113:
	setp.lt.s32 	%p212, %r239, 193;
	mov.u32 	%r616, %r615;
	mov.u64 	%rd433, %rd432;
	@%p212 bra 	$L__BB19_117;
	ld.shared.u32 	%r103, [_ZN6thrust24THRUST_300001_SM_1000_NS8cuda_cub4core6detail5shmemE+104];
	ld.shared.u64 	%rd93, [_ZN6thrust24THRUST_300001_SM_1000_NS8cuda_cub4core6detail5shmemE+112];
	setp.lt.s32 	%p213, %r615, %r103;
	mov.u32 	%r616, %r103;
	mov.u64 	%rd433, %rd93;
	@%p213 bra 	$L__BB19_117;
	setp.lt.s32 	%p214, %r103, %r615;
	mov.u32 	%r616, %r615;
	mov.u64 	%rd433, %rd432;
	@%p214 bra 	$L__BB19_117;
	setp.lt.s64 	%p215, %rd432, %rd93;
	selp.b32 	%r616, %r615, %r103, %p215;
	min.s64 	%rd433, %rd432, %rd93;
$L__BB19_117:
	setp.lt.s32 	%p216, %r239, 225;
	mov.u32 	%r665, %r616;
	mov.u64 	%rd486, %rd433;
	@%p216 bra 	$L__BB19_232;
	ld.shared.u32 	%r106, [_ZN6thrust24THRUST_300001_SM_1000_NS8cuda_cub4core6detail5shmemE+120];
	ld.shared.u64 	%rd96, [_ZN6thrust24THRUST_300001_SM_1000_NS8cuda_cub4core6detail5shmemE+128];
	setp.lt.s32 	%p217, %r616, %r106;
	mov.u32 	%r665, %r106;
	mov.u64 	%rd486, %rd96;
	@%p217 bra 	$L__BB19_232;
	setp.lt.s32 	%p218, %r106, %r616;
	mov.u32 	%r665, %r616;
	mov.u64 	%rd486, %rd433;
	@%p218 bra 	$L__BB19_232;
	setp.lt.s64 	%p219, %rd433, %rd96;
	selp.b32 	%r665, %r616, %r106, %p219;
	min.s64 	%rd486, %rd433, %rd96;
	bra.uni 	$L__BB19_232;
$L__BB19_121:
	ld.param.u64 	%rd391, [_ZN6thrust24THRUST_300001_SM_1000_NS8cuda_cub4core6detail13_kernel_agentINS1_8__reduce11ReduceAgentIPN4cuda3std3__45tupleIJilEEESC_SB_lNS1_9__extrema9arg_max_fIilNS9_4lessIiEEEEEEJSC_SC_iSH_EEEvDpT0__param_0];
	mov.u32 	%r108, %tid.x;
	cvt.u64.u32 	%rd98, %r108;
	mul.wide.u32 	%rd258, %r108, 16;
	add.s64 	%rd239, %rd391, %rd258;
	// begin inline asm
	ld.global.nc.u64 %rd238, [%rd239];
	// end inline asm
	add.s64 	%rd241, %rd239, 8;
	// begin inline asm
	ld.global.nc.u64 %rd240, [%rd241];
	// end inline asm
	cvt.u32.u64 	%r109, %rd238;
	add.s64 	%rd243, %rd239, 4096;
	// begin inline asm
	ld.global.nc.u64 %rd242, [%rd243];
	// end inline asm
	add.s64 	%rd245, %rd239, 4104;
	// begin inline asm
	ld.global.nc.u64 %rd434, [%rd245];
	// end inline asm
	cvt.u32.u64 	%r617, %rd242;
	add.s64 	%rd247, %rd239, 8192;
	// begin inline asm
	ld.global.nc.u64 %rd246, [%rd247];
	// end inline asm
	add.s64 	%rd249, %rd239, 8200;
	// begin inline asm
	ld.global.nc.u64 %rd435, [%rd249];
	// end inline asm
	cvt.u32.u64 	%r618, %rd246;
	add.s64 	%rd251, %rd239, 12288;
	// begin inline asm
	ld.global.nc.u64 %rd250, [%rd251];
	// end inline asm
	add.s64 	%rd253, %rd239, 12296;
	// begin inline asm
	ld.global.nc.u64 %rd436, [%rd253];
	// end inline asm
	cvt.u32.u64 	%r619, %rd250;
	add.s64 	%rd255, %rd239, 16384;
	// begin inline asm
	ld.global.nc.u64 %rd254, [%rd255];
	// end inline asm
	add.s64 	%rd257, %rd239, 16392;
	// begin inline asm
	ld.global.nc.u64 %rd473, [%rd257];
	// end inline asm
	cvt.u32.u64 	%r652, %rd254;
	setp.lt.s32 	%p3, %r109, %r617;
	@%p3 bra 	$L__BB19_123;
	setp.lt.s32 	%p4, %r617, %r109;
	setp.lt.s64 	%p5, %rd240, %rd434;
	or.pred  	%p6, %p4, %p5;
	selp.b32 	%r617, %r109, %r617, %p6;
	selp.b64 	%rd434, %rd240, %rd434, %p6;
$L__BB19_123:
	setp.lt.s32 	%p7, %r617, %r618;
	@%p7 bra 	$L__BB19_125;
	setp.lt.s32 	%p8, %r618, %r617;
	setp.lt.s64 	%p9, %rd434, %rd435;
	or.pred  	%p10, %p8, %p9;
	selp.b32 	%r618, %r617, %r618, %p10;
	selp.b64 	%rd435, %rd434, %rd435, %p10;
$L__BB19_125:
	setp.lt.s32 	%p11, %r618, %r619;
	@%p11 bra 	$L__BB19_127;
	setp.lt.s32 	%p12, %r619, %r618;
	setp.lt.s64 	%p13, %rd435, %rd436;
	or.pred  	%p14, %p12, %p13;
	selp.b32 	%r619, %r618, %r619, %p14;
	selp.b64 	%rd436, %rd435, %rd436, %p14;
$L__BB19_127:
	setp.lt.s32 	%p15, %r619, %r652;
	@%p15 bra 	$L__BB19_129;
	setp.lt.s32 	%p16, %r652, %r619;
	setp.lt.s64 	%p17, %rd436, %rd473;
	or.pred  	%p18, %p16, %p17;
	selp.b32 	%r652, %r619, %r652, %p18;
	selp.b64 	%rd473, %rd436, %rd473, %p18;
$L__BB19_129:
	setp.lt.u32 	%p19, %r239, 2560;
	mov.b64 	%rd452, 1280;
	@%p19 bra 	$L__BB19_165;
	add.s64 	%rd262, %rd1, -2560;
	mul.hi.u64 	%rd263, %rd262, -3689348814741910323;
	shr.u64 	%rd112, %rd263, 10;
	setp.lt.u64 	%p20, %rd262, 1280;
	mov.b64 	%rd452, 1280;
	@%p20 bra 	$L__BB19_153;
	ld.param.u64 	%rd392, [_ZN6thrust24THRUST_300001_SM_1000_NS8cuda_cub4core6detail13_kernel_agentINS1_8__reduce11ReduceAgentIPN4cuda3std3__45tupleIJilEEESC_SB_lNS1_9__extrema9arg_max_fIilNS9_4lessIiEEEEEEJSC_SC_iSH_EEEvDpT0__param_0];
	add.s64 	%rd265, %rd112, 1;
	and.b64  	%rd438, %rd265, 36028797018963966;
	shl.b64 	%rd266, %rd98, 4;
	add.s64 	%rd267, %rd266, %rd392;
	add.s64 	%rd439, %rd267, 57352;
	mov.b64 	%rd452, 1280;
$L__BB19_132:
	add.s64 	%rd269, %rd439, -36872;
	// begin inline asm
	ld.global.nc.u64 %rd268, [%rd269];
	// end inline asm
	add.s64 	%rd271, %rd439, -36864;
	// begin inline asm
	ld.global.nc.u64 %rd442, [%rd271];
	// end inline asm
	cvt.u32.u64 	%r622, %rd268;
	add.s64 	%rd273, %rd439, -32776;
	// begin inline asm
	ld.global.nc.u64 %rd272, [%rd273];
	// end inline asm
	add.s64 	%rd275, %rd439, -32768;
	// begin inline asm
	ld.global.nc.u64 %rd443, [%rd275];
	// end inline asm
	cvt.u32.u64 	%r623, %rd272;
	add.s64 	%rd277, %rd439, -28680;
	// begin inline asm
	ld.global.nc.u64 %rd276, [%rd277];
	// end inline asm
	add.s64 	%rd279, %rd439, -28672;
	// begin inline asm
	ld.global.nc.u64 %rd444, [%rd279];
	// end inline asm
	cvt.u32.u64 	%r624, %rd276;
	add.s64 	%rd281, %rd439, -24584;
	// begin inline asm
	ld.global.nc.u64 %rd280, [%rd281];
	// end inline asm
	add.s64 	%rd283, %rd439, -24576;
	// begin inline asm
	ld.global.nc.u64 %rd445, [%rd283];
	// end inline asm
	cvt.u32.u64 	%r625, %rd280;
	add.s64 	%rd285, %rd439, -20488;
	// begin inline asm
	ld.global.nc.u64 %rd284, [%rd285];
	// end inline asm
	add.s64 	%rd287, %rd439, -20480;
	// begin inline asm
	ld.global.nc.u64 %rd446, [%rd287];
	// end inline asm
	cvt.u32.u64 	%r626, %rd284;
	setp.lt.s32 	%p21, %r652, %r622;
	@%p21 bra 	$L__BB19_134;
	setp.lt.s32 	%p22, %r622, %r652;
	setp.lt.s64 	%p23, %rd473, %rd442;
	or.pred  	%p24, %p22, %p23;
	selp.b32 	%r622, %r652, %r622, %p24;
	selp.b64 	%rd442, %rd473, %rd442, %p24;
$L__BB19_134:
	setp.lt.s32 	%p25, %r622, %r623;
	@%p25 bra 	$L__BB19_136;
	setp.lt.s32 	%p26, %r623, %r622;
	setp.lt.s64 	%p27, %rd442, %rd443;
	or.pred  	%p28, %p26, %p27;
	selp.b32 	%r623, %r622, %r623, %p28;
	selp.b64 	%rd443, %rd442, %rd443, %p28;
$L__BB19_136:
	setp.lt.s32 	%p29, %r623, %r624;
	@%p29 bra 	$L__BB19_138;
	setp.lt.s32 	%p30, %r624, %r623;
	setp.lt.s64 	%p31, %rd443, %rd444;
	or.pred  	%p32, %p30, %p31;
	selp.b32 	%r624, %r623, %r624, %p32;
	selp.b64 	%rd444, %rd443, %rd444, %p32;
$L__BB19_138:
	setp.lt.s32 	%p33, %r624, %r625;
	@%p33 bra 	$L__BB19_140;
	setp.lt.s32 	%p34, %r625, %r624;
	setp.lt.s64 	%p35, %rd444, %rd445;
	or.pred  	%p36, %p34, %p35;
	selp.b32 	%r625, %r624, %r625, %p36;
	selp.b64 	%rd445, %rd444, %rd445, %p36;
$L__BB19_140:
	setp.lt.s32 	%p37, %r625, %r626;
	@%p37 bra 	$L__BB19_142;
	setp.lt.s32 	%p38, %r626, %r625;
	setp.lt.s64 	%p39, %rd445, %rd446;
	or.pred  	%p40, %p38, %p39;
	selp.b32 	%r626, %r625, %r626, %p40;
	selp.b64 	%rd446, %rd445, %rd446, %p40;
$L__BB19_142:
	add.s64 	%rd289, %rd439, -16392;
	// begin inline asm
	ld.global.nc.u64 %rd288, [%rd289];
	// end inline asm
	add.s64 	%rd291, %rd439, -16384;
	// begin inline asm
	ld.global.nc.u64 %rd447, [%rd291];
	// end inline asm
	cvt.u32.u64 	%r627, %rd288;
	add.s64 	%rd293, %rd439, -12296;
	// begin inline asm
	ld.global.nc.u64 %rd292, [%rd293];
	// end inline asm
	add.s64 	%rd295, %rd439, -12288;
	// begin inline asm
	ld.global.nc.u64 %rd448, [%rd295];
	// end inline asm
	cvt.u32.u64 	%r628, %rd292;
	add.s64 	%rd297, %rd439, -8200;
	// begin inline asm
	ld.global.nc.u64 %rd296, [%rd297];
	// end inline asm
	add.s64 	%rd299, %rd439, -8192;
	// begin inline asm
	ld.global.nc.u64 %rd449, [%rd299];
	// end inline asm
	cvt.u32.u64 	%r629, %rd296;
	add.s64 	%rd301, %rd439, -4104;
	// begin inline asm
	ld.global.nc.u64 %rd300, [%rd301];
	// end inline asm
	add.s64 	%rd303, %rd439, -4096;
	// begin inline asm
	ld.global.nc.u64 %rd450, [%rd303];
	// end inline asm
	cvt.u32.u64 	%r630, %rd300;
	add.s64 	%rd305, %rd439, -8;
	// begin inline asm
	ld.global.nc.u64 %rd304, [%rd305];
	// end inline asm
	// begin inline asm
	ld.global.nc.u64 %rd473, [%rd439];
	// end inline asm
	cvt.u32.u64 	%r652, %rd304;
	setp.lt.s32 	%p41, %r626, %r627;
	@%p41 bra 	$L__BB19_144;
	setp.lt.s32 	%p42, %r627, %r626;
	setp.lt.s64 	%p43, %rd446, %rd447;
	or.pred  	%p44, %p42, %p43;
	selp.b32 	%r627, %r626, %r627, %p44;
	selp.b64 	%rd447, %rd446, %rd447, %p44;
$L__BB19_144:
	setp.lt.s32 	%p45, %r627, %r628;
	@%p45 bra 	$L__BB19_146;
	setp.lt.s32 	%p46, %r628, %r627;
	setp.lt.s64 	%p47, %rd447, %rd448;
	or.pred  	%p48, %p46, %p47;
	selp.b32 	%r628, %r627, %r628, %p48;
	selp.b64 	%rd448, %rd447, %rd448, %p48;
$L__BB19_146:
	setp.lt.s32 	%p49, %r628, %r629;
	@%p49 bra 	$L__BB19_148;
	setp.lt.s32 	%p50, %r629, %r628;
	setp.lt.s64 	%p51, %rd448, %rd449;
	or.pred  	%p52, %p50, %p51;
	selp.b32 	%r629, %r628, %r629, %p52;
	selp.b64 	%rd449, %rd448, %rd449, %p52;
$L__BB19_148:
	setp.lt.s32 	%p53, %r629, %r630;
	@%p53 bra 	$L__BB19_150;
	setp.lt.s32 	%p54, %r630, %r629;
	setp.lt.s64 	%p55, %rd449, %rd450;
	or.pred  	%p56, %p54, %p55;
	selp.b32 	%r630, %r629, %r630, %p56;
	selp.b64 	%rd450, %rd449, %rd450, %p56;
$L__BB19_150:
	setp.lt.s32 	%p57, %r630, %r652;
	@%p57 bra 	$L__BB19_152;
	setp.lt.s32 	%p58, %r652, %r630;
	setp.lt.s64 	%p59, %rd450, %rd473;
	or.pred  	%p60, %p58, %p59;
	selp.b32 	%r652, %r630, %r652, %p60;
	selp.b64 	%rd473, %rd450, %rd473, %p60;
$L__BB19_152:
	add.s64 	%rd452, %rd452, 2560;
	add.s64 	%rd439, %rd439, 40960;
	add.s64 	%rd438, %rd438, -2;
	setp.ne.s64 	%p61, %rd438, 0;
	@%p61 bra 	$L__BB19_132;
$L__BB19_153:
	and.b64  	%rd308, %rd112, 1;
	setp.eq.b64 	%p62, %rd308, 1;
	@%p62 bra 	$L__BB19_165;
	ld.param.u64 	%rd393, [_ZN6thrust24THRUST_300001_SM_1000_NS8cuda_cub4core6detail13_kernel_agentINS1_8__reduce11ReduceAgentIPN4cuda3std3__45tupleIJilEEESC_SB_lNS1_9__extrema9arg_max_fIilNS9_4lessIiEEEEEEJSC_SC_iSH_EEEvDpT0__param_0];
	shl.b64 	%rd329, %rd452, 4;
	add.s64 	%rd331, %rd393, %rd258;
	add.s64 	%rd310, %rd331, %rd329;
	// begin inline asm
	ld.global.nc.u64 %rd309, [%rd310];
	// end inline asm
	add.s64 	%rd312, %rd310, 8;
	// begin inline asm
	ld.global.nc.u64 %rd456, [%rd312];
	// end inline asm
	cvt.u32.u64 	%r634, %rd309;
	add.s64 	%rd314, %rd310, 4096;
	// begin inline asm
	ld.global.nc.u64 %rd313, [%rd314];
	// end inline asm
	add.s64 	%rd316, %rd310, 4104;
	// begin inline asm
	ld.global.nc.u64 %rd457, [%rd316];
	// end inline asm
	cvt.u32.u64 	%r635, %rd313;
	add.s64 	%rd318, %rd310, 8192;
	// begin inline asm
	ld.global.nc.u64 %rd317, [%rd318];
	// end inline asm
	add.s64 	%rd320, %rd310, 8200;
	// begin inline asm
	ld.global.nc.u64 %rd458, [%rd320];
	// end inline asm
	cvt.u32.u64 	%r636, %rd317;
	add.s64 	%rd322, %rd310, 12288;
	// begin inline asm
	ld.global.nc.u64 %rd321, [%rd322];
	// end inline asm
	add.s64 	%rd324, %rd310, 12296;
	// begin inline asm
	ld.global.nc.u64 %rd459, [%rd324];
	// end inline asm
	cvt.u32.u64 	%r637, %rd321;
	add.s64 	%rd326, %rd310, 16384;
	// begin inline asm
	ld.global.nc.u64 %rd325, [%rd326];
	// end inline asm
	add.s64 	%rd328, %rd310, 16392;
	// begin inline asm
	ld.global.nc.u64 %rd460, [%rd328];
	// end inline asm
	cvt.u32.u64 	%r638, %rd325;
	setp.lt.s32 	%p63, %r652, %r634;
	@%p63 bra 	$L__BB19_156;
	setp.lt.s32 	%p64, %r634, %r652;
	setp.lt.s64 	%p65, %rd473, %rd456;
	or.pred  	%p66, %p64, %p65;
	selp.b32 	%r634, %r652, %r634, %p66;
	selp.b64 	%rd456, %rd473, %rd456, %p66;
$L__BB19_156:
	setp.lt.s32 	%p67, %r634, %r635;
	@%p67 bra 	$L__BB19_158;
	setp.lt.s32 	%p68, %r635, %r634;
	setp.lt.s64 	%p69, %rd456, %rd457;
	or.pred  	%p70, %p68, %p69;
	selp.b32 	%r635, %r634, %r635, %p70;
	selp.b64 	%rd457, %rd456, %rd457, %p70;
$L__BB19_158:
	setp.lt.s32 	%p71, %r635, %r636;
	@%p71 bra 	$L__BB19_160;
	setp.lt.s32 	%p72, %r636, %r635;
	setp.lt.s64 	%p73, %rd457, %rd458;
	or.pred  	%p74, %p72, %p73;
	selp.b32 	%r636, %r635, %r636, %p74;
	selp.b64 	%rd458, %rd457, %rd458, %p74;
$L__BB19_160:
	setp.lt.s32 	%p75, %r636, %r637;
	@%p75 bra 	$L__BB19_162;
	setp.lt.s32 	%p76, %r637, %r636;
	setp.lt.s64 	%p77, %rd458, %rd459;
	or.pred  	%p78, %p76, %p77;
	selp.b32 	%r637, %r636, %r637, %p78;
	selp.b64 	%rd459, %rd458, %rd459, %p78;
$L__BB19_162:
	setp.lt.s32 	%p79, %r637, %r638;
	@%p79 bra 	$L__BB19_164;
	setp.lt.s32 	%p80, %r638, %r637;
	setp.lt.s64 	%p81, %rd459, %rd460;
	or.pred  	%p82, %p80, %p81;
	selp.b32 	%r638, %r637, %r638, %p82;
	selp.b64 	%rd460, %rd459, %rd460, %p82;
$L__BB19_164:
	add.s64 	%rd452, %rd452, 1280;
	mov.u64 	%rd473, %rd460;
	mov.u32 	%r652, %r638;
$L__BB19_165:
	cvt.s64.s32 	%rd332, %r239;
	setp.ge.s64 	%p83, %rd452, %rd332;
	@%p83 bra 	$L__BB19_188;
	cvt.u32.u64 	%r171, %rd452;
	sub.s32 	%r172, %r239, %r171;
	setp.ge.s32 	%p84, %r108, %r172;
	@%p84 bra 	$L__BB19_188;
	not.b32 	%r242, %r108;
	add.s32 	%r243, %r239, %r242;
	sub.s32 	%r173, %r243, %r171;
	and.b32  	%r244, %r173, 768;
	setp.eq.s32 	%p85, %r244, 768;
	mov.u32 	%r644, %r108;
	@%p85 bra 	$L__BB19_173;
	ld.param.u64 	%rd394, [_ZN6thrust24THRUST_300001_SM_1000_NS8cuda_cub4core6detail13_kernel_agentINS1_8__reduce11ReduceAgentIPN4cuda3std3__45tupleIJilEEESC_SB_lNS1_9__extrema9arg_max_fIilNS9_4lessIiEEEEEEJSC_SC_iSH_EEEvDpT0__param_0];
	cvt.u64.u32 	%rd334, %r108;
	add.s64 	%rd335, %rd452, %rd334;
	shl.b64 	%rd336, %rd335, 4;
	add.s64 	%rd463, %rd394, %rd336;
	shr.u32 	%r245, %r173, 8;
	add.s32 	%r246, %r245, 1;
	and.b32  	%r247, %r246, 3;
	neg.s32 	%r640, %r247;
	mov.u32 	%r644, %r108;
$L__BB19_169:
	.pragma "nounroll";
	mov.u64 	%rd176, %rd473;
	mov.u32 	%r177, %r652;
	// begin inline asm
	ld.global.nc.u64 %rd337, [%rd463];
	// end inline asm
	add.s64 	%rd340, %rd463, 8;
	// begin inline asm
	ld.global.nc.u64 %rd339, [%rd340];
	// end inline asm
	cvt.u32.u64 	%r178, %rd337;
	setp.lt.s32 	%p86, %r177, %r178;
	mov.u32 	%r652, %r178;
	mov.u64 	%rd473, %rd339;
	@%p86 bra 	$L__BB19_172;
	setp.lt.s32 	%p87, %r178, %r177;
	mov.u32 	%r652, %r177;
	mov.u64 	%rd473, %rd176;
	@%p87 bra 	$L__BB19_172;
	setp.lt.s64 	%p88, %rd176, %rd339;
	selp.b32 	%r652, %r177, %r178, %p88;
	min.s64 	%rd473, %rd176, %rd339;
$L__BB19_172:
	add.s32 	%r644, %r644, 256;
	add.s64 	%rd463, %rd463, 4096;
	add.s32 	%r640, %r640, 1;
	setp.ne.s32 	%p89, %r640, 0;
	@%p89 bra 	$L__BB19_169;
$L__BB19_173:
	setp.lt.u32 	%p90, %r173, 768;
	@%p90 bra 	$L__BB19_188;
	ld.param.u64 	%rd395, [_ZN6thrust24THRUST_300001_SM_1000_NS8cuda_cub4core6detail13_kernel_agentINS1_8__reduce11ReduceAgentIPN4cuda3std3__45tupleIJilEEESC_SB_lNS1_9__extrema9arg_max_fIilNS9_4lessIiEEEEEEJSC_SC_iSH_EEEvDpT0__param_0];
	cvt.u64.u32 	%rd341, %r644;
	add.s64 	%rd342, %rd452, %rd341;
	shl.b64 	%rd343, %rd342, 4;
	add.s64 	%rd344, %rd343, %rd395;
	add.s64 	%rd468, %rd344, 12296;
$L__BB19_175:
	add.s64 	%rd346, %rd468, -12296;
	// begin inline asm
	ld.global.nc.u64 %rd345, [%rd346];
	// end inline asm
	add.s64 	%rd348, %rd468, -12288;
	// begin inline asm
	ld.global.nc.u64 %rd347, [%rd348];
	// end inline asm
	cvt.u32.u64 	%r188, %rd345;
	setp.lt.s32 	%p91, %r652, %r188;
	mov.u32 	%r649, %r188;
	mov.u64 	%rd470, %rd347;
	@%p91 bra 	$L__BB19_178;
	setp.lt.s32 	%p92, %r188, %r652;
	mov.u32 	%r649, %r652;
	mov.u64 	%rd470, %rd473;
	@%p92 bra 	$L__BB19_178;
	setp.lt.s64 	%p93, %rd473, %rd347;
	selp.b32 	%r649, %r652, %r188, %p93;
	min.s64 	%rd470, %rd473, %rd347;
$L__BB19_178:
	add.s64 	%rd350, %rd468, -8200;
	// begin inline asm
	ld.global.nc.u64 %rd349, [%rd350];
	// end inline asm
	add.s64 	%rd352, %rd468, -8192;
	// begin inline asm
	ld.global.nc.u64 %rd351, [%rd352];
	// end inline asm
	cvt.u32.u64 	%r191, %rd349;
	setp.lt.s32 	%p94, %r649, %r191;
	mov.u32 	%r650, %r191;
	mov.u64 	%rd471, %rd351;
	@%p94 bra 	$L__BB19_181;
	setp.lt.s32 	%p95, %r191, %r649;
	mov.u32 	%r650, %r649;
	mov.u64 	%rd471, %rd470;
	@%p95 bra 	$L__BB19_181;
	setp.lt.s64 	%p96, %rd470, %rd351;
	selp.b32 	%r650, %r649, %r191, %p96;
	min.s64 	%rd471, %rd470, %rd351;
$L__BB19_181:
	add.s64 	%rd354, %rd468, -4104;
	// begin inline asm
	ld.global.nc.u64 %rd353, [%rd354];
	// end inline asm
	add.s64 	%rd356, %rd468, -4096;
	// begin inline asm
	ld.global.nc.u64 %rd355, [%rd356];
	// end inline asm
	cvt.u32.u64 	%r194, %rd353;
	setp.lt.s32 	%p97, %r650, %r194;
	mov.u32 	%r651, %r194;
	mov.u64 	%rd472, %rd355;
	@%p97 bra 	$L__BB19_184;
	setp.lt.s32 	%p98, %r194, %r650;
	mov.u32 	%r651, %r650;
	mov.u64 	%rd472, %rd471;
	@%p98 bra 	$L__BB19_184;
	setp.lt.s64 	%p99, %rd471, %rd355;
	selp.b32 	%r651, %r650, %r194, %p99;
	min.s64 	%rd472, %rd471, %rd355;
$L__BB19_184:
	add.s64 	%rd358, %rd468, -8;
	// begin inline asm
	ld.global.nc.u64 %rd357, [%rd358];
	// end inline asm
	// begin inline asm
	ld.global.nc.u64 %rd359, [%rd468];
	// end inline asm
	cvt.u32.u64 	%r197, %rd357;
	setp.lt.s32 	%p100, %r651, %r197;
	mov.u32 	%r652, %r197;
	mov.u64 	%rd473, %rd359;
	@%p100 bra 	$L__BB19_187;
	setp.lt.s32 	%p101, %r197, %r651;
	mov.u32 	%r652, %r651;
	mov.u64 	%rd473, %rd472;
	@%p101 bra 	$L__BB19_187;
	setp.lt.s64 	%p102, %rd472, %rd359;
	selp.b32 	%r652, %r651, %r197, %p102;
	min.s64 	%rd473, %rd472, %rd359;
$L__BB19_187:
	add.s32 	%r644, %r644, 1024;
	add.s64 	%rd468, %rd468, 16384;
	setp.lt.s32 	%p103, %r644, %r172;
	@%p103 bra 	$L__BB19_175;
$L__BB19_188:
	// begin inline asm
	mov.u32 %r248, %laneid;
	// end inline asm
	mov.b32 	%r266, 1;
	mov.b32 	%r267, 31;
	mov.b32 	%r268, -1;
	// begin inline asm
	shfl.sync.down.b32 %r249, %r652, %r266, %r267, %r268;
	// end inline asm
	// begin inline asm
	shfl.sync.down.b32 %r254, %r255, %r266, %r267, %r268;
	// end inline asm
	mov.b64 	{%r260, %r265}, %rd473;
	// begin inline asm
	shfl.sync.down.b32 %r259, %r260, %r266, %r267, %r268;
	// end inline asm
	// begin inline asm
	shfl.sync.down.b32 %r264, %r265, %r266, %r267, %r268;
	// end inline asm
	mov.b64 	%rd200, {%r259, %r264};
	setp.gt.s32 	%p104, %r248, 30;
	mov.u32 	%r654, %r652;
	mov.u64 	%rd475, %rd473;
	@%p104 bra 	$L__BB19_192;
	setp.lt.s32 	%p105, %r652, %r249;
	mov.u32 	%r654, %r249;
	mov.u64 	%rd475, %rd200;
	@%p105 bra 	$L__BB19_192;
	setp.lt.s32 	%p106, %r249, %r652;
	mov.u32 	%r654, %r652;
	mov.u64 	%rd475, %rd473;
	@%p106 bra 	$L__BB19_192;
	setp.lt.s64 	%p107, %rd473, %rd200;
	selp.b32 	%r654, %r652, %r249, %p107;
	min.s64 	%rd475, %rd473, %rd200;
$L__BB19_192:
	mov.b32 	%r286, 2;
	mov.b32 	%r287, 31;
	mov.b32 	%r288, -1;
	// begin inline asm
	shfl.sync.down.b32 %r269, %r654, %r286, %r287, %r288;
	// end inline asm
	// begin inline asm
	shfl.sync.down.b32 %r274, %r275, %r286, %r287, %r288;
	// end inline asm
	mov.b64 	{%r280, %r285}, %rd475;
	// begin inline asm
	shfl.sync.down.b32 %r279, %r280, %r286, %r287, %r288;
	// end inline asm
	// begin inline asm
	shfl.sync.down.b32 %r284, %r285, %r286, %r287, %r288;
	// end inline asm
	mov.b64 	%rd203, {%r279, %r284};
	setp.gt.s32 	%p108, %r248, 29;
	mov.u32 	%r655, %r654;
	mov.u64 	%rd476, %rd475;
	@%p108 bra 	$L__BB19_196;
	setp.lt.s32 	%p109, %r654, %r269;
	mov.u32 	%r655, %r269;
	mov.u64 	%rd476, %rd203;
	@%p109 bra 	$L__BB19_196;
	setp.lt.s32 	%p110, %r269, %r654;
	mov.u32 	%r655, %r654;
	mov.u64 	%rd476, %rd475;
	@%p110 bra 	$L__BB19_196;
	setp.lt.s64 	%p111, %rd475, %rd203;
	selp.b32 	%r655, %r654, %r269, %p111;
	min.s64 	%rd476, %rd475, %rd203;
$L__BB19_196:
	mov.b32 	%r306, 4;
	mov.b32 	%r307, 31;
	mov.b32 	%r308, -1;
	// begin inline asm
	shfl.sync.down.b32 %r289, %r655, %r306, %r307, %r308;
	// end inline asm
	// begin inline asm
	shfl.sync.down.b32 %r294, %r295, %r306, %r307, %r308;
	// end inline asm
	mov.b64 	{%r300, %r305}, %rd476;
	// begin inline asm
	shfl.sync.down.b32 %r299, %r300, %r306, %r307, %r308;
	// end inline asm
	// begin inline asm
	shfl.sync.down.b32 %r304, %r305, %r306, %r307, %r308;
	// end inline asm
	mov.b64 	%rd206, {%r299, %r304};
	setp.gt.s32 	%p112, %r248, 27;
	mov.u32 	%r656, %r655;
	mov.u64 	%rd477, %rd476;
	@%p112 bra 	$L__BB19_200;
	setp.lt.s32 	%p113, %r655, %r289;
	mov.u32 	%r656, %r289;
	mov.u64 	%rd477, %rd206;
	@%p113 bra 	$L__BB19_200;
	setp.lt.s32 	%p114, %r289, %r655;
	mov.u32 	%r656, %r655;
	mov.u64 	%rd477, %rd476;
	@%p114 bra 	$L__BB19_200;
	setp.lt.s64 	%p115, %rd476, %rd206;
	selp.b32 	%r656, %r655, %r289, %p115;
	min.s64 	%rd477, %rd476, %rd206;
$L__BB19_200:
	mov.b32 	%r326, 8;
	mov.b32 	%r327, 31;
	mov.b32 	%r328, -1;
	// begin inline asm
	shfl.sync.down.b32 %r309, %r656, %r326, %r327, %r328;
	// end inline asm
	// begin inline asm
	shfl.sync.down.b32 %r314, %r315, %r326, %r327, %r328;
	// end inline asm
	mov.b64 	{%r320, %r325}, %rd477;
	// begin inline asm
	shfl.sync.down.b32 %r319, %r320, %r326, %r327, %r328;
	// end inline asm
	// begin inline asm
	shfl.sync.down.b32 %r324, %r325, %r326, %r327, %r328;
	// end inline asm
	mov.b64 	%rd209, {%r319, %r324};
	setp.gt.s32 	%p116, %r248, 23;
	mov.u32 	%r657, %r656;
	mov.u64 	%rd478, %rd477;
	@%p116 bra 	$L__BB19_204;
	setp.lt.s32 	%p117, %r656, %r309;
	mov.u32 	%r657, %r309;
	mov.u64 	%rd478, %rd209;
	@%p117 bra 	$L__BB19_204;
	setp.lt.s32 	%p118, %r309, %r656;
	mov.u32 	%r657, %r656;
	mov.u64 	%rd478, %rd477;
	@%p118 bra 	$L__BB19_204;
	setp.lt.s64 	%p119, %rd477, %rd209;
	selp.b32 	%r657, %r656, %r309, %p119;
	min.s64 	%rd478, %rd477, %rd209;
$L__BB19_204:
	mov.b32 	%r346, 16;
	mov.b32 	%r347, 31;
	mov.b32 	%r348, -1;
	// begin inline asm
	shfl.sync.down.b32 %r329, %r657, %r346, %r347, %r348;
	// end inline asm
	// begin inline asm
	shfl.sync.down.b32 %r334, %r335, %r346, %r347, %r348;
	// end inline asm
	mov.b64 	{%r340, %r345}, %rd478;
	// begin inline asm
	shfl.sync.down.b32 %r339, %r340, %r346, %r347, %r348;
	// end inline asm
	// begin inline asm
	shfl.sync.down.b32 %r344, %r345, %r346, %r347, %r348;
	// end inline asm
	mov.b64 	%rd212, {%r339, %r344};
	setp.gt.s32 	%p120, %r248, 15;
	mov.u32 	%r665, %r657;
	mov.u64 	%rd486, %rd478;
	@%p120 bra 	$L__BB19_208;
	setp.lt.s32 	%p121, %r657, %r329;
	mov.u32 	%r665, %r329;
	mov.u64 	%rd486, %rd212;
	@%p121 bra 	$L__BB19_208;
	setp.lt.s32 	%p122, %r329, %r657;
	mov.u32 	%r665, %r657;
	mov.u64 	%rd486, %rd478;
	@%p122 bra 	$L__BB19_208;
	setp.lt.s64 	%p123, %rd478, %rd212;
	selp.b32 	%r665, %r657, %r329, %p123;
	min.s64 	%rd486, %rd478, %rd212;
$L__BB19_208:
	setp.ne.s32 	%p124, %r248, 0;
	@%p124 bra 	$L__BB19_210;
	shr.u32 	%r349, %r108, 1;
	and.b32  	%r350, %r349, 496;
	mov.u32 	%r351, _ZN6thrust24THRUST_300001_SM_1000_NS8cuda_cub4core6detail5shmemE;
	add.s32 	%r352, %r351, %r350;
	st.shared.u32 	[%r352+8], %r665;
	st.shared.u64 	[%r352+16], %rd486;
$L__BB19_210:
	bar.sync 	0;
	setp.ne.s32 	%p125, %r108, 0;
	@%p125 bra 	$L__BB19_232;
	ld.shared.u32 	%r218, [_ZN6thrust24THRUST_300001_SM_1000_NS8cuda_cub4core6detail5shmemE+24];
	ld.shared.u64 	%rd215, [_ZN6thrust24THRUST_300001_SM_1000_NS8cuda_cub4core6detail5shmemE+32];
	setp.lt.s32 	%p126, %r665, %r218;
	mov.u32 	%r659, %r218;
	mov.u64 	%rd480, %rd215;
	@%p126 bra 	$L__BB19_214;
	setp.lt.s32 	%p127, %r218, %r665;
	mov.u32 	%r659, %r665;
	mov.u64 	%rd480, %rd486;
	@%p127 bra 	$L__BB19_214;
	setp.lt.s64 	%p128, %rd486, %rd215;
	selp.b32 	%r659, %r665, %r218, %p128;
	min.s64 	%rd480, %rd486, %rd215;
$L__BB19_214:
	ld.shared.u32 	%r221, [_ZN6thrust24THRUST_300001_SM_1000_NS8cuda_cub4core6detail5shmemE+40];
	ld.shared.u64 	%rd218, [_ZN6thrust24THRUST_300001_SM_1000_NS8cuda_cub4core6detail5shmemE+48];
	setp.lt.s32 	%p129, %r659, %r221;
	mov.u32 	%r660, %r221;
	mov.u64 	%rd481, %rd218;
	@%p129 bra 	$L__BB19_217;
	setp.lt.s32 	%p130, %r221, %r659;
	mov.u32 	%r660, %r659;
	mov.u64 	%rd481, %rd480;
	@%p130 bra 	$L__BB19_217;
	setp.lt.s64 	%p131, %rd480, %rd218;
	selp.b32 	%r660, %r659, %r221, %p131;
	min.s64 	%rd481, %rd480, %rd218;
$L__BB19_217:
	ld.shared.u32 	%r224, [_ZN6thrust24THRUST_300001_SM_1000_NS8cuda_cub4core6detail5shmemE+56];
	ld.shared.u64 	%rd221, [_ZN6thrust24THRUST_300001_SM_1000_NS8cuda_cub4core6detail5shmemE+64];
	setp.lt.s32 	%p132, %r660, %r224;
	mov.u32 	%r661, %r224;
	mov.u64 	%rd482, %rd221;
	@%p132 bra 	$L__BB19_220;
	setp.lt.s32 	%p133, %r224, %r660;
	mov.u32 	%r661, %r660;
	mov.u64 	%rd482, %rd481;
	@%p133 bra 	$L__BB19_220;
	setp.lt.s64 	%p134, %rd481, %rd221;
	selp.b32 	%r661, %r660, %r224, %p134;
	min.s64 	%rd482, %rd481, %rd221;
$L__BB19_220:
	ld.shared.u32 	%r227, [_ZN6thrust24THRUST_300001_SM_1000_NS8cuda_cub4core6detail5shmemE+72];
	ld.shared.u64 	%rd224, [_ZN6thrust24THRUST_300001_SM_1000_NS8cuda_cub4core6detail5shmemE+80];
	setp.lt.s32 	%p135, %r661, %r227;
	mov.u32 	%r662, %r227;
	mov.u64 	%rd483, %rd224;
	@%p135 bra 	$L__BB19_223;
	setp.lt.s32 	%p136, %r227, %r661;
	mov.u32 	%r662, %r661;
	mov.u64 	%rd483, %rd482;
	@%p136 bra 	$L__BB19_223;
	setp.lt.s64 	%p137, %rd482, %rd224;
	selp.b32 	%r662, %r661, %r227, %p137;
	min.s64 	%rd483, %rd482, %rd224;
$L__BB19_223:
	ld.shared.u32 	%r230, [_ZN6thrust24THRUST_300001_SM_1000_NS8cuda_cub4core6detail5shmemE+88];
	ld.shared.u64 	%rd227, [_ZN6thrust24THRUST_300001_SM_1000_NS8cuda_cub4core6detail5shmemE+96];
	setp.lt.s32 	%p138, %r662, %r230;
	mov.u32 	%r663, %r230;
	mov.u64 	%rd484, %rd227;
	@%p138 bra 	$L__BB19_226;
	setp.lt.s32 	%p139, %r230, %r662;
	mov.u32 	%r663, %r662;
	mov.u64 	%rd484, %rd483;
	@%p139 bra 	$L__BB19_226;
	setp.lt.s64 	%p140, %rd483, %rd227;
	selp.b32 	%r663, %r662, %r230, %p140;
	min.s64 	%rd484, %rd483, %rd227;
$L__BB19_226:
	ld.shared.u32 	%r233, [_ZN6thrust24THRUST_300001_SM_1000_NS8cuda_cub4core6detail5shmemE+104];
	ld.shared.u64 	%rd230, [_ZN6thrust24THRUST_300001_SM_1000_NS8cuda_cub4core6detail5shmemE+112];
	setp.lt.s32 	%p141, %r663, %r233;
	mov.u32 	%r664, %r233;
	mov.u64 	%rd485, %rd230;
	@%p141 bra 	$L__BB19_229;
	setp.lt.s32 	%p142, %r233, %r663;
	mov.u32 	%r664, %r663;
	mov.u64 	%rd485, %rd484;
	@%p142 bra 	$L__BB19_229;
	setp.lt.s64 	%p143, %rd484, %rd230;
	selp.b32 	%r664, %r663, %r233, %p143;
	min.s64 	%rd485, %rd484, %rd230;
$L__BB19_229:
	ld.shared.u32 	%r236, [_ZN6thrust24THRUST_300001_SM_1000_NS8cuda_cub4core6detail5shmemE+120];
	ld.shared.u64 	%rd233, [_ZN6thrust24THRUST_300001_SM_1000_NS8cuda_cub4core6detail5shmemE+128];
	setp.lt.s32 	%p144, %r664, %r236;
	mov.u32 	%r665, %r236;
	mov.u64 	%rd486, %rd233;
	@%p144 bra 	$L__BB19_232;
	setp.lt.s32 	%p145, %r236, %r664;
	mov.u32 	%r665, %r664;
	mov.u64 	%rd486, %rd485;
	@%p145 bra 	$L__BB19_232;
	setp.lt.s64 	%p146, %rd485, %rd233;
	selp.b32 	%r665, %r664, %r236, %p146;
	min.s64 	%rd486, %rd485, %rd233;
$L__BB19_232:
	mov.u32 	%r578, %tid.x;
	setp.ne.s32 	%p263, %r578, 0;
	@%p263 bra 	$L__BB19_234;
	ld.param.u64 	%rd399, [_ZN6thrust24THRUST_300001_SM_1000_NS8cuda_cub4core6detail13_kernel_agentINS1_8__reduce11ReduceAgentIPN4cuda3std3__45tupleIJilEEESC_SB_lNS1_9__extrema9arg_max_fIilNS9_4lessIiEEEEEEJSC_SC_iSH_EEEvDpT0__param_1];
	cvta.to.global.u64 	%rd390, %rd399;
	st.global.u32 	[%rd390], %r665;
	st.global.u64 	[%rd390+8], %rd486;
$L__BB19_234:
	ret;

}
	// .globl	_ZN3cub18CUB_300001_SM_10006detail11EmptyKernelIvEEvv
.visible .entry _ZN3cub18CUB_300001_SM_10006detail11EmptyKernelIvEEvv()
{


	ret;

}
	// .globl	_ZN3cub18CUB_300001_SM_10006detail6reduce28DeviceReduceSingleTileKernelINS2_10policy_hubIijN4cuda3std3__44plusIiEEE10Policy1000EN6thrust24THRUST_300001_SM_1000_NS10device_ptrIiEEPijS9_iiNS7_10__identityEEEvT0_T1_T2_T3_T4_T6_
.visible .entry _ZN3cub18CUB_300001_SM_10006detail6reduce28DeviceReduceSingleTileKernelINS2_10policy_hubIijN4cuda3std3__44plusIiEEE10Policy1000EN6thrust24THRUST_300001_SM_1000_NS10device_ptrIiEEPijS9_iiNS7_10__identityEEEvT0_T1_T2_T3_T4_T6_(
	.param .align 8 .b8 _ZN3cub18CUB_300001_SM_10006detail6reduce28DeviceReduceSingleTileKernelINS2_10policy_hubIijN4cuda3std3__44plusIiEEE10Policy1000EN6thrust24THRUST_300001_SM_1000_NS10device_ptrIiEEPijS9_iiNS7_10__identityEEEvT0_T1_T2_T3_T4_T6__param_0[8],
	.param .u64 .ptr .align 1 _ZN3cub18CUB_300001_SM_10006detail6reduce28DeviceReduceSingleTileKernelINS2_10policy_hubIijN4cuda3std3__44plusIiEEE10Policy1000EN6thrust24THRUST_300001_SM_1000_NS10device_ptrIiEEPijS9_iiNS7_10__identityEEEvT0_T1_T2_T3_T4_T6__param_1,
	.param .u32 _ZN3cub18CUB_300001_SM_10006detail6reduce28DeviceReduceSingleTileKernelINS2_10policy_hubIijN4cuda3std3__44plusIiEEE10Policy1000EN6thrust24THRUST_300001_SM_1000_NS10device_ptrIiEEPijS9_iiNS7_10__identityEEEvT0_T1_T2_T3_T4_T6__param_2,
	.param .align 1 .b8 _ZN3cub18CUB_300001_SM_10006detail6reduce28DeviceReduceSingleTileKernelINS2_10policy_hubIijN4cuda3std3__44plusIiEEE10Policy1000EN6thrust24THRUST_300001_SM_1000_NS10device_ptrIiEEPijS9_iiNS7_10__identityEEEvT0_T1_T2_T3_T4_T6__param_3[1],
	.param .u32 _ZN3cub18CUB_300001_SM_10006detail6reduce28DeviceReduceSingleTileKernelINS2_10policy_hubIijN4cuda3std3__44plusIiEEE10Policy1000EN6thrust24THRUST_300001_SM_1000_NS10device_ptrIiEEPijS9_iiNS7_10__identityEEEvT0_T1_T2_T3_T4_T6__param_4,
	.param .align 1 .b8 _ZN3cub18CUB_300001_SM_10006detail6reduce28DeviceReduceSingleTileKernelINS2_10policy_hubIijN4cuda3std3__44plusIiEEE10Policy1000EN6thrust24THRUST_300001_SM_1000_NS10device_ptrIiEEPijS9_iiNS7_10__identityEEEvT0_T1_T2_T3_T4_T6__param_5[1]
)
.maxntid 256
.minnctapersm 1
{
	.reg .pred 	%p<59>;
	.reg .b32 	%r<511>;
	.reg .b64 	%rd<84>;
	// demoted variable
	.shared .align 4 .b8 _ZZN3cub18CUB_300001_SM_10006detail6reduce28DeviceReduceSingleTileKernelINS2_10policy_hubIijN4cuda3std3__44plusIiEEE10Policy1000EN6thrust24THRUST_300001_SM_1000_NS10device_ptrIiEEPijS9_iiNS7_10__identityEEEvT0_T1_T2_T3_T4_T6_E12temp_storage[44];
	ld.param.u64 	%rd9, [_ZN3cub18CUB_300001_SM_10006detail6reduce28DeviceReduceSingleTileKernelINS2_10policy_hubIijN4cuda3std3__44plusIiEEE10Policy1000EN6thrust24THRUST_300001_SM_1000_NS10device_ptrIiEEPijS9_iiNS7_10__identityEEEvT0_T1_T2_T3_T4_T6__param_0];
	ld.param.u64 	%rd10, [_ZN3cub18CUB_300001_SM_10006detail6reduce28DeviceReduceSingleTileKernelINS2_10policy_hubIijN4cuda3std3__44plusIiEEE10Policy1000EN6thrust24THRUST_300001_SM_1000_NS10device_ptrIiEEPijS9_iiNS7_10__identityEEEvT0_T1_T2_T3_T4_T6__param_1];
	ld.param.u32 	%r90, [_ZN3cub18CUB_300001_SM_10006detail6reduce28DeviceReduceSingleTileKernelINS2_10policy_hubIijN4cuda3std3__44plusIiEEE10Policy1000EN6thrust24THRUST_300001_SM_1000_NS10device_ptrIiEEPijS9_iiNS7_10__identityEEEvT0_T1_T2_T3_T4_T6__param_2];
	ld.param.u32 	%r91, [_ZN3cub18CUB_300001_SM_10006detail6reduce28DeviceReduceSingleTileKernelINS2_10policy_hubIijN4cuda3std3__44plusIiEEE10Policy1000EN6thrust24THRUST_300001_SM_1000_NS10device_ptrIiEEPijS9_iiNS7_10__identityEEEvT0_T1_T2_T3_T4_T6__param_4];
	cvta.to.global.u64 	%rd1, %rd10;
	setp.ne.s32 	%p1, %r90, 0;
	@%p1 bra 	$L__BB21_3;
	mov.u32 	%r471, %tid.x;
	setp.ne.s32 	%p58, %r471, 0;
	@%p58 bra 	$L__BB21_52;
	st.global.u32 	[%rd1], %r91;
	bra.uni 	$L__BB21_52;
$L__BB21_3:
	cvta.to.global.u64 	%rd2, %rd9;
	setp.gt.u32 	%p2, %r90, 4095;
	@%p2 bra 	$L__BB21_28;
	mov.u32 	%r1, %tid.x;
	setp.ge.u32 	%p24, %r1, %r90;
	mov.b32 	%r488, 0;
	mov.u32 	%r478, %r1;
	@%p24 bra 	$L__BB21_6;
	mul.wide.u32 	%rd73, %r1, 4;
	add.s64 	%rd74, %rd2, %rd73;
	ld.global.u32 	%r488, [%rd74];
	add.s32 	%r478, %r1, 256;
$L__BB21_6:
	setp.ge.u32 	%p25, %r478, %r90;
	@%p25 bra 	$L__BB21_19;
	not.b32 	%r298, %r478;
	add.s32 	%r299, %r90, %r298;
	shr.u32 	%r300, %r299, 8;
	add.s32 	%r6, %r300, 1;
	and.b32  	%r7, %r6, 15;
	setp.lt.u32 	%p26, %r299, 3840;
	@%p26 bra 	$L__BB21_10;
	and.b32  	%r301, %r6, 33554416;
	neg.s32 	%r474, %r301;
	mul.wide.u32 	%rd75, %r478, 4;
	add.s64 	%rd76, %rd75, %rd2;
	add.s64 	%rd82, %rd76, 8192;
$L__BB21_9:
	.pragma "nounroll";
	ld.global.u32 	%r302, [%rd82+-8192];
	add.s32 	%r303, %r302, %r488;
	ld.global.u32 	%r304, [%rd82+-7168];
	add.s32 	%r305, %r304, %r303;
	ld.global.u32 	%r306, [%rd82+-6144];
	add.s32 	%r307, %r306, %r305;
	ld.global.u32 	%r308, [%rd82+-5120];
	add.s32 	%r309, %r308, %r307;
	ld.global.u32 	%r310, [%rd82+-4096];
	add.s32 	%r311, %r310, %r309;
	ld.global.u32 	%r312, [%rd82+-3072];
	add.s32 	%r313, %r312, %r311;
	ld.global.u32 	%r314, [%rd82+-2048];
	add.s32 	%r315, %r314, %r313;
	ld.global.u32 	%r316, [%rd82+-1024];
	add.s32 	%r317, %r316, %r315;
	ld.global.u32 	%r318, [%rd82];
	add.s32 	%r319, %r318, %r317;
	ld.global.u32 	%r320, [%rd82+1024];
	add.s32 	%r321, %r320, %r319;
	ld.global.u32 	%r322, [%rd82+2048];
	add.s32 	%r323, %r322, %r321;
	ld.global.u32 	%r324, [%rd82+3072];
	add.s32 	%r325, %r324, %r323;
	ld.global.u32 	%r326, [%rd82+4096];
	add.s32 	%r327, %r326, %r325;
	ld.global.u32 	%r328, [%rd82+5120];
	add.s32 	%r329, %r328, %r327;
	ld.global.u32 	%r330, [%rd82+6144];
	add.s32 	%r331, %r330, %r329;
	ld.global.u32 	%r332, [%rd82+7168];
	add.s32 	%r488, %r332, %r331;
	add.s32 	%r478, %r478, 4096;
	add.s32 	%r474, %r474, 16;
	add.s64 	%rd82, %rd82, 16384;
	setp.ne.s32 	%p27, %r474, 0;
	@%p27 bra 	$L__BB21_9;
$L__BB21_10:
	setp.eq.s32 	%p28, %r7, 0;
	@%p28 bra 	$L__BB21_19;
	and.b32  	%r18, %r6, 7;
	setp.lt.u32 	%p29, %r7, 8;
	@%p29 bra 	$L__BB21_13;
	mul.wide.u32 	%rd77, %r478, 4;
	add.s64 	%rd78, %rd2, %rd77;
	ld.global.u32 	%r334, [%rd78];
	add.s32 	%r335, %r334, %r488;
	ld.global.u32 	%r336, [%rd78+1024];
	add.s32 	%r337, %r336, %r335;
	ld.global.u32 	%r338, [%rd78+2048];
	add.s32 	%r339, %r338, %r337;
	ld.global.u32 	%r340, [%rd78+3072];
	add.s32 	%r341, %r340, %r339;
	ld.global.u32 	%r342, [%rd78+4096];
	add.s32 	%r343, %r342, %r341;
	ld.global.u32 	%r344, [%rd78+5120];
	add.s32 	%r345, %r344, %r343;
	ld.global.u32 	%r346, [%rd78+6144];
	add.s32 	%r347, %r346, %r345;
	ld.global.u32 	%r348, [%rd78+7168];
	add.s32 	%r488, %r348, %r347;
	add.s32 	%r478, %r478, 2048;
$L__BB21_13:
	setp.eq.s32 	%p30, %r18, 0;
	@%p30 bra 	$L__BB21_19;
	and.b32  	%r24, %r6, 3;
	setp.lt.u32 	%p31, %r18, 4;
	@%p31 bra 	$L__BB21_16;
	mul.wide.u32 	%rd79, %r478, 4;
	add.s64 	%rd80, %rd2, %rd79;
	ld.global.u32 	%r350, [%rd80];
	add.s32 	%r351, %r350, %r488;
	ld.global.u32 	%r352, [%rd80+1024];
	add.s32 	%r353, %r352, %r351;
	ld.global.u32 	%r354, [%rd80+2048];
	add.s32 	%r355, %r354, %r353;
	ld.global.u32 	%r356, [%rd80+3072];
	add.s32 	%r488, %r356, %r355;
	add.s32 	%r478, %r478, 1024;
$L__BB21_16:
	setp.eq.s32 	%p32, %r24, 0;
	@%p32 bra 	$L__BB21_19;
	mul.wide.u32 	%rd81, %r478, 4;
	add.s64 	%rd83, %rd2, %rd81;
	neg.s32 	%r486, %r24;
$L__BB21_18:
	.pragma "nounroll";
	ld.global.u32 	%r357, [%rd83];
	add.s32 	%r488, %r357, %r488;
	add.s64 	%rd83, %rd83, 1024;
	add.s32 	%r486, %r486, 1;
	setp.ne.s32 	%p33, %r486, 0;
	@%p33 bra 	$L__BB21_18;
$L__BB21_19:
	setp.lt.u32 	%p34, %r90, 256;
	@%p34 bra 	$L__BB21_24;
	// begin inline asm
	mov.u32 %r421, %laneid;
	// end inline asm
	mov.b32 	%r424, 1;
	mov.b32 	%r445, 31;
	mov.b32 	%r446, -1;
	// begin inline asm
	shfl.sync.down.b32 %r422, %r488, %r424, %r445, %r446;
	// end inline asm
	setp.gt.s32 	%p50, %r421, 30;
	selp.b32 	%r447, 0, %r422, %p50;
	add.s32 	%r428, %r447, %r488;
	mov.b32 	%r429, 2;
	// begin inline asm
	shfl.sync.down.b32 %r427, %r428, %r429, %r445, %r446;
	// end inline asm
	setp.gt.s32 	%p51, %r421, 29;
	selp.b32 	%r448, 0, %r427, %p51;
	add.s32 	%r433, %r428, %r448;
	mov.b32 	%r434, 4;
	// begin inline asm
	shfl.sync.down.b32 %r432, %r433, %r434, %r445, %r446;
	// end inline asm
	setp.gt.s32 	%p52, %r421, 27;
	selp.b32 	%r449, 0, %r432, %p52;
	add.s32 	%r438, %r433, %r449;
	mov.b32 	%r439, 8;
	// begin inline asm
	shfl.sync.down.b32 %r437, %r438, %r439, %r445, %r446;
	// end inline asm
	setp.gt.s32 	%p53, %r421, 23;
	selp.b32 	%r450, 0, %r437, %p53;
	add.s32 	%r443, %r438, %r450;
	mov.b32 	%r444, 16;
	// begin inline asm
	shfl.sync.down.b32 %r442, %r443, %r444, %r445, %r446;
	// end inline asm
	setp.gt.s32 	%p54, %r421, 15;
	selp.b32 	%r451, 0, %r442, %p54;
	add.s32 	%r510, %r443, %r451;
	setp.ne.s32 	%p55, %r421, 0;
	@%p55 bra 	$L__BB21_22;
	shr.u32 	%r452, %r1, 3;
	and.b32  	%r453, %r452, 124;
	mov.u32 	%r454, _ZZN3cub18CUB_300001_SM_10006detail6reduce28DeviceReduceSingleTileKernelINS2_10policy_hubIijN4cuda3std3__44plusIiEEE10Policy1000EN6thrust24THRUST_300001_SM_1000_NS10device_ptrIiEEPijS9_iiNS7_10__identityEEEvT0_T1_T2_T3_T4_T6_E12temp_storage;
	add.s32 	%r455, %r454, %r453;
	st.shared.u32 	[%r455+8], %r510;
$L__BB21_22:
	bar.sync 	0;
	setp.ne.s32 	%p56, %r1, 0;
	@%p56 bra 	$L__BB21_50;
	ld.shared.u32 	%r456, [_ZZN3cub18CUB_300001_SM_10006detail6reduce28DeviceReduceSingleTileKernelINS2_10policy_hubIijN4cuda3std3__44plusIiEEE10Policy1000EN6thrust24THRUST_300001_SM_1000_NS10device_ptrIiEEPijS9_iiNS7_10__identityEEEvT0_T1_T2_T3_T4_T6_E12temp_storage+12];
	add.s32 	%r457, %r456, %r510;
	ld.shared.u32 	%r458, [_ZZN3cub18CUB_300001_SM_10006detail6reduce28DeviceReduceSingleTileKernelINS2_10policy_hubIijN4cuda3std3__44plusIiEEE10Policy1000EN6thrust24THRUST_300001_SM_1000_NS10device_ptrIiEEPijS9_iiNS7_10__identityEEEvT0_T1_T2_T3_T4_T6_E12temp_storage+16];
	add.s32 	%r459, %r457, %r458;
	ld.shared.u32 	%r460, [_ZZN3cub18CUB_300001_SM_10006detail6reduce28DeviceReduceSingleTileKernelINS2_10policy_hubIijN4cuda3std3__44plusIiEEE10Policy1000EN6thrust24THRUST_300001_SM_1000_NS10device_ptrIiEEPijS9_iiNS7_10__identityEEEvT0_T1_T2_T3_T4_T6_E12temp_storage+20];
	add.s32 	%r461, %r459, %r460;
	ld.shared.u32 	%r462, [_ZZN3cub18CUB_300001_SM_10006detail6reduce28DeviceReduceSingleTileKernelINS2_10policy_hubIijN4cuda3std3__44plusIiEEE10Policy1000EN6thrust24THRUST_300001_SM_1000_NS10device_ptrIiEEPijS9_iiNS7_10__identityEEEvT0_T1_T2_T3_T4_T6_E12temp_storage+24];
	add.s32 	%r463, %r461, %r462;
	ld.shared.u32 	%r464, [_ZZN3cub18CUB_300001_SM_10006detail6reduce28DeviceReduceSingleTileKernelINS2_10policy_hubIijN4cuda3std3__44plusIiEEE10Policy1000EN6thrust24THRUST_300001_SM_1000_NS10device_ptrIiEEPijS9_iiNS7_10__identityEEEvT0_T1_T2_T3_T4_T6_E12temp_storage+28];
	add.s32 	%r465, %r463, %r464;
	ld.shared.u32 	%r466, [_ZZN3cub18CUB_300001_SM_10006detail6reduce28DeviceReduceSingleTileKernelINS2_10policy_hubIijN4cuda3std3__44plusIiEEE10Policy1000EN6thrust24THRUST_300001_SM_1000_NS10device_ptrIiEEPijS9_iiNS7_10__identityEEEvT0_T1_T2_T3_T4_T6_E12temp_storage+32];
	add.s32 	%r467, %r465, %r466;
	ld.shared.u32 	%r468, [_ZZN3cub18CUB_300001_SM_10006detail6reduce28DeviceReduceSingleTileKernelINS2_10policy_hubIijN4cuda3std3__44plusIiEEE10Policy1000EN6thrust24THRUST_300001_SM_1000_NS10device_ptrIiEEPijS9_iiNS7_10__identityEEEvT0_T1_T2_T3_T4_T6_E12temp_storage+36];
	add.s32 	%r510, %r467, %r468;
	bra.uni 	$L__BB21_50;
$L__BB21_24:
	// begin inline asm
	mov.u32 %r358, %laneid;
	// end inline asm
	and.b32  	%r384, %r1, 992;
	add.s32 	%r385, %r384, 32;
	setp.gt.u32 	%p35, %r385, %r90;
	not.b32 	%r386, %r384;
	add.s32 	%r387, %r90, %r386;
	selp.b32 	%r382, %r387, 31, %p35;
	mov.b32 	%r361, 1;
	mov.b32 	%r383, -1;
	// begin inline asm
	shfl.sync.down.b32 %r359, %r488, %r361, %r382, %r383;
	// end inline asm
	setp.lt.s32 	%p36, %r358, %r382;
	selp.b32 	%r388, %r359, 0, %p36;
	add.s32 	%r365, %r388, %r488;
	mov.b32 	%r366, 2;
	// begin inline asm
	shfl.sync.down.b32 %r364, %r365, %r366, %r382, %r383;
	// end inline asm
	add.s32 	%r389, %r358, 2;
	setp.gt.s32 	%p37, %r389, %r382;
	selp.b32 	%r390, 0, %r364, %p37;
	add.s32 	%r370, %r365, %r390;
	mov.b32 	%r371, 4;
	// begin inline asm
	shfl.sync.down.b32 %r369, %r370, %r371, %r382, %r383;
	// end inline asm
	add.s32 	%r391, %r358, 4;
	setp.gt.s32 	%p38, %r391, %r382;
	selp.b32 	%r392, 0, %r369, %p38;
	add.s32 	%r375, %r370, %r392;
	mov.b32 	%r376, 8;
	// begin inline asm
	shfl.sync.down.b32 %r374, %r375, %r376, %r382, %r383;
	// end inline asm
	add.s32 	%r393, %r358, 8;
	setp.gt.s32 	%p39, %r393, %r382;
	selp.b32 	%r394, 0, %r374, %p39;
	add.s32 	%r380, %r375, %r394;
	mov.b32 	%r381, 16;
	// begin inline asm
	shfl.sync.down.b32 %r379, %r380, %r381, %r382, %r383;
	// end inline asm
	add.s32 	%r395, %r358, 16;
	setp.gt.s32 	%p40, %r395, %r382;
	selp.b32 	%r396, 0, %r379, %p40;
	add.s32 	%r510, %r380, %r396;
	setp.ne.s32 	%p41, %r358, 0;
	@%p41 bra 	$L__BB21_26;
	shr.u32 	%r397, %r1, 3;
	and.b32  	%r398, %r397, 124;
	mov.u32 	%r399, _ZZN3cub18CUB_300001_SM_10006detail6reduce28DeviceReduceSingleTileKernelINS2_10policy_hubIijN4cuda3std3__44plusIiEEE10Policy1000EN6thrust24THRUST_300001_SM_1000_NS10device_ptrIiEEPijS9_iiNS7_10__identityEEEvT0_T1_T2_T3_T4_T6_E12temp_storage;
	add.s32 	%r400, %r399, %r398;
	st.shared.u32 	[%r400+8], %r510;
$L__BB21_26:
	bar.sync 	0;
	setp.ne.s32 	%p42, %r1, 0;
	@%p42 bra 	$L__BB21_50;
	setp.gt.u32 	%p43, %r90, 32;
	ld.shared.u32 	%r401, [_ZZN3cub18CUB_300001_SM_10006detail6reduce28DeviceReduceSingleTileKernelINS2_10policy_hubIijN4cuda3std3__44plusIiEEE10Policy1000EN6thrust24THRUST_300001_SM_1000_NS10device_ptrIiEEPijS9_iiNS7_10__identityEEEvT0_T1_T2_T3_T4_T6_E12temp_storage+12];
	selp.b32 	%r402, %r401, 0, %p43;
	add.s32 	%r403, %r402, %r510;
	setp.gt.u32 	%p44, %r90, 64;
	ld.shared.u32 	%r404, [_ZZN3cub18CUB_300001_SM_10006detail6reduce28DeviceReduceSingleTileKernelINS2_10policy_hubIijN4cuda3std3__44plusIiEEE10Policy1000EN6thrust24THRUST_300001_SM_1000_NS10device_ptrIiEEPijS9_iiNS7_10__identityEEEvT0_T1_T2_T3_T4_T6_E12temp_storage+16];
	selp.b32 	%r405, %r404, 0, %p44;
	add.s32 	%r406, %r403, %r405;
	setp.gt.u32 	%p45, %r90, 96;
	ld.shared.u32 	%r407, [_ZZN3cub18CUB_300001_SM_10006detail6reduce28DeviceReduceSingleTileKernelINS2_10policy_hubIijN4cuda3std3__44plusIiEEE10Policy1000EN6thrust24THRUST_300001_SM_1000_NS10device_ptrIiEEPijS9_iiNS7_10__identityEEEvT0_T1_T2_T3_T4_T6_E12temp_storage+20];
	selp.b32 	%r408, %r407, 0, %p45;
	add.s32 	%r409, %r406, %r408;
	setp.gt.u32 	%p46, %r90, 128;
	ld.shared.u32 	%r410, [_ZZN3cub18CUB_300001_SM_10006detail6reduce28DeviceReduceSingleTileKernelINS2_10policy_hubIijN4cuda3std3__44plusIiEEE10Policy1000EN6thrust24THRUST_300001_SM_1000_NS10device_ptrIiEEPijS9_iiNS7_10__identityEEEvT0_T1_T2_T3_T4_T6_E12temp_storage+24];
	selp.b32 	%r411, %r410, 0, %p46;
	add.s32 	%r412, %r409, %r411;
	setp.gt.u32 	%p47, %r90, 160;
	ld.shared.u32 	%r413, [_ZZN3cub18CUB_300001_SM_10006detail6reduce28DeviceReduceSingleTileKernelINS2_10policy_hubIijN4cuda3std3__44plusIiEEE10Policy1000EN6thrust24THRUST_300001_SM_1000_NS10device_ptrIiEEPijS9_iiNS7_10__identityEEEvT0_T1_T2_T3_T4_T6_E12temp_storage+28];
	selp.b32 	%r414, %r413, 0, %p47;
	add.s32 	%r415, %r412, %r414;
	setp.gt.u32 	%p48, %r90, 192;
	ld.shared.u32 	%r416, [_ZZN3cub18CUB_300001_SM_10006detail6reduce28DeviceReduceSingleTileKernelINS2_10policy_hubIijN4cuda3std3__44plusIiEEE10Policy1000EN6thrust24THRUST_300001_SM_1000_NS10device_ptrIiEEPijS9_iiNS7_10__identityEEEvT0_T1_T2_T3_T4_T6_E12temp_storage+32];
	selp.b32 	%r417, %r416, 0, %p48;
	add.s32 	%r418, %r415, %r417;
	setp.gt.u32 	%p49, %r90, 224;
	ld.shared.u32 	%r419, [_ZZN3cub18CUB_300001_SM_10006detail6reduce28DeviceReduceSingleTileKernelINS2_10policy_hubIijN4cuda3std3__44plusIiEEE10Policy1000EN6thrust24THRUST_300001_SM_1000_NS10device_ptrIiEEPijS9_iiNS7_10__identityEEEvT0_T1_T2_T3_T4_T6_E12temp_storage+36];
	selp.b32 	%r420, %r419, 0, %p49;
	add.s32 	%r510, %r418, %r420;
	bra.uni 	$L__BB21_50;
$L__BB21_28:
	mov.u32 	%r40, %tid.x;
	mul.wide.u32 	%rd11, %r40, 4;
	add.s64 	%rd12, %rd2, %rd11;
	ld.global.u32 	%r93, [%rd12];
	ld.global.u32 	%r94, [%rd12+1024];
	ld.global.u32 	%r95, [%rd12+2048];
	ld.global.u32 	%r96, [%rd12+3072];
	ld.global.u32 	%r97, [%rd12+4096];
	ld.global.u32 	%r98, [%rd12+5120];
	ld.global.u32 	%r99, [%rd12+6144];
	ld.global.u32 	%r100, [%rd12+7168];
	ld.global.u32 	%r101, [%rd12+8192];
	ld.global.u32 	%r102, [%rd12+9216];
	ld.global.u32 	%r103, [%rd12+10240];
	ld.global.u32 	%r104, [%rd12+11264];
	ld.global.u32 	%r105, [%rd12+12288];
	ld.global.u32 	%r106, [%rd12+13312];
	ld.global.u32 	%r107, [%rd12+14336];
	ld.global.u32 	%r108, [%rd12+15360];
	add.s32 	%r109, %r94, %r93;
	add.s32 	%r110, %r95, %r109;
	add.s32 	%r111, %r96, %r110;
	add.s32 	%r112, %r97, %r111;
	add.s32 	%r113, %r98, %r112;
	add.s32 	%r114, %r99, %r113;
	add.s32 	%r115, %r100, %r114;
	add.s32 	%r116, %r101, %r115;
	add.s32 	%r117, %r102, %r116;
	add.s32 	%r118, %r103, %r117;
	add.s32 	%r119, %r104, %r118;
	add.s32 	%r120, %r105, %r119;
	add.s32 	%r121, %r106, %r120;
	add.s32 	%r122, %r107, %r121;
	add.s32 	%r509, %r108, %r122;
	add.s32 	%r42, %r90, -4096;
	setp.lt.u32 	%p3, %r42, 4096;
	mov.b32 	%r492, 4096;
	@%p3 bra 	$L__BB21_32;
	mov.b32 	%r492, 4096;
$L__BB21_30:
	add.s32 	%r124, %r40, %r492;
	mul.wide.u32 	%rd13, %r124, 4;
	add.s64 	%rd14, %rd2, %rd13;
	ld.global.u32 	%r125, [%rd14];
	ld.global.u32 	%r126, [%rd14+1024];
	ld.global.u32 	%r127, [%rd14+2048];
	ld.global.u32 	%r128, [%rd14+3072];
	ld.global.u32 	%r129, [%rd14+4096];
	ld.global.u32 	%r130, [%rd14+5120];
	ld.global.u32 	%r131, [%rd14+6144];
	ld.global.u32 	%r132, [%rd14+7168];
	ld.global.u32 	%r133, [%rd14+8192];
	ld.global.u32 	%r134, [%rd14+9216];
	ld.global.u32 	%r135, [%rd14+10240];
	ld.global.u32 	%r136, [%rd14+11264];
	ld.global.u32 	%r137, [%rd14+12288];
	ld.global.u32 	%r138, [%rd14+13312];
	ld.global.u32 	%r139, [%rd14+14336];
	ld.global.u32 	%r140, [%rd14+15360];
	add.s32 	%r141, %r125, %r509;
	add.s32 	%r142, %r126, %r141;
	add.s32 	%r143, %r127, %r142;
	add.s32 	%r144, %r128, %r143;
	add.s32 	%r145, %r129, %r144;
	add.s32 	%r146, %r130, %r145;
	add.s32 	%r147, %r131, %r146;
	add.s32 	%r148, %r132, %r147;
	add.s32 	%r149, %r133, %r148;
	add.s32 	%r150, %r134, %r149;
	add.s32 	%r151, %r135, %r150;
	add.s32 	%r152, %r136, %r151;
	add.s32 	%r153, %r137, %r152;
	add.s32 	%r154, %r138, %r153;
	add.s32 	%r155, %r139, %r154;
	add.s32 	%r509, %r140, %r155;
	sub.s32 	%r156, %r90, %r492;
	setp.lt.u32 	%p4, %r156, 4096;
	@%p4 bra 	$L__BB21_46;
	add.s32 	%r492, %r492, 4096;
	setp.le.u32 	%p5, %r492, %r42;
	@%p5 bra 	$L__BB21_30;
$L__BB21_32:
	setp.le.u32 	%p6, %r90, %r492;
	sub.s32 	%r157, %r90, %r492;
	setp.ge.s32 	%p7, %r40, %r157;
	or.pred  	%p8, %p6, %p7;
	@%p8 bra 	$L__BB21_46;
	not.b32 	%r160, %r40;
	add.s32 	%r161, %r90, %r160;
	sub.s32 	%r162, %r161, %r492;
	shr.u32 	%r163, %r162, 8;
	add.s32 	%r49, %r163, 1;
	and.b32  	%r50, %r49, 15;
	setp.lt.u32 	%p9, %r162, 3840;
	mov.u32 	%r501, %r40;
	@%p9 bra 	$L__BB21_37;
	or.b32  	%r495, %r40, 2048;
	add.s32 	%r494, %r40, %r492;
	and.b32  	%r164, %r49, 33554416;
	neg.s32 	%r493, %r164;
$L__BB21_35:
	.pragma "nounroll";
	mul.wide.u32 	%rd15, %r494, 4;
	add.s64 	%rd16, %rd2, %rd15;
	ld.global.u32 	%r165, [%rd16];
	add.s32 	%r166, %r165, %r509;
	add.s32 	%r167, %r494, 256;
	mul.wide.u32 	%rd17, %r167, 4;
	add.s64 	%rd18, %rd2, %rd17;
	ld.global.u32 	%r168, [%rd18];
	add.s32 	%r169, %r168, %r166;
	add.s32 	%r170, %r494, 512;
	mul.wide.u32 	%rd19, %r170, 4;
	add.s64 	%rd20, %rd2, %rd19;
	ld.global.u32 	%r171, [%rd20];
	add.s32 	%r172, %r171, %r169;
	add.s32 	%r173, %r494, 768;
	mul.wide.u32 	%rd21, %r173, 4;
	add.s64 	%rd22, %rd2, %rd21;
	ld.global.u32 	%r174, [%rd22];
	add.s32 	%r175, %r174, %r172;
	add.s32 	%r176, %r494, 1024;
	mul.wide.u32 	%rd23, %r176, 4;
	add.s64 	%rd24, %rd2, %rd23;
	ld.global.u32 	%r177, [%rd24];
	add.s32 	%r178, %r177, %r175;
	add.s32 	%r179, %r494, 1280;
	mul.wide.u32 	%rd25, %r179, 4;
	add.s64 	%rd26, %rd2, %rd25;
	ld.global.u32 	%r180, [%rd26];
	add.s32 	%r181, %r180, %r178;
	add.s32 	%r182, %r494, 1536;
	mul.wide.u32 	%rd27, %r182, 4;
	add.s64 	%rd28, %rd2, %rd27;
	ld.global.u32 	%r183, [%rd28];
	add.s32 	%r184, %r183, %r181;
	add.s32 	%r185, %r494, 1792;
	mul.wide.u32 	%rd29, %r185, 4;
	add.s64 	%rd30, %rd2, %rd29;
	ld.global.u32 	%r186, [%rd30];
	add.s32 	%r187, %r186, %r184;
	add.s32 	%r188, %r494, 2048;
	mul.wide.u32 	%rd31, %r188, 4;
	add.s64 	%rd32, %rd2, %rd31;
	ld.global.u32 	%r189, [%rd32];
	add.s32 	%r190, %r189, %r187;
	add.s32 	%r191, %r494, 2304;
	mul.wide.u32 	%rd33, %r191, 4;
	add.s64 	%rd34, %rd2, %rd33;
	ld.global.u32 	%r192, [%rd34];
	add.s32 	%r193, %r192, %r190;
	add.s32 	%r194, %r494, 2560;
	mul.wide.u32 	%rd35, %r194, 4;
	add.s64 	%rd36, %rd2, %rd35;
	ld.global.u32 	%r195, [%rd36];
	add.s32 	%r196, %r195, %r193;
	add.s32 	%r197, %r494, 2816;
	mul.wide.u32 	%rd37, %r197, 4;
	add.s64 	%rd38, %rd2, %rd37;
	ld.global.u32 	%r198, [%rd38];
	add.s32 	%r199, %r198, %r196;
	add.s32 	%r200, %r494, 3072;
	mul.wide.u32 	%rd39, %r200, 4;
	add.s64 	%rd40, %rd2, %rd39;
	ld.global.u32 	%r201, [%rd40];
	add.s32 	%r202, %r201, %r199;
	add.s32 	%r203, %r494, 3328;
	mul.wide.u32 	%rd41, %r203, 4;
	add.s64 	%rd42, %rd2, %rd41;
	ld.global.u32 	%r204, [%rd42];
	add.s32 	%r205, %r204, %r202;
	add.s32 	%r206, %r494, 3584;
	mul.wide.u32 	%rd43, %r206, 4;
	add.s64 	%rd44, %rd2, %rd43;
	ld.global.u32 	%r207, [%rd44];
	add.s32 	%r208, %r207, %r205;
	add.s32 	%r209, %r494, 3840;
	mul.wide.u32 	%rd45, %r209, 4;
	add.s64 	%rd46, %rd2, %rd45;
	ld.global.u32 	%r210, [%rd46];
	add.s32 	%r509, %r210, %r208;
	add.s32 	%r495, %r495, 4096;
	add.s32 	%r494, %r494, 4096;
	add.s32 	%r493, %r493, 16;
	setp.ne.s32 	%p10, %r493, 0;
	@%p10 bra 	$L__BB21_35;
	add.s32 	%r501, %r495, -2048;
$L__BB21_37:
	setp.eq.s32 	%p11, %r50, 0;
	@%p11 bra 	$L__BB21_46;
	and.b32  	%r66, %r49, 7;
	setp.lt.u32 	%p12, %r50, 8;
	@%p12 bra 	$L__BB21_40;
	add.s32 	%r212, %r501, %r492;
	mul.wide.u32 	%rd47, %r212, 4;
	add.s64 	%rd48, %rd2, %rd47;
	ld.global.u32 	%r213, [%rd48];
	add.s32 	%r214, %r213, %r509;
	add.s32 	%r215, %r212, 256;
	mul.wide.u32 	%rd49, %r215, 4;
	add.s64 	%rd50, %rd2, %rd49;
	ld.global.u32 	%r216, [%rd50];
	add.s32 	%r217, %r216, %r214;
	add.s32 	%r218, %r212, 512;
	mul.wide.u32 	%rd51, %r218, 4;
	add.s64 	%rd52, %rd2, %rd51;
	ld.global.u32 	%r219, [%rd52];
	add.s32 	%r220, %r219, %r217;
	add.s32 	%r221, %r212, 768;
	mul.wide.u32 	%rd53, %r221, 4;
	add.s64 	%rd54, %rd2, %rd53;
	ld.global.u32 	%r222, [%rd54];
	add.s32 	%r223, %r222, %r220;
	add.s32 	%r224, %r212, 1024;
	mul.wide.u32 	%rd55, %r224, 4;
	add.s64 	%rd56, %rd2, %rd55;
	ld.global.u32 	%r225, [%rd56];
	add.s32 	%r226, %r225, %r223;
	add.s32 	%r227, %r212, 1280;
	mul.wide.u32 	%rd57, %r227, 4;
	add.s64 	%rd58, %rd2, %rd57;
	ld.global.u32 	%r228, [%rd58];
	add.s32 	%r229, %r228, %r226;
	add.s32 	%r230, %r212, 1536;
	mul.wide.u32 	%rd59, %r230, 4;
	add.s64 	%rd60, %rd2, %rd59;
	ld.global.u32 	%r231, [%rd60];
	add.s32 	%r232, %r231, %r229;
	add.s32 	%r233, %r212, 1792;
	mul.wide.u32 	%rd61, %r233, 4;
	add.s64 	%rd62, %rd2, %rd61;
	ld.global.u32 	%r234, [%rd62];
	add.s32 	%r509, %r234, %r232;
	add.s32 	%r501, %r501, 2048;
$L__BB21_40:
	setp.eq.s32 	%p13, %r66, 0;
	@%p13 bra 	$L__BB21_46;
	and.b32  	%r72, %r49, 3;
	setp.lt.u32 	%p14, %r66, 4;
	@%p14 bra 	$L__BB21_43;
	add.s32 	%r236, %r501, %r492;
	mul.wide.u32 	%rd63, %r236, 4;
	add.s64 	%rd64, %rd2, %rd63;
	ld.global.u32 	%r237, [%rd64];
	add.s32 	%r238, %r237, %r509;
	add.s32 	%r239, %r236, 256;
	mul.wide.u32 	%rd65, %r239, 4;
	add.s64 	%rd66, %rd2, %rd65;
	ld.global.u32 	%r240, [%rd66];
	add.s32 	%r241, %r240, %r238;
	add.s32 	%r242, %r236, 512;
	mul.wide.u32 	%rd67, %r242, 4;
	add.s64 	%rd68, %rd2, %rd67;
	ld.global.u32 	%r243, [%rd68];
	add.s32 	%r244, %r243, %r241;
	add.s32 	%r245, %r236, 768;
	mul.wide.u32 	%rd69, %r245, 4;
	add.s64 	%rd70, %rd2, %rd69;
	ld.global.u32 	%r246, [%rd70];
	add.s32 	%r509, %r246, %r244;
	add.s32 	%r501, %r501, 1024;
$L__BB21_43:
	setp.eq.s32 	%p15, %r72, 0;
	@%p15 bra 	$L__BB21_46;
	add.s32 	%r507, %r501, %r492;
	neg.s32 	%r506, %r72;
$L__BB21_45:
	.pragma "nounroll";
	mul.wide.u32 	%rd71, %r507, 4;
	add.s64 	%rd72, %rd2, %rd71;
	ld.global.u32 	%r247, [%rd72];
	add.s32 	%r509, %r247, %r509;
	add.s32 	%r507, %r507, 256;
	add.s32 	%r506, %r506, 1;
	setp.ne.s32 	%p16, %r506, 0;
	@%p16 bra 	$L__BB21_45;
$L__BB21_46:
	// begin inline asm
	mov.u32 %r248, %laneid;
	// end inline asm
	mov.b32 	%r251, 1;
	mov.b32 	%r272, 31;
	mov.b32 	%r273, -1;
	// begin inline asm
	shfl.sync.down.b32 %r249, %r509, %r251, %r272, %r273;
	// end inline asm
	setp.gt.s32 	%p17, %r248, 30;
	selp.b32 	%r274, 0, %r249, %p17;
	add.s32 	%r255, %r274, %r509;
	mov.b32 	%r256, 2;
	// begin inline asm
	shfl.sync.down.b32 %r254, %r255, %r256, %r272, %r273;
	// end inline asm
	setp.gt.s32 	%p18, %r248, 29;
	selp.b32 	%r275, 0, %r254, %p18;
	add.s32 	%r260, %r255, %r275;
	mov.b32 	%r261, 4;
	// begin inline asm
	shfl.sync.down.b32 %r259, %r260, %r261, %r272, %r273;
	// end inline asm
	setp.gt.s32 	%p19, %r248, 27;
	selp.b32 	%r276, 0, %r259, %p19;
	add.s32 	%r265, %r260, %r276;
	mov.b32 	%r266, 8;
	// begin inline asm
	shfl.sync.down.b32 %r264, %r265, %r266, %r272, %r273;
	// end inline asm
	setp.gt.s32 	%p20, %r248, 23;
	selp.b32 	%r277, 0, %r264, %p20;
	add.s32 	%r270, %r265, %r277;
	mov.b32 	%r271, 16;
	// begin inline asm
	shfl.sync.down.b32 %r269, %r270, %r271, %r272, %r273;
	// end inline asm
	setp.gt.s32 	%p21, %r248, 15;
	selp.b32 	%r278, 0, %r269, %p21;
	add.s32 	%r510, %r270, %r278;
	setp.ne.s32 	%p22, %r248, 0;
	@%p22 bra 	$L__BB21_48;
	shr.u32 	%r279, %r40, 3;
	and.b32  	%r280, %r279, 124;
	mov.u32 	%r281, _ZZN3cub18CUB_300001_SM_10006detail6reduce28DeviceReduceSingleTileKernelINS2_10policy_hubIijN4cuda3std3__44plusIiEEE10Policy1000EN6thrust24THRUST_300001_SM_1000_NS10device_ptrIiEEPijS9_iiNS7_10__identityEEEvT0_T1_T2_T3_T4_T6_E12temp_storage;
	add.s32 	%r282, %r281, %r280;
	st.shared.u32 	[%r282+8], %r510;
$L__BB21_48:
	bar.sync 	0;
	setp.ne.s32 	%p23, %r40, 0;
	@%p23 bra 	$L__BB21_50;
	ld.shared.u32 	%r283, [_ZZN3cub18CUB_300001_SM_10006detail6reduce28DeviceReduceSingleTileKernelINS2_10policy_hubIijN4cuda3std3__44plusIiEEE10Policy1000EN6thrust24THRUST_300001_SM_1000_NS10device_ptrIiEEPijS9_iiNS7_10__identityEEEvT0_T1_T2_T3_T4_T6_E12temp_storage+12];
	add.s32 	%r284, %r283, %r510;
	ld.shared.u32 	%r285, [_ZZN3cub18CUB_300001_SM_10006detail6reduce28DeviceReduceSingleTileKernelINS2_10policy_hubIijN4cuda3std3__44plusIiEEE10Policy1000EN6thrust24THRUST_300001_SM_1000_NS10device_ptrIiEEPijS9_iiNS7_10__identityEEEvT0_T1_T2_T3_T4_T6_E12temp_storage+16];
	add.s32 	%r286, %r284, %r285;
	ld.shared.u32 	%r287, [_ZZN3cub18CUB_300001_SM_10006detail6reduce28DeviceReduceSingleTileKernelINS2_10policy_hubIijN4cuda3std3__44plusIiEEE10Policy1000EN6thrust24THRUST_300001_SM_1000_NS10device_ptrIiEEPijS9_iiNS7_10__identityEEEvT0_T1_T2_T3_T4_T6_E12temp_storage+20];
	add.s32 	%r288, %r286, %r287;
	ld.shared.u32 	%r289, [_ZZN3cub18CUB_300001_SM_10006detail6reduce28DeviceReduceSingleTileKernelINS2_10policy_hubIijN4cuda3std3__44plusIiEEE10Policy1000EN6thrust24THRUST_300001_SM_1000_NS10device_ptrIiEEPijS9_iiNS7_10__identityEEEvT0_T1_T2_T3_T4_T6_E12temp_storage+24];
	add.s32 	%r290, %r288, %r289;
	ld.shared.u32 	%r291, [_ZZN3cub18CUB_300001_SM_10006detail6reduce28DeviceReduceSingleTileKernelINS2_10policy_hubIijN4cuda3std3__44plusIiEEE10Policy1000EN6thrust24THRUST_300001_SM_1000_NS10device_ptrIiEEPijS9_iiNS7_10__identityEEEvT0_T1_T2_T3_T4_T6_E12temp_storage+28];
	add.s32 	%r292, %r290, %r291;
	ld.shared.u32 	%r293, [_ZZN3cub18CUB_300001_SM_10006detail6reduce28DeviceReduceSingleTileKernelINS2_10policy_hubIijN4cuda3std3__44plusIiEEE10Policy1000EN6thrust24THRUST_300001_SM_1000_NS10device_ptrIiEEPijS9_iiNS7_10__identityEEEvT0_T1_T2_T3_T4_T6_E12temp_storage+32];
	add.s32 	%r294, %r292, %r293;
	ld.shared.u32 	%r295, [_ZZN3cub18CUB_300001_SM_10006detail6reduce28DeviceReduceSingleTileKernelINS2_10policy_hubIijN4cuda3std3__44plusIiEEE10Policy1000EN6thrust24THRUST_300001_SM_1000_NS10device_ptrIiEEPijS9_iiNS7_10__identityEEEvT0_T1_T2_T3_T4_T6_E12temp_storage+36];
	add.s32 	%r510, %r294, %r295;
$L__BB21_50:
	mov.u32 	%r469, %tid.x;
	setp.ne.s32 	%p57, %r469, 0;
	@%p57 bra 	$L__BB21_52;
	add.s32 	%r470, %r510, %r91;
	st.global.u32 	[%rd1], %r470;
$L__BB21_52:
	ret;

}
	// .globl	_ZN3cub18CUB_300001_SM_10006detail6reduce18DeviceReduceKernelINS2_10policy_hubIijN4cuda3std3__44plusIiEEE10Policy1000EN6thrust24THRUST_300001_SM_1000_NS10device_ptrIiEEjS9_iNS7_10__identityEEEvT0_PT3_T1_NS0_13GridEvenShareISK_EET2_T4_
.visible .entry _ZN3cub18CUB_300001_SM_10006detail6reduce18DeviceReduceKernelINS2_10policy_hubIijN4cuda3std3__44plusIiEEE10Policy1000EN6thrust24THRUST_300001_SM_1000_NS10device_ptrIiEEjS9_iNS7_10__identityEEEvT0_PT3_T1_NS0_13GridEvenShareISK_EET2_T4_(
	.param .align 8 .b8 _ZN3cub18CUB_300001_SM_10006detail6reduce18DeviceReduceKernelINS2_10policy_hubIijN4cuda3std3__44plusIiEEE10Policy1000EN6thrust24THRUST_300001_SM_1000_NS10device_ptrIiEEjS9_iNS7_10__identityEEEvT0_PT3_T1_NS0_13GridEvenShareISK_EET2_T4__param_0[8],
	.param .u64 .ptr .align 1 _ZN3cub18CUB_300001_SM_10006detail6reduce18DeviceReduceKernelINS2_10policy_hubIijN4cuda3std3__44plusIiEEE10Policy1000EN6thrust24THRUST_300001_SM_1000_NS10device_ptrIiEEjS9_iNS7_10__identityEEEvT0_PT3_T1_NS0_13GridEvenShareISK_EET2_T4__param_1,
	.param .u32 _ZN3cub18CUB_300001_SM_10006detail6reduce18DeviceReduceKernelINS2_10policy_hubIijN4cuda3std3__44plusIiEEE10Policy1000EN6thrust24THRUST_300001_SM_1000_NS10device_ptrIiEEjS9_iNS7_10__identityEEEvT0_PT3_T1_NS0_13GridEvenShareISK_EET2_T4__param_2,
	.param .align 4 .b8 _ZN3cub18CUB_300001_SM_10006detail6reduce18DeviceReduceKernelINS2_10policy_hubIijN4cuda3std3__44plusIiEEE10Policy1000EN6thrust24THRUST_300001_SM_1000_NS10device_ptrIiEEjS9_iNS7_10__identityEEEvT0_PT3_T1_NS0_13GridEvenShareISK_EET2_T4__param_3[40],
	.param .align 1 .b8 _ZN3cub18CUB_300001_SM_10006detail6reduce18DeviceReduceKernelINS2_10policy_hubIijN4cuda3std3__44plusIiEEE10Policy1000EN6thrust24THRUST_300001_SM_1000_NS10device_ptrIiEEjS9_iNS7_10__identityEEEvT0_PT3_T1_NS0_13GridEvenShareISK_EET2_T4__param_4[1],
	.param .align 1 .b8 _ZN3cub18CUB_300001_SM_10006detail6reduce18DeviceReduceKernelINS2_10policy_hubIijN4cuda3std3__44plusIiEEE10Policy1000EN6thrust24THRUST_300001_SM_1000_NS10device_ptrIiEEjS9_iNS7_10__identityEEEvT0_PT3_T1_NS0_13GridEvenShareISK_EET2_T4__param_5[1]
)
.maxntid 256
{
	.reg .pred 	%p<57>;
	.reg .b16 	%rs<4>;
	.reg .b32 	%r<575>;
	.reg .b64 	%rd<130>;
	// demoted variable
	.shared .align 4 .b8 _ZZN3cub18CUB_300001_SM_10006detail6reduce18DeviceReduceKernelINS2_10policy_hubIijN4cuda3std3__44plusIiEEE10Policy1000EN6thrust24THRUST_300001_SM_1000_NS10device_ptrIiEEjS9_iNS7_10__identityEEEvT0_PT3_T1_NS0_13GridEvenShareISK_EET2_T4_E12temp_storage[44];
	ld.param.u32 	%r1, [_ZN3cub18CUB_300001_SM_10006detail6reduce18DeviceReduceKernelINS2_10policy_hubIijN4cuda3std3__44plusIiEEE10Policy1000EN6thrust24THRUST_300001_SM_1000_NS10device_ptrIiEEjS9_iNS7_10__identityEEEvT0_PT3_T1_NS0_13GridEvenShareISK_EET2_T4__param_3+20];
	ld.param.u32 	%r2, [_ZN3cub18CUB_300001_SM_10006detail6reduce18DeviceReduceKernelINS2_10policy_hubIijN4cuda3std3__44plusIiEEE10Policy1000EN6thrust24THRUST_300001_SM_1000_NS10device_ptrIiEEjS9_iNS7_10__identityEEEvT0_PT3_T1_NS0_13GridEvenShareISK_EET2_T4__param_3+24];
	ld.param.u64 	%rd3, [_ZN3cub18CUB_300001_SM_10006detail6reduce18DeviceReduceKernelINS2_10policy_hubIijN4cuda3std3__44plusIiEEE10Policy1000EN6thrust24THRUST_300001_SM_1000_NS10device_ptrIiEEjS9_iNS7_10__identityEEEvT0_PT3_T1_NS0_13GridEvenShareISK_EET2_T4__param_0];
	cvta.to.global.u64 	%rd1, %rd3;
	mov.u32 	%r3, %ctaid.x;
	shl.b32 	%r4, %r2, 12;
	shl.b32 	%r556, %r3, 12;
	sub.s32 	%r6, %r1, %r556;
	setp.gt.u32 	%p1, %r6, 4095;
	@%p1 bra 	$L__BB22_26;
	mov.u32 	%r7, %tid.x;
	setp.ge.u32 	%p23, %r7, %r6;
	mov.b32 	%r550, 0;
	mov.u32 	%r539, %r7;
	@%p23 bra 	$L__BB22_3;
	add.s32 	%r330, %r556, %r7;
	mul.wide.u32 	%rd66, %r330, 4;
	add.s64 	%rd67, %rd1, %rd66;
	ld.global.u32 	%r550, [%rd67];
	add.s32 	%r539, %r7, 256;
$L__BB22_3:
	setp.ge.u32 	%p24, %r539, %r6;
	@%p24 bra 	$L__BB22_17;
	not.b32 	%r332, %r539;
	add.s32 	%r333, %r1, %r332;
	sub.s32 	%r334, %r333, %r556;
	shr.u32 	%r335, %r334, 8;
	add.s32 	%r12, %r335, 1;
	and.b32  	%r13, %r12, 15;
	setp.lt.u32 	%p25, %r334, 3840;
	@%p25 bra 	$L__BB22_8;
	or.b32  	%r536, %r539, 2048;
	add.s32 	%r535, %r539, %r556;
	and.b32  	%r336, %r12, 33554416;
	neg.s32 	%r534, %r336;
$L__BB22_6:
	.pragma "nounroll";
	mul.wide.u32 	%rd68, %r535, 4;
	add.s64 	%rd69, %rd1, %rd68;
	ld.global.u32 	%r337, [%rd69];
	add.s32 	%r338, %r337, %r550;
	add.s32 	%r339, %r535, 256;
	mul.wide.u32 	%rd70, %r339, 4;
	add.s64 	%rd71, %rd1, %rd70;
	ld.global.u32 	%r340, [%rd71];
	add.s32 	%r341, %r340, %r338;
	add.s32 	%r342, %r535, 512;
	mul.wide.u32 	%rd72, %r342, 4;
	add.s64 	%rd73, %rd1, %rd72;
	ld.global.u32 	%r343, [%rd73];
	add.s32 	%r344, %r343, %r341;
	add.s32 	%r345, %r535, 768;
	mul.wide.u32 	%rd74, %r345, 4;
	add.s64 	%rd75, %rd1, %rd74;
	ld.global.u32 	%r346, [%rd75];
	add.s32 	%r347, %r346, %r344;
	add.s32 	%r348, %r535, 1024;
	mul.wide.u32 	%rd76, %r348, 4;
	add.s64 	%rd77, %rd1, %rd76;
	ld.global.u32 	%r349, [%rd77];
	add.s32 	%r350, %r349, %r347;
	add.s32 	%r351, %r535, 1280;
	mul.wide.u32 	%rd78, %r351, 4;
	add.s64 	%rd79, %rd1, %rd78;
	ld.global.u32 	%r352, [%rd79];
	add.s32 	%r353, %r352, %r350;
	add.s32 	%r354, %r535, 1536;
	mul.wide.u32 	%rd80, %r354, 4;
	add.s64 	%rd81, %rd1, %rd80;
	ld.global.u32 	%r355, [%rd81];
	add.s32 	%r356, %r355, %r353;
	add.s32 	%r357, %r535, 1792;
	mul.wide.u32 	%rd82, %r357, 4;
	add.s64 	%rd83, %rd1, %rd82;
	ld.global.u32 	%r358, [%rd83];
	add.s32 	%r359, %r358, %r356;
	add.s32 	%r360, %r535, 2048;
	mul.wide.u32 	%rd84, %r360, 4;
	add.s64 	%rd85, %rd1, %rd84;
	ld.global.u32 	%r361, [%rd85];
	add.s32 	%r362, %r361, %r359;
	add.s32 	%r363, %r535, 2304;
	mul.wide.u32 	%rd86, %r363, 4;
	add.s64 	%rd87, %rd1, %rd86;
	ld.global.u32 	%r364, [%rd87];
	add.s32 	%r365, %r364, %r362;
	add.s32 	%r366, %r535, 2560;
	mul.wide.u32 	%rd88, %r366, 4;
	add.s64 	%rd89, %rd1, %rd88;
	ld.global.u32 	%r367, [%rd89];
	add.s32 	%r368, %r367, %r365;
	add.s32 	%r369, %r535, 2816;
	mul.wide.u32 	%rd90, %r369, 4;
	add.s64 	%rd91, %rd1, %rd90;
	ld.global.u32 	%r370, [%rd91];
	add.s32 	%r371, %r370, %r368;
	add.s32 	%r372, %r535, 3072;
	mul.wide.u32 	%rd92, %r372, 4;
	add.s64 	%rd93, %rd1, %rd92;
	ld.global.u32 	%r373, [%rd93];
	add.s32 	%r374, %r373, %r371;
	add.s32 	%r375, %r535, 3328;
	mul.wide.u32 	%rd94, %r375, 4;
	add.s64 	%rd95, %rd1, %rd94;
	ld.global.u32 	%r376, [%rd95];
	add.s32 	%r377, %r376, %r374;
	add.s32 	%r378, %r535, 3584;
	mul.wide.u32 	%rd96, %r378, 4;
	add.s64 	%rd97, %rd1, %rd96;
	ld.global.u32 	%r379, [%rd97];
	add.s32 	%r380, %r379, %r377;
	add.s32 	%r381, %r535, 3840;
	mul.wide.u32 	%rd98, %r381, 4;
	add.s64 	%rd99, %rd1, %rd98;
	ld.global.u32 	%r382, [%rd99];
	add.s32 	%r550, %r382, %r380;
	add.s32 	%r536, %r536, 4096;
	add.s32 	%r535, %r535, 4096;
	add.s32 	%r534, %r534, 16;
	setp.ne.s32 	%p26, %r534, 0;
	@%p26 bra 	$L__BB22_6;
	add.s32 	%r539, %r536, -2048;
$L__BB22_8:
	setp.eq.s32 	%p27, %r13, 0;
	@%p27 bra 	$L__BB22_17;
	and.b32  	%r29, %r12, 7;
	setp.lt.u32 	%p28, %r13, 8;
	@%p28 bra 	$L__BB22_11;
	add.s32 	%r384, %r556, %r539;
	mul.wide.u32 	%rd100, %r384, 4;
	add.s64 	%rd101, %rd1, %rd100;
	ld.global.u32 	%r385, [%rd101];
	add.s32 	%r386, %r385, %r550;
	add.s32 	%r387, %r384, 256;
	mul.wide.u32 	%rd102, %r387, 4;
	add.s64 	%rd103, %rd1, %rd102;
	ld.global.u32 	%r388, [%rd103];
	add.s32 	%r389, %r388, %r386;
	add.s32 	%r390, %r384, 512;
	mul.wide.u32 	%rd104, %r390, 4;
	add.s64 	%rd105, %rd1, %rd104;
	ld.global.u32 	%r391, [%rd105];
	add.s32 	%r392, %r391, %r389;
	add.s32 	%r393, %r384, 768;
	mul.wide.u32 	%rd106, %r393, 4;
	add.s64 	%rd107, %rd1, %rd106;
	ld.global.u32 	%r394, [%rd107];
	add.s32 	%r395, %r394, %r392;
	add.s32 	%r396, %r384, 1024;
	mul.wide.u32 	%rd108, %r396, 4;
	add.s64 	%rd109, %rd1, %rd108;
	ld.global.u32 	%r397, [%rd109];
	add.s32 	%r398, %r397, %r395;
	add.s32 	%r399, %r384, 1280;
	mul.wide.u32 	%rd110, %r399, 4;
	add.s64 	%rd111, %rd1, %rd110;
	ld.global.u32 	%r400, [%rd111];
	add.s32 	%r401, %r400, %r398;
	add.s32 	%r402, %r384, 1536;
	mul.wide.u32 	%rd112, %r402, 4;
	add.s64 	%rd113, %rd1, %rd112;
	ld.global.u32 	%r403, [%rd113];
	add.s32 	%r404, %r403, %r401;
	add.s32 	%r405, %r384, 1792;
	mul.wide.u32 	%rd114, %r405, 4;
	add.s64 	%rd115, %rd1, %rd114;
	ld.global.u32 	%r406, [%rd115];
	add.s32 	%r550, %r406, %r404;
	add.s32 	%r539, %r539, 2048;
$L__BB22_11:
	setp.eq.s32 	%p29, %r29, 0;
	@%p29 bra 	$L__BB22_17;
	and.b32  	%r35, %r12, 3;
	setp.lt.u32 	%p30, %r29, 4;
	@%p30 bra 	$L__BB22_14;
	add.s32 	%r408, %r556, %r539;
	mul.wide.u32 	%rd116, %r408, 4;
	add.s64 	%rd117, %rd1, %rd116;
	ld.global.u32 	%r409, [%rd117];
	add.s32 	%r410, %r409, %r550;
	add.s32 	%r411, %r408, 256;
	mul.wide.u32 	%rd118, %r411, 4;
	add.s64 	%rd119, %rd1, %rd118;
	ld.global.u32 	%r412, [%rd119];
	add.s32 	%r413, %r412, %r410;
	add.s32 	%r414, %r408, 512;
	mul.wide.u32 	%rd120, %r414, 4;
	add.s64 	%rd121, %rd1, %rd120;
	ld.global.u32 	%r415, [%rd121];
	add.s32 	%r416, %r415, %r413;
	add.s32 	%r417, %r408, 768;
	mul.wide.u32 	%rd122, %r417, 4;
	add.s64 	%rd123, %rd1, %rd122;
	ld.global.u32 	%r418, [%rd123];
	add.s32 	%r550, %r418, %r416;
	add.s32 	%r539, %r539, 1024;
$L__BB22_14:
	setp.eq.s32 	%p31, %r35, 0;
	@%p31 bra 	$L__BB22_17;
	add.s32 	%r548, %r539, %r556;
	neg.s32 	%r547, %r35;
$L__BB22_16:
	.pragma "nounroll";
	mul.wide.u32 	%rd124, %r548, 4;
	add.s64 	%rd125, %rd1, %rd124;
	ld.global.u32 	%r419, [%rd125];
	add.s32 	%r550, %r419, %r550;
	add.s32 	%r548, %r548, 256;
	add.s32 	%r547, %r547, 1;
	setp.ne.s32 	%p32, %r547, 0;
	@%p32 bra 	$L__BB22_16;
$L__BB22_17:
	setp.lt.u32 	%p33, %r6, 256;
	@%p33 bra 	$L__BB22_22;
	// begin inline asm
	mov.u32 %r483, %laneid;
	// end inline asm
	mov.b32 	%r486, 1;
	mov.b32 	%r507, 31;
	mov.b32 	%r508, -1;
	// begin inline asm
	shfl.sync.down.b32 %r484, %r550, %r486, %r507, %r508;
	// end inline asm
	setp.gt.s32 	%p49, %r483, 30;
	selp.b32 	%r509, 0, %r484, %p49;
	add.s32 	%r490, %r509, %r550;
	mov.b32 	%r491, 2;
	// begin inline asm
	shfl.sync.down.b32 %r489, %r490, %r491, %r507, %r508;
	// end inline asm
	setp.gt.s32 	%p50, %r483, 29;
	selp.b32 	%r510, 0, %r489, %p50;
	add.s32 	%r495, %r490, %r510;
	mov.b32 	%r496, 4;
	// begin inline asm
	shfl.sync.down.b32 %r494, %r495, %r496, %r507, %r508;
	// end inline asm
	setp.gt.s32 	%p51, %r483, 27;
	selp.b32 	%r511, 0, %r494, %p51;
	add.s32 	%r500, %r495, %r511;
	mov.b32 	%r501, 8;
	// begin inline asm
	shfl.sync.down.b32 %r499, %r500, %r501, %r507, %r508;
	// end inline asm
	setp.gt.s32 	%p52, %r483, 23;
	selp.b32 	%r512, 0, %r499, %p52;
	add.s32 	%r505, %r500, %r512;
	mov.b32 	%r506, 16;
	// begin inline asm
	shfl.sync.down.b32 %r504, %r505, %r506, %r507, %r508;
	// end inline asm
	setp.gt.s32 	%p53, %r483, 15;
	selp.b32 	%r513, 0, %r504, %p53;
	add.s32 	%r574, %r505, %r513;
	setp.ne.s32 	%p54, %r483, 0;
	@%p54 bra 	$L__BB22_20;
	shr.u32 	%r514, %r7, 3;
	and.b32  	%r515, %r514, 124;
	mov.u32 	%r516, _ZZN3cub18CUB_300001_SM_10006detail6reduce18DeviceReduceKernelINS2_10policy_hubIijN4cuda3std3__44plusIiEEE10Policy1000EN6thrust24THRUST_300001_SM_1000_NS10device_ptrIiEEjS9_iNS7_10__identityEEEvT0_PT3_T1_NS0_13GridEvenShareISK_EET2_T4_E12temp_storage;
	add.s32 	%r517, %r516, %r515;
	st.shared.u32 	[%r517+8], %r574;
$L__BB22_20:
	bar.sync 	0;
	setp.ne.s32 	%p55, %r7, 0;
	@%p55 bra 	$L__BB22_48;
	ld.shared.u32 	%r518, [_ZZN3cub18CUB_300001_SM_10006detail6reduce18DeviceReduceKernelINS2_10policy_hubIijN4cuda3std3__44plusIiEEE10Policy1000EN6thrust24THRUST_300001_SM_1000_NS10device_ptrIiEEjS9_iNS7_10__identityEEEvT0_PT3_T1_NS0_13GridEvenShareISK_EET2_T4_E12temp_storage+12];
	add.s32 	%r519, %r518, %r574;
	ld.shared.u32 	%r520, [_ZZN3cub18CUB_300001_SM_10006detail6reduce18DeviceReduceKernelINS2_10policy_hubIijN4cuda3std3__44plusIiEEE10Policy1000EN6thrust24THRUST_300001_SM_1000_NS10device_ptrIiEEjS9_iNS7_10__identityEEEvT0_PT3_T1_NS0_13GridEvenShareISK_EET2_T4_E12temp_storage+16];
	add.s32 	%r521, %r519, %r520;
	ld.shared.u32 	%r522, [_ZZN3cub18CUB_300001_SM_10006detail6reduce18DeviceReduceKernelINS2_10policy_hubIijN4cuda3std3__44plusIiEEE10Policy1000EN6thrust24THRUST_300001_SM_1000_NS10device_ptrIiEEjS9_iNS7_10__identityEEEvT0_PT3_T1_NS0_13GridEvenShareISK_EET2_T4_E12temp_storage+20];
	add.s32 	%r523, %r521, %r522;
	ld.shared.u32 	%r524, [_ZZN3cub18CUB_300001_SM_10006detail6reduce18DeviceReduceKernelINS2_10policy_hubIijN4cuda3std3__44plusIiEEE10Policy1000EN6thrust24THRUST_300001_SM_1000_NS10device_ptrIiEEjS9_iNS7_10__identityEEEvT0_PT3_T1_NS0_13GridEvenShareISK_EET2_T4_E12temp_storage+24];
	add.s32 	%r525, %r523, %r524;
	ld.shared.u32 	%r526, [_ZZN3cub18CUB_300001_SM_10006detail6reduce18DeviceReduceKernelINS2_10policy_hubIijN4cuda3std3__44plusIiEEE10Policy1000EN6thrust24THRUST_300001_SM_1000_NS10device_ptrIiEEjS9_iNS7_10__identityEEEvT0_PT3_T1_NS0_13GridEvenShareISK_EET2_T4_E12temp_storage+28];
	add.s32 	%r527, %r525, %r526;
	ld.shared.u32 	%r528, [_ZZN3cub18CUB_300001_SM_10006detail6reduce18DeviceReduceKernelINS2_10policy_hubIijN4cuda3std3__44plusIiEEE10Policy1000EN6thrust24THRUST_300001_SM_1000_NS10device_ptrIiEEjS9_iNS7_10__identityEEEvT0_PT3_T1_NS0_13GridEvenShareISK_EET2_T4_E12temp_storage+32];
	add.s32 	%r529, %r527, %r528;
	ld.shared.u32 	%r530, [_ZZN3cub18CUB_300001_SM_10006detail6reduce18DeviceReduceKernelINS2_10policy_hubIijN4cuda3std3__44plusIiEEE10Policy1000EN6thrust24THRUST_300001_SM_1000_NS10device_ptrIiEEjS9_iNS7_10__identityEEEvT0_PT3_T1_NS0_13GridEvenShareISK_EET2_T4_E12temp_storage+36];
	add.s32 	%r574, %r529, %r530;
	bra.uni 	$L__BB22_48;
$L__BB22_22:
	// begin inline asm
	mov.u32 %r420, %laneid;
	// end inline asm
	and.b32  	%r446, %r7, 992;
	add.s32 	%r447, %r446, 32;
	setp.gt.u32 	%p34, %r447, %r6;
	not.b32 	%r448, %r446;
	add.s32 	%r449, %r6, %r448;
	selp.b32 	%r444, %r449, 31, %p34;
	mov.b32 	%r423, 1;
	mov.b32 	%r445, -1;
	// begin inline asm
	shfl.sync.down.b32 %r421, %r550, %r423, %r444, %r445;
	// end inline asm
	setp.lt.s32 	%p35, %r420, %r444;
	selp.b32 	%r450, %r421, 0, %p35;
	add.s32 	%r427, %r450, %r550;
	mov.b32 	%r428, 2;
	// begin inline asm
	shfl.sync.down.b32 %r426, %r427, %r428, %r444, %r445;
	// end inline asm
	add.s32 	%r451, %r420, 2;
	setp.gt.s32 	%p36, %r451, %r444;
	selp.b32 	%r452, 0, %r426, %p36;
	add.s32 	%r432, %r427, %r452;
	mov.b32 	%r433, 4;
	// begin inline asm
	shfl.sync.down.b32 %r431, %r432, %r433, %r444, %r445;
	// end inline asm
	add.s32 	%r453, %r420, 4;
	setp.gt.s32 	%p37, %r453, %r444;
	selp.b32 	%r454, 0, %r431, %p37;
	add.s32 	%r437, %r432, %r454;
	mov.b32 	%r438, 8;
	// begin inline asm
	shfl.sync.down.b32 %r436, %r437, %r438, %r444, %r445;
	// end inline asm
	add.s32 	%r455, %r420, 8;
	setp.gt.s32 	%p38, %r455, %r444;
	selp.b32 	%r456, 0, %r436, %p38;
	add.s32 	%r442, %r437, %r456;
	mov.b32 	%r443, 16;
	// begin inline asm
	shfl.sync.down.b32 %r441, %r442, %r443, %r444, %r445;
	// end inline asm
	add.s32 	%r457, %r420, 16;
	setp.gt.s32 	%p39, %r457, %r444;
	selp.b32 	%r458, 0, %r441, %p39;
	add.s32 	%r574, %r442, %r458;
	setp.ne.s32 	%p40, %r420, 0;
	@%p40 bra 	$L__BB22_24;
	shr.u32 	%r459, %r7, 3;
	and.b32  	%r460, %r459, 124;
	mov.u32 	%r461, _ZZN3cub18CUB_300001_SM_10006detail6reduce18DeviceReduceKernelINS2_10policy_hubIijN4cuda3std3__44plusIiEEE10Policy1000EN6thrust24THRUST_300001_SM_1000_NS10device_ptrIiEEjS9_iNS7_10__identityEEEvT0_PT3_T1_NS0_13GridEvenShareISK_EET2_T4_E12temp_storage;
	add.s32 	%r462, %r461, %r460;
	st.shared.u32 	[%r462+8], %r574;
$L__BB22_24:
	bar.sync 	0;
	setp.ne.s32 	%p41, %r7, 0;
	@%p41 bra 	$L__BB22_48;
	setp.gt.u32 	%p42, %r6, 32;
	ld.shared.u32 	%r463, [_ZZN3cub18CUB_300001_SM_10006detail6reduce18DeviceReduceKernelINS2_10policy_hubIijN4cuda3std3__44plusIiEEE10Policy1000EN6thrust24THRUST_300001_SM_1000_NS10device_ptrIiEEjS9_iNS7_10__identityEEEvT0_PT3_T1_NS0_13GridEvenShareISK_EET2_T4_E12temp_storage+12];
	selp.b32 	%r464, %r463, 0, %p42;
	add.s32 	%r465, %r464, %r574;
	setp.gt.u32 	%p43, %r6, 64;
	ld.shared.u32 	%r466, [_ZZN3cub18CUB_300001_SM_10006detail6reduce18DeviceReduceKernelINS2_10policy_hubIijN4cuda3std3__44plusIiEEE10Policy1000EN6thrust24THRUST_300001_SM_1000_NS10device_ptrIiEEjS9_iNS7_10__identityEEEvT0_PT3_T1_NS0_13GridEvenShareISK_EET2_T4_E12temp_storage+16];
	selp.b32 	%r467, %r466, 0, %p43;
	add.s32 	%r468, %r465, %r467;
	setp.gt.u32 	%p44, %r6, 96;
	ld.shared.u32 	%r469, [_ZZN3cub18CUB_300001_SM_10006detail6reduce18DeviceReduceKernelINS2_10policy_hubIijN4cuda3std3__44plusIiEEE10Policy1000EN6thrust24THRUST_300001_SM_1000_NS10device_ptrIiEEjS9_iNS7_10__identityEEEvT0_PT3_T1_NS0_13GridEvenShareISK_EET2_T4_E12temp_storage+20];
	selp.b32 	%r470, %r469, 0, %p44;
	add.s32 	%r471, %r468, %r470;
	setp.gt.u32 	%p45, %r6, 128;
	ld.shared.u32 	%r472, [_ZZN3cub18CUB_300001_SM_10006detail6reduce18DeviceReduceKernelINS2_10policy_hubIijN4cuda3std3__44plusIiEEE10Policy1000EN6thrust24THRUST_300001_SM_1000_NS10device_ptrIiEEjS9_iNS7_10__identityEEEvT0_PT3_T1_NS0_13GridEvenShareISK_EET2_T4_E12temp_storage+24];
	selp.b32 	%r473, %r472, 0, %p45;
	add.s32 	%r474, %r471, %r473;
	setp.gt.u32 	%p46, %r6, 160;
	ld.shared.u32 	%r475, [_ZZN3cub18CUB_300001_SM_10006detail6reduce18DeviceReduceKernelINS2_10policy_hubIijN4cuda3std3__44plusIiEEE10Policy1000EN6thrust24THRUST_300001_SM_1000_NS10device_ptrIiEEjS9_iNS7_10__identityEEEvT0_PT3_T1_NS0_13GridEvenShareISK_EET2_T4_E12temp_storage+28];
	selp.b32 	%r476, %r475, 0, %p46;
	add.s32 	%r477, %r474, %r476;
	setp.gt.u32 	%p47, %r6, 192;
	ld.shared.u32 	%r478, [_ZZN3cub18CUB_300001_SM_10006detail6reduce18DeviceReduceKernelINS2_10policy_hubIijN4cuda3std3__44plusIiEEE10Policy1000EN6thrust24THRUST_300001_SM_1000_NS10device_ptrIiEEjS9_iNS7_10__identityEEEvT0_PT3_T1_NS0_13GridEvenShareISK_EET2_T4_E12temp_storage+32];
	selp.b32 	%r479, %r478, 0, %p47;
	add.s32 	%r480, %r477, %r479;
	setp.gt.u32 	%p48, %r6, 224;
	ld.shared.u32 	%r481, [_ZZN3cub18CUB_300001_SM_10006detail6reduce18DeviceReduceKernelINS2_10policy_hubIijN4cuda3std3__44plusIiEEE10Policy1000EN6thrust24THRUST_300001_SM_1000_NS10device_ptrIiEEjS9_iNS7_10__identityEEEvT0_PT3_T1_NS0_13GridEvenShareISK_EET2_T4_E12temp_storage+36];
	selp.b32 	%r482, %r481, 0, %p48;
	add.s32 	%r574, %r480, %r482;
	bra.uni 	$L__BB22_48;
$L__BB22_26:
	mov.u32 	%r54, %tid.x;
	add.s32 	%r110, %r54, %r556;
	mul.wide.u32 	%rd4, %r110, 4;
	add.s64 	%rd5, %rd1, %rd4;
	ld.global.u32 	%r111, [%rd5];
	ld.global.u32 	%r112, [%rd5+1024];
	ld.global.u32 	%r113, [%rd5+2048];
	ld.global.u32 	%r114, [%rd5+3072];
	ld.global.u32 	%r115, [%rd5+4096];
	ld.global.u32 	%r116, [%rd5+5120];
	ld.global.u32 	%r117, [%rd5+6144];
	ld.global.u32 	%r118, [%rd5+7168];
	ld.global.u32 	%r119, [%rd5+8192];
	ld.global.u32 	%r120, [%rd5+9216];
	ld.global.u32 	%r121, [%rd5+10240];
	ld.global.u32 	%r122, [%rd5+11264];
	ld.global.u32 	%r123, [%rd5+12288];
	ld.global.u32 	%r124, [%rd5+13312];
	ld.global.u32 	%r125, [%rd5+14336];
	ld.global.u32 	%r126, [%rd5+15360];
	add.s32 	%r127, %r112, %r111;
	add.s32 	%r128, %r113, %r127;
	add.s32 	%r129, %r114, %r128;
	add.s32 	%r130, %r115, %r129;
	add.s32 	%r131, %r116, %r130;
	add.s32 	%r132, %r117, %r131;
	add.s32 	%r133, %r118, %r132;
	add.s32 	%r134, %r119, %r133;
	add.s32 	%r135, %r120, %r134;
	add.s32 	%r136, %r121, %r135;
	add.s32 	%r137, %r122, %r136;
	add.s32 	%r138, %r123, %r137;
	add.s32 	%r139, %r124, %r138;
	add.s32 	%r140, %r125, %r139;
	add.s32 	%r573, %r126, %r140;
	setp.lt.u32 	%p2, %r6, %r4;
	@%p2 bra 	$L__BB22_44;
	add.s32 	%r56, %r4, %r556;
	not.b32 	%r142, %r54;
	add.s32 	%r143, %r142, %r1;
	sub.s32 	%r144, %r143, %r4;
	sub.s32 	%r552, %r144, %r556;
	add.s32 	%r145, %r56, %r54;
	add.s32 	%r551, %r145, 2048;
	mov.b32 	%r554, 0;
	mov.u32 	%r553, %r56;
$L__BB22_28:
	add.s32 	%r556, %r556, %r4;
	add.s32 	%r147, %r1, -4096;
	setp.gt.u32 	%p3, %r556, %r147;
	@%p3 bra 	$L__BB22_30;
	add.s32 	%r148, %r54, %r556;
	mul.wide.u32 	%rd6, %r148, 4;
	add.s64 	%rd7, %rd1, %rd6;
	ld.global.u32 	%r149, [%rd7];
	ld.global.u32 	%r150, [%rd7+1024];
	ld.global.u32 	%r151, [%rd7+2048];
	ld.global.u32 	%r152, [%rd7+3072];
	ld.global.u32 	%r153, [%rd7+4096];
	ld.global.u32 	%r154, [%rd7+5120];
	ld.global.u32 	%r155, [%rd7+6144];
	ld.global.u32 	%r156, [%rd7+7168];
	ld.global.u32 	%r157, [%rd7+8192];
	ld.global.u32 	%r158, [%rd7+9216];
	ld.global.u32 	%r159, [%rd7+10240];
	ld.global.u32 	%r160, [%rd7+11264];
	ld.global.u32 	%r161, [%rd7+12288];
	ld.global.u32 	%r162, [%rd7+13312];
	ld.global.u32 	%r163, [%rd7+14336];
	ld.global.u32 	%r164, [%rd7+15360];
	add.s32 	%r165, %r149, %r573;
	add.s32 	%r166, %r150, %r165;
	add.s32 	%r167, %r151, %r166;
	add.s32 	%r168, %r152, %r167;
	add.s32 	%r169, %r153, %r168;
	add.s32 	%r170, %r154, %r169;
	add.s32 	%r171, %r155, %r170;
	add.s32 	%r172, %r156, %r171;
	add.s32 	%r173, %r157, %r172;
	add.s32 	%r174, %r158, %r173;
	add.s32 	%r175, %r159, %r174;
	add.s32 	%r176, %r160, %r175;
	add.s32 	%r177, %r161, %r176;
	add.s32 	%r178, %r162, %r177;
	add.s32 	%r179, %r163, %r178;
	add.s32 	%r573, %r164, %r179;
	sub.s32 	%r180, %r1, %r556;
	setp.lt.u32 	%p4, %r180, %r4;
	add.s32 	%r554, %r554, 1;
	add.s32 	%r553, %r553, %r4;
	sub.s32 	%r552, %r552, %r4;
	add.s32 	%r551, %r551, %r4;
	@%p4 bra 	$L__BB22_44;
	bra.uni 	$L__BB22_28;
$L__BB22_30:
	setp.le.u32 	%p5, %r1, %r556;
	sub.s32 	%r182, %r1, %r556;
	setp.ge.s32 	%p6, %r54, %r182;
	or.pred  	%p7, %p5, %p6;
	@%p7 bra 	$L__BB22_44;
	not.b32 	%r185, %r54;
	add.s32 	%r186, %r1, %r185;
	sub.s32 	%r187, %r186, %r56;
	mul.lo.s32 	%r188, %r2, %r554;
	shl.b32 	%r189, %r188, 12;
	sub.s32 	%r190, %r187, %r189;
	shr.u32 	%r191, %r190, 8;
	add.s32 	%r71, %r191, 1;
	and.b32  	%r72, %r71, 15;
	setp.lt.u32 	%p8, %r190, 3840;
	mov.u32 	%r565, %r54;
	@%p8 bra 	$L__BB22_35;
	or.b32  	%r559, %r54, 2048;
	shr.u32 	%r192, %r552, 8;
	add.s32 	%r193, %r192, 1;
	and.b32  	%r194, %r193, 33554416;
	neg.s32 	%r557, %r194;
$L__BB22_33:
	.pragma "nounroll";
	add.s32 	%r195, %r551, -2048;
	mul.wide.u32 	%rd8, %r195, 4;
	add.s64 	%rd9, %rd1, %rd8;
	ld.global.u32 	%r196, [%rd9];
	add.s32 	%r197, %r196, %r573;
	add.s32 	%r198, %r551, -1792;
	mul.wide.u32 	%rd10, %r198, 4;
	add.s64 	%rd11, %rd1, %rd10;
	ld.global.u32 	%r199, [%rd11];
	add.s32 	%r200, %r199, %r197;
	add.s32 	%r201, %r551, -1536;
	mul.wide.u32 	%rd12, %r201, 4;
	add.s64 	%rd13, %rd1, %rd12;
	ld.global.u32 	%r202, [%rd13];
	add.s32 	%r203, %r202, %r200;
	add.s32 	%r204, %r551, -1280;
	mul.wide.u32 	%rd14, %r204, 4;
	add.s64 	%rd15, %rd1, %rd14;
	ld.global.u32 	%r205, [%rd15];
	add.s32 	%r206, %r205, %r203;
	add.s32 	%r207, %r551, -1024;
	mul.wide.u32 	%rd16, %r207, 4;
	add.s64 	%rd17, %rd1, %rd16;
	ld.global.u32 	%r208, [%rd17];
	add.s32 	%r209, %r208, %r206;
	add.s32 	%r210, %r551, -768;
	mul.wide.u32 	%rd18, %r210, 4;
	add.s64 	%rd19, %rd1, %rd18;
	ld.global.u32 	%r211, [%rd19];
	add.s32 	%r212, %r211, %r209;
	add.s32 	%r213, %r551, -512;
	mul.wide.u32 	%rd20, %r213, 4;
	add.s64 	%rd21, %rd1, %rd20;
	ld.global.u32 	%r214, [%rd21];
	add.s32 	%r215, %r214, %r212;
	add.s32 	%r216, %r551, 1792;
	add.s32 	%r217, %r551, -256;
	mul.wide.u32 	%rd22, %r217, 4;
	add.s64 	%rd23, %rd1, %rd22;
	ld.global.u32 	%r218, [%rd23];
	add.s32 	%r219, %r218, %r215;
	mul.wide.u32 	%rd24, %r551, 4;
	add.s64 	%rd25, %rd1, %rd24;
	ld.global.u32 	%r220, [%rd25];
	add.s32 	%r221, %r220, %r219;
	add.s32 	%r222, %r551, 256;
	mul.wide.u32 	%rd26, %r222, 4;
	add.s64 	%rd27, %rd1, %rd26;
	ld.global.u32 	%r223, [%rd27];
	add.s32 	%r224, %r223, %r221;
	add.s32 	%r225, %r551, 512;
	mul.wide.u32 	%rd28, %r225, 4;
	add.s64 	%rd29, %rd1, %rd28;
	ld.global.u32 	%r226, [%rd29];
	add.s32 	%r227, %r226, %r224;
	add.s32 	%r228, %r551, 768;
	mul.wide.u32 	%rd30, %r228, 4;
	add.s64 	%rd31, %rd1, %rd30;
	ld.global.u32 	%r229, [%rd31];
	add.s32 	%r230, %r229, %r227;
	add.s32 	%r231, %r551, 1024;
	mul.wide.u32 	%rd32, %r231, 4;
	add.s64 	%rd33, %rd1, %rd32;
	ld.global.u32 	%r232, [%rd33];
	add.s32 	%r233, %r232, %r230;
	add.s32 	%r234, %r551, 1280;
	mul.wide.u32 	%rd34, %r234, 4;
	add.s64 	%rd35, %rd1, %rd34;
	ld.global.u32 	%r235, [%rd35];
	add.s32 	%r236, %r235, %r233;
	add.s32 	%r237, %r551, 1536;
	mul.wide.u32 	%rd36, %r237, 4;
	add.s64 	%rd37, %rd1, %rd36;
	ld.global.u32 	%r238, [%rd37];
	add.s32 	%r239, %r238, %r236;
	mul.wide.u32 	%rd38, %r216, 4;
	add.s64 	%rd39, %rd1, %rd38;
	ld.global.u32 	%r240, [%rd39];
	add.s32 	%r573, %r240, %r239;
	add.s32 	%r559, %r559, 4096;
	add.s32 	%r551, %r551, 4096;
	add.s32 	%r557, %r557, 16;
	setp.ne.s32 	%p9, %r557, 0;
	@%p9 bra 	$L__BB22_33;
	add.s32 	%r565, %r559, -2048;
$L__BB22_35:
	setp.eq.s32 	%p10, %r72, 0;
	@%p10 bra 	$L__BB22_44;
	and.b32  	%r87, %r71, 7;
	setp.lt.u32 	%p11, %r72, 8;
	@%p11 bra 	$L__BB22_38;
	add.s32 	%r242, %r565, %r556;
	mul.wide.u32 	%rd40, %r242, 4;
	add.s64 	%rd41, %rd1, %rd40;
	ld.global.u32 	%r243, [%rd41];
	add.s32 	%r244, %r243, %r573;
	add.s32 	%r245, %r242, 256;
	mul.wide.u32 	%rd42, %r245, 4;
	add.s64 	%rd43, %rd1, %rd42;
	ld.global.u32 	%r246, [%rd43];
	add.s32 	%r247, %r246, %r244;
	add.s32 	%r248, %r242, 512;
	mul.wide.u32 	%rd44, %r248, 4;
	add.s64 	%rd45, %rd1, %rd44;
	ld.global.u32 	%r249, [%rd45];
	add.s32 	%r250, %r249, %r247;
	add.s32 	%r251, %r242, 768;
	mul.wide.u32 	%rd46, %r251, 4;
	add.s64 	%rd47, %rd1, %rd46;
	ld.global.u32 	%r252, [%rd47];
	add.s32 	%r253, %r252, %r250;
	add.s32 	%r254, %r242, 1024;
	mul.wide.u32 	%rd48, %r254, 4;
	add.s64 	%rd49, %rd1, %rd48;
	ld.global.u32 	%r255, [%rd49];
	add.s32 	%r256, %r255, %r253;
	add.s32 	%r257, %r242, 1280;
	mul.wide.u32 	%rd50, %r257, 4;
	add.s64 	%rd51, %rd1, %rd50;
	ld.global.u32 	%r258, [%rd51];
	add.s32 	%r259, %r258, %r256;
	add.s32 	%r260, %r242, 1536;
	mul.wide.u32 	%rd52, %r260, 4;
	add.s64 	%rd53, %rd1, %rd52;
	ld.global.u32 	%r261, [%rd53];
	add.s32 	%r262, %r261, %r259;
	add.s32 	%r263, %r242, 1792;
	mul.wide.u32 	%rd54, %r263, 4;
	add.s64 	%rd55, %rd1, %rd54;
	ld.global.u32 	%r264, [%rd55];
	add.s32 	%r573, %r264, %r262;
	add.s32 	%r565, %r565, 2048;
$L__BB22_38:
	setp.eq.s32 	%p12, %r87, 0;
	@%p12 bra 	$L__BB22_44;
	setp.lt.u32 	%p13, %r87, 4;
	@%p13 bra 	$L__BB22_41;
	add.s32 	%r266, %r565, %r556;
	mul.wide.u32 	%rd56, %r266, 4;
	add.s64 	%rd57, %rd1, %rd56;
	ld.global.u32 	%r267, [%rd57];
	add.s32 	%r268, %r267, %r573;
	add.s32 	%r269, %r266, 256;
	mul.wide.u32 	%rd58, %r269, 4;
	add.s64 	%rd59, %rd1, %rd58;
	ld.global.u32 	%r270, [%rd59];
	add.s32 	%r271, %r270, %r268;
	add.s32 	%r272, %r266, 512;
	mul.wide.u32 	%rd60, %r272, 4;
	add.s64 	%rd61, %rd1, %rd60;
	ld.global.u32 	%r273, [%rd61];
	add.s32 	%r274, %r273, %r271;
	add.s32 	%r275, %r266, 768;
	mul.wide.u32 	%rd62, %r275, 4;
	add.s64 	%rd63, %rd1, %rd62;
	ld.global.u32 	%r276, [%rd63];
	add.s32 	%r573, %r276, %r274;
	add.s32 	%r565, %r565, 1024;
$L__BB22_41:
	and.b32  	%r277, %r71, 3;
	setp.eq.s32 	%p14, %r277, 0;
	@%p14 bra 	$L__BB22_44;
	add.s32 	%r571, %r565, %r553;
	cvt.u16.u32 	%rs1, %r552;
	shr.u16 	%rs2, %rs1, 8;
	add.s16 	%rs3, %rs2, 1;
	cvt.u32.u16 	%r278, %rs3;
	and.b32  	%r279, %r278, 3;
	neg.s32 	%r570, %r279;
$L__BB22_43:
	.pragma "nounroll";
	mul.wide.u32 	%rd64, %r571, 4;
	add.s64 	%rd65, %rd1, %rd64;
	ld.global.u32 	%r280, [%rd65];
	add.s32 	%r573, %r280, %r573;
	add.s32 	%r571, %r571, 256;
	add.s32 	%r570, %r570, 1;
	setp.ne.s32 	%p15, %r570, 0;
	@%p15 bra 	$L__BB22_43;
$L__BB22_44:
	// begin inline asm
	mov.u32 %r281, %laneid;
	// end inline asm
	mov.b32 	%r284, 1;
	mov.b32 	%r305, 31;
	mov.b32 	%r306, -1;
	// begin inline asm
	shfl.sync.down.b32 %r282, %r573, %r284, %r305, %r306;
	// end inline asm
	setp.gt.s32 	%p16, %r281, 30;
	selp.b32 	%r307, 0, %r282, %p16;
	add.s32 	%r288, %r307, %r573;
	mov.b32 	%r289, 2;
	// begin inline asm
	shfl.sync.down.b32 %r287, %r288, %r289, %r305, %r306;
	// end inline asm
	setp.gt.s32 	%p17, %r281, 29;
	selp.b32 	%r308, 0, %r287, %p17;
	add.s32 	%r293, %r288, %r308;
	mov.b32 	%r294, 4;
	// begin inline asm
	shfl.sync.down.b32 %r292, %r293, %r294, %r305, %r306;
	// end inline asm
	setp.gt.s32 	%p18, %r281, 27;
	selp.b32 	%r309, 0, %r292, %p18;
	add.s32 	%r298, %r293, %r309;
	mov.b32 	%r299, 8;
	// begin inline asm
	shfl.sync.down.b32 %r297, %r298, %r299, %r305, %r306;
	// end inline asm
	setp.gt.s32 	%p19, %r281, 23;
	selp.b32 	%r310, 0, %r297, %p19;
	add.s32 	%r303, %r298, %r310;
	mov.b32 	%r304, 16;
	// begin inline asm
	shfl.sync.down.b32 %r302, %r303, %r304, %r305, %r306;
	// end inline asm
	setp.gt.s32 	%p20, %r281, 15;
	selp.b32 	%r311, 0, %r302, %p20;
	add.s32 	%r574, %r303, %r311;
	setp.ne.s32 	%p21, %r281, 0;
	@%p21 bra 	$L__BB22_46;
	shr.u32 	%r312, %r54, 3;
	and.b32  	%r313, %r312, 124;
	mov.u32 	%r314, _ZZN3cub18CUB_300001_SM_10006detail6reduce18DeviceReduceKernelINS2_10policy_hubIijN4cuda3std3__44plusIiEEE10Policy1000EN6thrust24THRUST_300001_SM_1000_NS10device_ptrIiEEjS9_iNS7_10__identityEEEvT0_PT3_T1_NS0_13GridEvenShareISK_EET2_T4_E12temp_storage;
	add.s32 	%r315, %r314, %r313;
	st.shared.u32 	[%r315+8], %r574;
$L__BB22_46:
	bar.sync 	0;
	setp.ne.s32 	%p22, %r54, 0;
	@%p22 bra 	$L__BB22_48;
	ld.shared.u32 	%r316, [_ZZN3cub18CUB_300001_SM_10006detail6reduce18DeviceReduceKernelINS2_10policy_hubIijN4cuda3std3__44plusIiEEE10Policy1000EN6thrust24THRUST_300001_SM_1000_NS10device_ptrIiEEjS9_iNS7_10__identityEEEvT0_PT3_T1_NS0_13GridEvenShareISK_EET2_T4_E12temp_storage+12];
	add.s32 	%r317, %r316, %r574;
	ld.shared.u32 	%r318, [_ZZN3cub18CUB_300001_SM_10006detail6reduce18DeviceReduceKernelINS2_10policy_hubIijN4cuda3std3__44plusIiEEE10Policy1000EN6thrust24THRUST_300001_SM_1000_NS10device_ptrIiEEjS9_iNS7_10__identityEEEvT0_PT3_T1_NS0_13GridEvenShareISK_EET2_T4_E12temp_storage+16];
	add.s32 	%r319, %r317, %r318;
	ld.shared.u32 	%r320, [_ZZN3cub18CUB_300001_SM_10006detail6reduce18DeviceReduceKernelINS2_10policy_hubIijN4cuda3std3__44plusIiEEE10Policy1000EN6thrust24THRUST_300001_SM_1000_NS10device_ptrIiEEjS9_iNS7_10__identityEEEvT0_PT3_T1_NS0_13GridEvenShareISK_EET2_T4_E12temp_storage+20];
	add.s32 	%r321, %r319, %r320;
	ld.shared.u32 	%r322, [_ZZN3cub18CUB_300001_SM_10006detail6reduce18DeviceReduceKernelINS2_10policy_hubIijN4cuda3std3__44plusIiEEE10Policy1000EN6thrust24THRUST_300001_SM_1000_NS10device_ptrIiEEjS9_iNS7_10__identityEEEvT0_PT3_T1_NS0_13GridEvenShareISK_EET2_T4_E12temp_storage+24];
	add.s32 	%r323, %r321, %r322;
	ld.shared.u32 	%r324, [_ZZN3cub18CUB_300001_SM_10006detail6reduce18DeviceReduceKernelINS2_10policy_hubIijN4cuda3std3__44plusIiEEE10Policy1000EN6thrust24THRUST_300001_SM_1000_NS10device_ptrIiEEjS9_iNS7_10__identityEEEvT0_PT3_T1_NS0_13GridEvenShareISK_EET2_T4_E12temp_storage+28];
	add.s32 	%r325, %r323, %r324;
	ld.shared.u32 	%r326, [_ZZN3cub18CUB_300001_SM_10006detail6reduce18DeviceReduceKernelINS2_10policy_hubIijN4cuda3std3__44plusIiEEE10Policy1000EN6thrust24THRUST_300001_SM_1000_NS10device_ptrIiEEjS9_iNS7_10__identityEEEvT0_PT3_T1_NS0_13GridEvenShareISK_EET2_T4_E12temp_storage+32];
	add.s32 	%r327, %r325, %r326;
	ld.shared.u32 	%r328, [_ZZN3cub18CUB_300001_SM_10006detail6reduce18DeviceReduceKernelINS2_10policy_hubIijN4cuda3std3__44plusIiEEE10Policy1000EN6thrust24THRUST_300001_SM_1000_NS10device_ptrIiEEjS9_iNS7_10__identityEEEvT0_PT3_T1_NS0_13GridEvenShareISK_EET2_T4_E12temp_storage+36];
	add.s32 	%r574, %r327, %r328;
$L__BB22_48:
	mov.u32 	%r531, %tid.x;
	setp.ne.s32 	%p56, %r531, 0;
	@%p56 bra 	$L__BB22_50;
	ld.param.u64 	%rd129, [_ZN3cub18CUB_300001_SM_10006detail6reduce18DeviceReduceKernelINS2_10policy_hubIijN4cuda3std3__44plusIiEEE10Policy1000EN6thrust24THRUST_300001_SM_1000_NS10device_ptrIiEEjS9_iNS7_10__identityEEEvT0_PT3_T1_NS0_13GridEvenShareISK_EET2_T4__param_1];
	cvta.to.global.u64 	%rd126, %rd129;
	mul.wide.u32 	%rd127, %r3, 4;
	add.s64 	%rd128, %rd126, %rd127;
	st.global.u32 	[%rd128], %r574;
$L__BB22_50:
	ret;

}
	// .globl	_ZN3cub18CUB_300001_SM_10006detail6reduce28DeviceReduceSingleTileKernelINS2_10policy_hubIijN4cuda3std3__44plusIiEEE10Policy1000EPiSC_iS9_iiNS7_10__identityEEEvT0_T1_T2_T3_T4_T6_
.visible .entry _ZN3cub18CUB_300001_SM_10006detail6reduce28DeviceReduceSingleTileKernelINS2_10policy_hubIijN4cuda3std3__44plusIiEEE10Policy1000EPiSC_iS9_iiNS7_10__identityEEEvT0_T1_T2_T3_T4_T6_(
	.param .u64 .ptr .align 1 _ZN3cub18CUB_300001_SM_10006detail6reduce28DeviceReduceSingleTileKernelINS2_10policy_hubIijN4cuda3std3__44plusIiEEE10Policy1000EPiSC_iS9_iiNS7_10__identityEEEvT0_T1_T2_T3_T4_T6__param_0,
	.param .u64 .ptr .align 1 _ZN3cub18CUB_300001_SM_10006detail6reduce28DeviceReduceSingleTileKernelINS2_10policy_hubIijN4cuda3std3__44plusIiEEE10Policy1000EPiSC_iS9_iiNS7_10__identityEEEvT0_T1_T2_T3_T4_T6__param_1,
	.param .u32 _ZN3cub18CUB_300001_SM_10006detail6reduce28DeviceReduceSingleTileKernelINS2_10policy_hubIijN4cuda3std3__44plusIiEEE10Policy1000EPiSC_iS9_iiNS7_10__identityEEEvT0_T1_T2_T3_T4_T6__param_2,
	.param .align 1 .b8 _ZN3cub18CUB_300001_SM_10006detail6reduce28DeviceReduceSingleTileKernelINS2_10policy_hubIijN4cuda3std3__44plusIiEEE10Policy1000EPiSC_iS9_iiNS7_10__identityEEEvT0_T1_T2_T3_T4_T6__param_3[1],
	.param .u32 _ZN3cub18CUB_300001_SM_10006detail6reduce28DeviceReduceSingleTileKernelINS2_10policy_hubIijN4cuda3std3__44plusIiEEE10Policy1000EPiSC_iS9_iiNS7_10__identityEEEvT0_T1_T2_T3_T4_T6__param_4,
	.param .align 1 .b8 _ZN3cub18CUB_300001_SM_10006detail6reduce28DeviceReduceSingleTileKernelINS2_10policy_hubIijN4cuda3std3__44plusIiEEE10Policy1000EPiSC_iS9_iiNS7_10__identityEEEvT0_T1_T2_T3_T4_T6__param_5[1]
)
.maxntid 256
.minnctapersm 1
{
	.reg .pred 	%p<97>;
	.reg .b32 	%r<687>;
	.reg .b64 	%rd<125>;
	// demoted variable
	.shared .align 4 .b8 _ZZN3cub18CUB_300001_SM_10006detail6reduce28DeviceReduceSingleTileKernelINS2_10policy_hubIijN4cuda3std3__44plusIiEEE10Policy1000EPiSC_iS9_iiNS7_10__identityEEEvT0_T1_T2_T3_T4_T6_E12temp_storage[44];
	ld.param.u64 	%rd16, [_ZN3cub18CUB_300001_SM_10006detail6reduce28DeviceReduceSingleTileKernelINS2_10policy_hubIijN4cuda3std3__44plusIiEEE10Policy1000EPiSC_iS9_iiNS7_10__identityEEEvT0_T1_T2_T3_T4_T6__param_0];
	ld.param.u64 	%rd17, [_ZN3cub18CUB_300001_SM_10006detail6reduce28DeviceReduceSingleTileKernelINS2_10policy_hubIijN4cuda3std3__44plusIiEEE10Policy1000EPiSC_iS9_iiNS7_10__identityEEEvT0_T1_T2_T3_T4_T6__param_1];
	ld.param.u32 	%r120, [_ZN3cub18CUB_300001_SM_10006detail6reduce28DeviceReduceSingleTileKernelINS2_10policy_hubIijN4cuda3std3__44plusIiEEE10Policy1000EPiSC_iS9_iiNS7_10__identityEEEvT0_T1_T2_T3_T4_T6__param_2];
	ld.param.u32 	%r121, [_ZN3cub18CUB_300001_SM_10006detail6reduce28DeviceReduceSingleTileKernelINS2_10policy_hubIijN4cuda3std3__44plusIiEEE10Policy1000EPiSC_iS9_iiNS7_10__identityEEEvT0_T1_T2_T3_T4_T6__param_4];
	cvta.to.global.u64 	%rd1, %rd17;
	setp.ne.s32 	%p1, %r120, 0;
	@%p1 bra 	$L__BB23_3;
	mov.u32 	%r633, %tid.x;
	setp.ne.s32 	%p96, %r633, 0;
	@%p96 bra 	$L__BB23_74;
	st.global.u32 	[%rd1], %r121;
	bra.uni 	$L__BB23_74;
$L__BB23_3:
	and.b64  	%rd18, %rd16, 15;
	setp.ne.s64 	%p2, %rd18, 0;
	@%p2 bra 	$L__BB23_38;
	setp.gt.s32 	%p49, %r120, 4095;
	@%p49 bra 	$L__BB23_22;
	mov.u32 	%r1, %tid.x;
	setp.ge.s32 	%p66, %r1, %r120;
	mov.b32 	%r644, 0;
	mov.u32 	%r639, %r1;
	@%p66 bra 	$L__BB23_7;
	mul.wide.u32 	%rd113, %r1, 4;
	add.s64 	%rd112, %rd16, %rd113;
	// begin inline asm
	ld.global.nc.u32 %r644, [%rd112];
	// end inline asm
	add.s32 	%r639, %r1, 256;
$L__BB23_7:
	setp.ge.s32 	%p67, %r639, %r120;
	@%p67 bra 	$L__BB23_13;
	not.b32 	%r507, %r639;
	add.s32 	%r6, %r120, %r507;
	and.b32  	%r508, %r6, 768;
	setp.eq.s32 	%p68, %r508, 768;
	@%p68 bra 	$L__BB23_11;
	mul.wide.u32 	%rd114, %r639, 4;
	add.s64 	%rd121, %rd16, %rd114;
	shr.u32 	%r509, %r6, 8;
	add.s32 	%r510, %r509, 1;
	and.b32  	%r511, %r510, 3;
	neg.s32 	%r636, %r511;
$L__BB23_10:
	.pragma "nounroll";
	// begin inline asm
	ld.global.nc.u32 %r512, [%rd121];
	// end inline asm
	add.s32 	%r644, %r512, %r644;
	add.s32 	%r639, %r639, 256;
	add.s64 	%rd121, %rd121, 1024;
	add.s32 	%r636, %r636, 1;
	setp.ne.s32 	%p69, %r636, 0;
	@%p69 bra 	$L__BB23_10;
$L__BB23_11:
	setp.lt.u32 	%p70, %r6, 768;
	@%p70 bra 	$L__BB23_13;
$L__BB23_12:
	mul.wide.s32 	%rd120, %r639, 4;
	add.s64 	%rd116, %rd16, %rd120;
	// begin inline asm
	ld.global.nc.u32 %r513, [%rd116];
	// end inline asm
	add.s32 	%r517, %r513, %r644;
	add.s64 	%rd117, %rd116, 1024;
	// begin inline asm
	ld.global.nc.u32 %r514, [%rd117];
	// end inline asm
	add.s32 	%r518, %r514, %r517;
	add.s64 	%rd118, %rd116, 2048;
	// begin inline asm
	ld.global.nc.u32 %r515, [%rd118];
	// end inline asm
	add.s32 	%r519, %r515, %r518;
	add.s64 	%rd119, %rd116, 3072;
	// begin inline asm
	ld.global.nc.u32 %r516, [%rd119];
	// end inline asm
	add.s32 	%r644, %r516, %r519;
	add.s32 	%r639, %r639, 1024;
	setp.lt.s32 	%p71, %r639, %r120;
	@%p71 bra 	$L__BB23_12;
$L__BB23_13:
	setp.lt.s32 	%p72, %r120, 256;
	@%p72 bra 	$L__BB23_18;
	// begin inline asm
	mov.u32 %r583, %laneid;
	// end inline asm
	mov.b32 	%r586, 1;
	mov.b32 	%r607, 31;
	mov.b32 	%r608, -1;
	// begin inline asm
	shfl.sync.down.b32 %r584, %r644, %r586, %r607, %r608;
	// end inline asm
	setp.gt.s32 	%p88, %r583, 30;
	selp.b32 	%r609, 0, %r584, %p88;
	add.s32 	%r590, %r609, %r644;
	mov.b32 	%r591, 2;
	// begin inline asm
	shfl.sync.down.b32 %r589, %r590, %r591, %r607, %r608;
	// end inline asm
	setp.gt.s32 	%p89, %r583, 29;
	selp.b32 	%r610, 0, %r589, %p89;
	add.s32 	%r595, %r590, %r610;
	mov.b32 	%r596, 4;
	// begin inline asm
	shfl.sync.down.b32 %r594, %r595, %r596, %r607, %r608;
	// end inline asm
	setp.gt.s32 	%p90, %r583, 27;
	selp.b32 	%r611, 0, %r594, %p90;
	add.s32 	%r600, %r595, %r611;
	mov.b32 	%r601, 8;
	// begin inline asm
	shfl.sync.down.b32 %r599, %r600, %r601, %r607, %r608;
	// end inline asm
	setp.gt.s32 	%p91, %r583, 23;
	selp.b32 	%r612, 0, %r599, %p91;
	add.s32 	%r605, %r600, %r612;
	mov.b32 	%r606, 16;
	// begin inline asm
	shfl.sync.down.b32 %r604, %r605, %r606, %r607, %r608;
	// end inline asm
	setp.gt.s32 	%p92, %r583, 15;
	selp.b32 	%r613, 0, %r604, %p92;
	add.s32 	%r686, %r605, %r613;
	setp.ne.s32 	%p93, %r583, 0;
	@%p93 bra 	$L__BB23_16;
	shr.u32 	%r614, %r1, 3;
	and.b32  	%r615, %r614, 124;
	mov.u32 	%r616, _ZZN3cub18CUB_300001_SM_10006detail6reduce28DeviceReduceSingleTileKernelINS2_10policy_hubIijN4cuda3std3__44plusIiEEE10Policy1000EPiSC_iS9_iiNS7_10__identityEEEvT0_T1_T2_T3_T4_T6_E12temp_storage;
	add.s32 	%r617, %r616, %r615;
	st.shared.u32 	[%r617+8], %r686;
$L__BB23_16:
	bar.sync 	0;
	setp.ne.s32 	%p94, %r1, 0;
	@%p94 bra 	$L__BB23_72;
	ld.shared.u32 	%r618, [_ZZN3cub18CUB_300001_SM_10006detail6reduce28DeviceReduceSingleTileKernelINS2_10policy_hubIijN4cuda3std3__44plusIiEEE10Policy1000EPiSC_iS9_iiNS7_10__identityEEEvT0_T1_T2_T3_T4_T6_E12temp_storage+12];
	add.s32 	%r619, %r618, %r686;
	ld.shared.u32 	%r620, [_ZZN3cub18CUB_300001_SM_10006detail6reduce28DeviceReduceSingleTileKernelINS2_10policy_hubIijN4cuda3std3__44plusIiEEE10Policy1000EPiSC_iS9_iiNS7_10__identityEEEvT0_T1_T2_T3_T4_T6_E12temp_storage+16];
	add.s32 	%r621, %r619, %r620;
	ld.shared.u32 	%r622, [_ZZN3cub18CUB_300001_SM_10006detail6reduce28DeviceReduceSingleTileKernelINS2_10policy_hubIijN4cuda3std3__44plusIiEEE10Policy1000EPiSC_iS9_iiNS7_10__identityEEEvT0_T1_T2_T3_T4_T6_E12temp_storage+20];
	add.s32 	%r623, %r621, %r622;
	ld.shared.u32 	%r624, [_ZZN3cub18CUB_300001_SM_10006detail6reduce28DeviceReduceSingleTileKernelINS2_10policy_hubIijN4cuda3std3__44plusIiEEE10Policy1000EPiSC_iS9_iiNS7_10__identityEEEvT0_T1_T2_T3_T4_T6_E12temp_storage+24];
	add.s32 	%r625, %r623, %r624;
	ld.shared.u32 	%r626, [_ZZN3cub18CUB_300001_SM_10006detail6reduce28DeviceReduceSingleTileKernelINS2_10policy_hubIijN4cuda3std3__44plusIiEEE10Policy1000EPiSC_iS9_iiNS7_10__identityEEEvT0_T1_T2_T3_T4_T6_E12temp_storage+28];
	add.s32 	%r627, %r625, %r626;
	ld.shared.u32 	%r628, [_ZZN3cub18CUB_300001_SM_10006detail6reduce28DeviceReduceSingleTileKernelINS2_10policy_hubIijN4cuda3std3__44plusIiEEE10Policy1000EPiSC_iS9_iiNS7_10__identityEEEvT0_T1_T2_T3_T4_T6_E12temp_storage+32];
	add.s32 	%r629, %r627, %r628;
	ld.shared.u32 	%r630, [_ZZN3cub18CUB_300001_SM_10006detail6reduce28DeviceReduceSingleTileKernelINS2_10policy_hubIijN4cuda3std3__44plusIiEEE10Policy1000EPiSC_iS9_iiNS7_10__identityEEEvT0_T1_T2_T3_T4_T6_E12temp_storage+36];
	add.s32 	%r686, %r629, %r630;
	bra.uni 	$L__BB23_72;
$L__BB23_18:
	// begin inline asm
	mov.u32 %r520, %laneid;
	// end inline asm
	and.b32  	%r546, %r1, 992;
	add.s32 	%r547, %r546, 32;
	setp.gt.s32 	%p73, %r547, %r120;
	not.b32 	%r548, %r546;
	add.s32 	%r549, %r120, %r548;
	selp.b32 	%r544, %r549, 31, %p73;
	mov.b32 	%r523, 1;
	mov.b32 	%r545, -1;
	// begin inline asm
	shfl.sync.down.b32 %r521, %r644, %r523, %r544, %r545;
	// end inline asm
	setp.lt.s32 	%p74, %r520, %r544;
	selp.b32 	%r550, %r521, 0, %p74;
	add.s32 	%r527, %r550, %r644;
	mov.b32 	%r528, 2;
	// begin inline asm
	shfl.sync.down.b32 %r526, %r527, %r528, %r544, %r545;
	// end inline asm
	add.s32 	%r551, %r520, 2;
	setp.gt.s32 	%p75, %r551, %r544;
	selp.b32 	%r552, 0, %r526, %p75;
	add.s32 	%r532, %r527, %r552;
	mov.b32 	%r533, 4;
	// begin inline asm
	shfl.sync.down.b32 %r531, %r532, %r533, %r544, %r545;
	// end inline asm
	add.s32 	%r553, %r520, 4;
	setp.gt.s32 	%p76, %r553, %r544;
	selp.b32 	%r554, 0, %r531, %p76;
	add.s32 	%r537, %r532, %r554;
	mov.b32 	%r538, 8;
	// begin inline asm
	shfl.sync.down.b32 %r536, %r537, %r538, %r544, %r545;
	// end inline asm
	add.s32 	%r555, %r520, 8;
	setp.gt.s32 	%p77, %r555, %r544;
	selp.b32 	%r556, 0, %r536, %p77;
	add.s32 	%r542, %r537, %r556;
	mov.b32 	%r543, 16;
	// begin inline asm
	shfl.sync.down.b32 %r541, %r542, %r543, %r544, %r545;
	// end inline asm
	add.s32 	%r557, %r520, 16;
	setp.gt.s32 	%p78, %r557, %r544;
	selp.b32 	%r558, 0, %r541, %p78;
	add.s32 	%r686, %r542, %r558;
	setp.ne.s32 	%p79, %r520, 0;
	@%p79 bra 	$L__BB23_20;
	shr.u32 	%r559, %r1, 3;
	and.b32  	%r560, %r559, 124;
	mov.u32 	%r561, _ZZN3cub18CUB_300001_SM_10006detail6reduce28DeviceReduceSingleTileKernelINS2_10policy_hubIijN4cuda3std3__44plusIiEEE10Policy1000EPiSC_iS9_iiNS7_10__identityEEEvT0_T1_T2_T3_T4_T6_E12temp_storage;
	add.s32 	%r562, %r561, %r560;
	st.shared.u32 	[%r562+8], %r686;
$L__BB23_20:
	bar.sync 	0;
	setp.ne.s32 	%p80, %r1, 0;
	@%p80 bra 	$L__BB23_72;
	setp.gt.s32 	%p81, %r120, 32;
	ld.shared.u32 	%r563, [_ZZN3cub18CUB_300001_SM_10006detail6reduce28DeviceReduceSingleTileKernelINS2_10policy_hubIijN4cuda3std3__44plusIiEEE10Policy1000EPiSC_iS9_iiNS7_10__identityEEEvT0_T1_T2_T3_T4_T6_E12temp_storage+12];
	selp.b32 	%r564, %r563, 0, %p81;
	add.s32 	%r565, %r564, %r686;
	setp.gt.s32 	%p82, %r120, 64;
	ld.shared.u32 	%r566, [_ZZN3cub18CUB_300001_SM_10006detail6reduce28DeviceReduceSingleTileKernelINS2_10policy_hubIijN4cuda3std3__44plusIiEEE10Policy1000EPiSC_iS9_iiNS7_10__identityEEEvT0_T1_T2_T3_T4_T6_E12temp_storage+16];
	selp.b32 	%r567, %r566, 0, %p82;
	add.s32 	%r568, %r565, %r567;
	setp.gt.s32 	%p83, %r120, 96;
	ld.shared.u32 	%r569, [_ZZN3cub18CUB_300001_SM_10006detail6reduce28DeviceReduceSingleTileKernelINS2_10policy_hubIijN4cuda3std3__44plusIiEEE10Policy1000EPiSC_iS9_iiNS7_10__identityEEEvT0_T1_T2_T3_T4_T6_E12temp_storage+20];
	selp.b32 	%r570, %r569, 0, %p83;
	add.s32 	%r571, %r568, %r570;
	setp.gt.s32 	%p84, %r120, 128;
	ld.shared.u32 	%r572, [_ZZN3cub18CUB_300001_SM_10006detail6reduce28DeviceReduceSingleTileKernelINS2_10policy_hubIijN4cuda3std3__44plusIiEEE10Policy1000EPiSC_iS9_iiNS7_10__identityEEEvT0_T1_T2_T3_T4_T6_E12temp_storage+24];
	selp.b32 	%r573, %r572, 0, %p84;
	add.s32 	%r574, %r571, %r573;
	setp.gt.s32 	%p85, %r120, 160;
	ld.shared.u32 	%r575, [_ZZN3cub18CUB_300001_SM_10006detail6reduce28DeviceReduceSingleTileKernelINS2_10policy_hubIijN4cuda3std3__44plusIiEEE10Policy1000EPiSC_iS9_iiNS7_10__identityEEEvT0_T1_T2_T3_T4_T6_E12temp_storage+28];
	selp.b32 	%r576, %r575, 0, %p85;
	add.s32 	%r577, %r574, %r576;
	setp.gt.s32 	%p86, %r120, 192;
	ld.shared.u32 	%r578, [_ZZN3cub18CUB_300001_SM_10006detail6reduce28DeviceReduceSingleTileKernelINS2_10policy_hubIijN4cuda3std3__44plusIiEEE10Policy1000EPiSC_iS9_iiNS7_10__identityEEEvT0_T1_T2_T3_T4_T6_E12temp_storage+32];
	selp.b32 	%r579, %r578, 0, %p86;
	add.s32 	%r580, %r577, %r579;
	setp.gt.s32 	%p87, %r120, 224;
	ld.shared.u32 	%r581, [_ZZN3cub18CUB_300001_SM_10006detail6reduce28DeviceReduceSingleTileKernelINS2_10policy_hubIijN4cuda3std3__44plusIiEEE10Policy1000EPiSC_iS9_iiNS7_10__identityEEEvT0_T1_T2_T3_T4_T6_E12temp_storage+36];
	selp.b32 	%r582, %r581, 0, %p87;
	add.s32 	%r686, %r580, %r582;
	bra.uni 	$L__BB23_72;
$L__BB23_22:
	mov.u32 	%r26, %tid.x;
	shl.b32 	%r377, %r26, 2;
	mul.wide.u32 	%rd86, %r377, 4;
	add.s64 	%rd76, %rd16, %rd86;
	// begin inline asm
	ld.global.nc.v2.u64 {%rd74, %rd75}, [%rd76];
	// end inline asm
	mov.b64 	{%r378, %r379}, %rd75;
	mov.b64 	{%r380, %r381}, %rd74;
	add.s64 	%rd79, %rd76, 4096;
	// begin inline asm
	ld.global.nc.v2.u64 {%rd77, %rd78}, [%rd79];
	// end inline asm
	mov.b64 	{%r382, %r383}, %rd78;
	mov.b64 	{%r384, %r385}, %rd77;
	add.s64 	%rd82, %rd76, 8192;
	// begin inline asm
	ld.global.nc.v2.u64 {%rd80, %rd81}, [%rd82];
	// end inline asm
	mov.b64 	{%r386, %r387}, %rd81;
	mov.b64 	{%r388, %r389}, %rd80;
	add.s64 	%rd85, %rd76, 12288;
	// begin inline asm
	ld.global.nc.v2.u64 {%rd83, %rd84}, [%rd85];
	// end inline asm
	mov.b64 	{%r390, %r391}, %rd84;
	mov.b64 	{%r392, %r393}, %rd83;
	add.s32 	%r394, %r381, %r380;
	add.s32 	%r395, %r378, %r394;
	add.s32 	%r396, %r379, %r395;
	add.s32 	%r397, %r384, %r396;
	add.s32 	%r398, %r385, %r397;
	add.s32 	%r399, %r382, %r398;
	add.s32 	%r400, %r383, %r399;
	add.s32 	%r401, %r388, %r400;
	add.s32 	%r402, %r389, %r401;
	add.s32 	%r403, %r386, %r402;
	add.s32 	%r404, %r387, %r403;
	add.s32 	%r405, %r392, %r404;
	add.s32 	%r406, %r393, %r405;
	add.s32 	%r407, %r390, %r406;
	add.s32 	%r659, %r391, %r407;
	setp.lt.u32 	%p50, %r120, 8192;
	mov.b32 	%r648, 4096;
	@%p50 bra 	$L__BB23_26;
	add.s32 	%r28, %r120, -4096;
	mov.b32 	%r648, 4096;
$L__BB23_24:
	mul.wide.s32 	%rd99, %r648, 4;
	add.s64 	%rd89, %rd76, %rd99;
	// begin inline asm
	ld.global.nc.v2.u64 {%rd87, %rd88}, [%rd89];
	// end inline asm
	mov.b64 	{%r409, %r410}, %rd88;
	mov.b64 	{%r411, %r412}, %rd87;
	add.s64 	%rd92, %rd89, 4096;
	// begin inline asm
	ld.global.nc.v2.u64 {%rd90, %rd91}, [%rd92];
	// end inline asm
	mov.b64 	{%r413, %r414}, %rd91;
	mov.b64 	{%r415, %r416}, %rd90;
	add.s64 	%rd95, %rd89, 8192;
	// begin inline asm
	ld.global.nc.v2.u64 {%rd93, %rd94}, [%rd95];
	// end inline asm
	mov.b64 	{%r417, %r418}, %rd94;
	mov.b64 	{%r419, %r420}, %rd93;
	add.s64 	%rd98, %rd89, 12288;
	// begin inline asm
	ld.global.nc.v2.u64 {%rd96, %rd97}, [%rd98];
	// end inline asm
	mov.b64 	{%r421, %r422}, %rd97;
	mov.b64 	{%r423, %r424}, %rd96;
	add.s32 	%r425, %r411, %r659;
	add.s32 	%r426, %r412, %r425;
	add.s32 	%r427, %r409, %r426;
	add.s32 	%r428, %r410, %r427;
	add.s32 	%r429, %r415, %r428;
	add.s32 	%r430, %r416, %r429;
	add.s32 	%r431, %r413, %r430;
	add.s32 	%r432, %r414, %r431;
	add.s32 	%r433, %r419, %r432;
	add.s32 	%r434, %r420, %r433;
	add.s32 	%r435, %r417, %r434;
	add.s32 	%r436, %r418, %r435;
	add.s32 	%r437, %r423, %r436;
	add.s32 	%r438, %r424, %r437;
	add.s32 	%r439, %r421, %r438;
	add.s32 	%r659, %r422, %r439;
	sub.s32 	%r440, %r120, %r648;
	setp.lt.s32 	%p51, %r440, 4096;
	@%p51 bra 	$L__BB23_34;
	add.s32 	%r648, %r648, 4096;
	setp.le.s32 	%p52, %r648, %r28;
	@%p52 bra 	$L__BB23_24;
$L__BB23_26:
	setp.le.s32 	%p53, %r120, %r648;
	@%p53 bra 	$L__BB23_34;
	sub.s32 	%r35, %r120, %r648;
	setp.ge.s32 	%p54, %r26, %r35;
	@%p54 bra 	$L__BB23_34;
	not.b32 	%r442, %r26;
	add.s32 	%r443, %r120, %r442;
	sub.s32 	%r36, %r443, %r648;
	and.b32  	%r444, %r36, 768;
	setp.eq.s32 	%p55, %r444, 768;
	mov.u32 	%r653, %r26;
	@%p55 bra 	$L__BB23_31;
	add.s32 	%r650, %r26, %r648;
	shr.u32 	%r445, %r36, 8;
	add.s32 	%r446, %r445, 1;
	and.b32  	%r447, %r446, 3;
	neg.s32 	%r649, %r447;
	mov.u32 	%r653, %r26;
$L__BB23_30:
	.pragma "nounroll";
	mul.wide.u32 	%rd101, %r650, 4;
	add.s64 	%rd100, %rd16, %rd101;
	// begin inline asm
	ld.global.nc.u32 %r448, [%rd100];
	// end inline asm
	add.s32 	%r659, %r448, %r659;
	add.s32 	%r653, %r653, 256;
	add.s32 	%r650, %r650, 256;
	add.s32 	%r649, %r649, 1;
	setp.ne.s32 	%p56, %r649, 0;
	@%p56 bra 	$L__BB23_30;
$L__BB23_31:
	setp.lt.u32 	%p57, %r36, 768;
	@%p57 bra 	$L__BB23_34;
	cvt.u64.u32 	%rd102, %r653;
	cvt.u64.u32 	%rd103, %r648;
	add.s64 	%rd104, %rd102, %rd103;
	shl.b64 	%rd105, %rd104, 2;
	add.s64 	%rd106, %rd105, %rd16;
	add.s64 	%rd122, %rd106, 2048;
	add.s32 	%r656, %r653, %r648;
$L__BB23_33:
	mul.wide.u32 	%rd111, %r656, 4;
	add.s64 	%rd107, %rd16, %rd111;
	// begin inline asm
	ld.global.nc.u32 %r449, [%rd107];
	// end inline asm
	add.s32 	%r453, %r449, %r659;
	add.s64 	%rd108, %rd122, -1024;
	// begin inline asm
	ld.global.nc.u32 %r450, [%rd108];
	// end inline asm
	add.s32 	%r454, %r450, %r453;
	// begin inline asm
	ld.global.nc.u32 %r451, [%rd122];
	// end inline asm
	add.s32 	%r455, %r451, %r454;
	add.s64 	%rd110, %rd122, 1024;
	// begin inline asm
	ld.global.nc.u32 %r452, [%rd110];
	// end inline asm
	add.s32 	%r659, %r452, %r455;
	add.s32 	%r653, %r653, 1024;
	add.s64 	%rd122, %rd122, 4096;
	add.s32 	%r656, %r656, 1024;
	setp.lt.s32 	%p58, %r653, %r35;
	@%p58 bra 	$L__BB23_33;
$L__BB23_34:
	// begin inline asm
	mov.u32 %r456, %laneid;
	// end inline asm
	mov.b32 	%r459, 1;
	mov.b32 	%r480, 31;
	mov.b32 	%r481, -1;
	// begin inline asm
	shfl.sync.down.b32 %r457, %r659, %r459, %r480, %r481;
	// end inline asm
	setp.gt.s32 	%p59, %r456, 30;
	selp.b32 	%r482, 0, %r457, %p59;
	add.s32 	%r463, %r482, %r659;
	mov.b32 	%r464, 2;
	// begin inline asm
	shfl.sync.down.b32 %r462, %r463, %r464, %r480, %r481;
	// end inline asm
	setp.gt.s32 	%p60, %r456, 29;
	selp.b32 	%r483, 0, %r462, %p60;
	add.s32 	%r468, %r463, %r483;
	mov.b32 	%r469, 4;
	// begin inline asm
	shfl.sync.down.b32 %r467, %r468, %r469, %r480, %r481;
	// end inline asm
	setp.gt.s32 	%p61, %r456, 27;
	selp.b32 	%r484, 0, %r467, %p61;
	add.s32 	%r473, %r468, %r484;
	mov.b32 	%r474, 8;
	// begin inline asm
	shfl.sync.down.b32 %r472, %r473, %r474, %r480, %r481;
	// end inline asm
	setp.gt.s32 	%p62, %r456, 23;
	selp.b32 	%r485, 0, %r472, %p62;
	add.s32 	%r478, %r473, %r485;
	mov.b32 	%r479, 16;
	// begin inline asm
	shfl.sync.down.b32 %r477, %r478, %r479, %r480, %r481;
	// end inline asm
	setp.gt.s32 	%p63, %r456, 15;
	selp.b32 	%r486, 0, %r477, %p63;
	add.s32 	%r686, %r478, %r486;
	setp.ne.s32 	%p64, %r456, 0;
	@%p64 bra 	$L__BB23_36;
	shr.u32 	%r487, %r26, 3;
	and.b32  	%r488, %r487, 124;
	mov.u32 	%r489, _ZZN3cub18CUB_300001_SM_10006detail6reduce28DeviceReduceSingleTileKernelINS2_10policy_hubIijN4cuda3std3__44plusIiEEE10Policy1000EPiSC_iS9_iiNS7_10__identityEEEvT0_T1_T2_T3_T4_T6_E12temp_storage;
	add.s32 	%r490, %r489, %r488;
	st.shared.u32 	[%r490+8], %r686;
$L__BB23_36:
	bar.sync 	0;
	setp.ne.s32 	%p65, %r26, 0;
	@%p65 bra 	$L__BB23_72;
	ld.shared.u32 	%r491, [_ZZN3cub18CUB_300001_SM_10006detail6reduce28DeviceReduceSingleTileKernelINS2_10policy_hubIijN4cuda3std3__44plusIiEEE10Policy1000EPiSC_iS9_iiNS7_10__identityEEEvT0_T1_T2_T3_T4_T6_E12temp_storage+12];
	add.s32 	%r492, %r491, %r686;
	ld.shared.u32 	%r493, [_ZZN3cub18CUB_300001_SM_10006detail6reduce28DeviceReduceSingleTileKernelINS2_10policy_hubIijN4cuda3std3__44plusIiEEE10Policy1000EPiSC_iS9_iiNS7_10__identityEEEvT0_T1_T2_T3_T4_T6_E12temp_storage+16];
	add.s32 	%r494, %r492, %r493;
	ld.shared.u32 	%r495, [_ZZN3cub18CUB_300001_SM_10006detail6reduce28DeviceReduceSingleTileKernelINS2_10policy_hubIijN4cuda3std3__44plusIiEEE10Policy1000EPiSC_iS9_iiNS7_10__identityEEEvT0_T1_T2_T3_T4_T6_E12temp_storage+20];
	add.s32 	%r496, %r494, %r495;
	ld.shared.u32 	%r497, [_ZZN3cub18CUB_300001_SM_10006detail6reduce28DeviceReduceSingleTileKernelINS2_10policy_hubIijN4cuda3std3__44plusIiEEE10Policy1000EPiSC_iS9_iiNS7_10__identityEEEvT0_T1_T2_T3_T4_T6_E12temp_storage+24];
	add.s32 	%r498, %r496, %r497;
	ld.shared.u32 	%r499, [_ZZN3cub18CUB_300001_SM_10006detail6reduce28DeviceReduceSingleTileKernelINS2_10policy_hubIijN4cuda3std3__44plusIiEEE10Policy1000EPiSC_iS9_iiNS7_10__identityEEEvT0_T1_T2_T3_T4_T6_E12temp_storage+28];
	add.s32 	%r500, %r498, %r499;
	ld.shared.u32 	%r501, [_ZZN3cub18CUB_300001_SM_10006detail6reduce28DeviceReduceSingleTileKernelINS2_10policy_hubIijN4cuda3std3__44plusIiEEE10Policy1000EPiSC_iS9_iiNS7_10__identityEEEvT0_T1_T2_T3_T4_T6_E12temp_storage+32];
	add.s32 	%r502, %r500, %r501;
	ld.shared.u32 	%r503, [_ZZN3cub18CUB_300001_SM_10006detail6reduce28DeviceReduceSingleTileKernelINS2_10policy_hubIijN4cuda3std3__44plusIiEEE10Policy1000EPiSC_iS9_iiNS7_10__identityEEEvT0_T1_T2_T3_T4_T6_E12temp_storage+36];
	add.s32 	%r686, %r502, %r503;
	bra.uni 	$L__BB23_72;
$L__BB23_38:
	setp.gt.s32 	%p3, %r120, 4095;
	@%p3 bra 	$L__BB23_56;
	mov.u32 	%r60, %tid.x;
	setp.ge.s32 	%p20, %r60, %r120;
	mov.b32 	%r670, 0;
	mov.u32 	%r665, %r60;
	@%p20 bra 	$L__BB23_41;
	mul.wide.u32 	%rd66, %r60, 4;
	add.s64 	%rd65, %rd16, %rd66;
	// begin inline asm
	ld.global.nc.u32 %r670, [%rd65];
	// end inline asm
	add.s32 	%r665, %r60, 256;
$L__BB23_41:
	setp.ge.s32 	%p21, %r665, %r120;
	@%p21 bra 	$L__BB23_47;
	not.b32 	%r252, %r665;
	add.s32 	%r65, %r120, %r252;
	and.b32  	%r253, %r65, 768;
	setp.eq.s32 	%p22, %r253, 768;
	@%p22 bra 	$L__BB23_45;
	mul.wide.u32 	%rd67, %r665, 4;
	add.s64 	%rd123, %rd16, %rd67;
	shr.u32 	%r254, %r65, 8;
	add.s32 	%r255, %r254, 1;
	and.b32  	%r256, %r255, 3;
	neg.s32 	%r662, %r256;
$L__BB23_44:
	.pragma "nounroll";
	// begin inline asm
	ld.global.nc.u32 %r257, [%rd123];
	// end inline asm
	add.s32 	%r670, %r257, %r670;
	add.s32 	%r665, %r665, 256;
	add.s64 	%rd123, %rd123, 1024;
	add.s32 	%r662, %r662, 1;
	setp.ne.s32 	%p23, %r662, 0;
	@%p23 bra 	$L__BB23_44;
$L__BB23_45:
	setp.lt.u32 	%p24, %r65, 768;
	@%p24 bra 	$L__BB23_47;
$L__BB23_46:
	mul.wide.s32 	%rd73, %r665, 4;
	add.s64 	%rd69, %rd16, %rd73;
	// begin inline asm
	ld.global.nc.u32 %r258, [%rd69];
	// end inline asm
	add.s32 	%r262, %r258, %r670;
	add.s64 	%rd70, %rd69, 1024;
	// begin inline asm
	ld.global.nc.u32 %r259, [%rd70];
	// end inline asm
	add.s32 	%r263, %r259, %r262;
	add.s64 	%rd71, %rd69, 2048;
	// begin inline asm
	ld.global.nc.u32 %r260, [%rd71];
	// end inline asm
	add.s32 	%r264, %r260, %r263;
	add.s64 	%rd72, %rd69, 3072;
	// begin inline asm
	ld.global.nc.u32 %r261, [%rd72];
	// end inline asm
	add.s32 	%r670, %r261, %r264;
	add.s32 	%r665, %r665, 1024;
	setp.lt.s32 	%p25, %r665, %r120;
	@%p25 bra 	$L__BB23_46;
$L__BB23_47:
	setp.lt.s32 	%p26, %r120, 256;
	@%p26 bra 	$L__BB23_52;
	// begin inline asm
	mov.u32 %r328, %laneid;
	// end inline asm
	mov.b32 	%r331, 1;
	mov.b32 	%r352, 31;
	mov.b32 	%r353, -1;
	// begin inline asm
	shfl.sync.down.b32 %r329, %r670, %r331, %r352, %r353;
	// end inline asm
	setp.gt.s32 	%p42, %r328, 30;
	selp.b32 	%r354, 0, %r329, %p42;
	add.s32 	%r335, %r354, %r670;
	mov.b32 	%r336, 2;
	// begin inline asm
	shfl.sync.down.b32 %r334, %r335, %r336, %r352, %r353;
	// end inline asm
	setp.gt.s32 	%p43, %r328, 29;
	selp.b32 	%r355, 0, %r334, %p43;
	add.s32 	%r340, %r335, %r355;
	mov.b32 	%r341, 4;
	// begin inline asm
	shfl.sync.down.b32 %r339, %r340, %r341, %r352, %r353;
	// end inline asm
	setp.gt.s32 	%p44, %r328, 27;
	selp.b32 	%r356, 0, %r339, %p44;
	add.s32 	%r345, %r340, %r356;
	mov.b32 	%r346, 8;
	// begin inline asm
	shfl.sync.down.b32 %r344, %r345, %r346, %r352, %r353;
	// end inline asm
	setp.gt.s32 	%p45, %r328, 23;
	selp.b32 	%r357, 0, %r344, %p45;
	add.s32 	%r350, %r345, %r357;
	mov.b32 	%r351, 16;
	// begin inline asm
	shfl.sync.down.b32 %r349, %r350, %r351, %r352, %r353;
	// end inline asm
	setp.gt.s32 	%p46, %r328, 15;
	selp.b32 	%r358, 0, %r349, %p46;
	add.s32 	%r686, %r350, %r358;
	setp.ne.s32 	%p47, %r328, 0;
	@%p47 bra 	$L__BB23_50;
	shr.u32 	%r359, %r60, 3;
	and.b32  	%r360, %r359, 124;
	mov.u32 	%r361, _ZZN3cub18CUB_300001_SM_10006detail6reduce28DeviceReduceSingleTileKernelINS2_10policy_hubIijN4cuda3std3__44plusIiEEE10Policy1000EPiSC_iS9_iiNS7_10__identityEEEvT0_T1_T2_T3_T4_T6_E12temp_storage;
	add.s32 	%r362, %r361, %r360;
	st.shared.u32 	[%r362+8], %r686;
$L__BB23_50:
	bar.sync 	0;
	setp.ne.s32 	%p48, %r60, 0;
	@%p48 bra 	$L__BB23_72;
	ld.shared.u32 	%r363, [_ZZN3cub18CUB_300001_SM_10006detail6reduce28DeviceReduceSingleTileKernelINS2_10policy_hubIijN4cuda3std3__44plusIiEEE10Policy1000EPiSC_iS9_iiNS7_10__identityEEEvT0_T1_T2_T3_T4_T6_E12temp_storage+12];
	add.s32 	%r364, %r363, %r686;
	ld.shared.u32 	%r365, [_ZZN3cub18CUB_300001_SM_10006detail6reduce28DeviceReduceSingleTileKernelINS2_10policy_hubIijN4cuda3std3__44plusIiEEE10Policy1000EPiSC_iS9_iiNS7_10__identityEEEvT0_T1_T2_T3_T4_T6_E12temp_storage+16];
	add.s32 	%r366, %r364, %r365;
	ld.shared.u32 	%r367, [_ZZN3cub18CUB_300001_SM_10006detail6reduce28DeviceReduceSingleTileKernelINS2_10policy_hubIijN4cuda3std3__44plusIiEEE10Policy1000EPiSC_iS9_iiNS7_10__identityEEEvT0_T1_T2_T3_T4_T6_E12temp_storage+20];
	add.s32 	%r368, %r366, %r367;
	ld.shared.u32 	%r369, [_ZZN3cub18CUB_300001_SM_10006detail6reduce28DeviceReduceSingleTileKernelINS2_10policy_hubIijN4cuda3std3__44plusIiEEE10Policy1000EPiSC_iS9_iiNS7_10__identityEEEvT0_T1_T2_T3_T4_T6_E12temp_storage+24];
	add.s32 	%r370, %r368, %r369;
	ld.shared.u32 	%r371, [_ZZN3cub18CUB_300001_SM_10006detail6reduce28DeviceReduceSingleTileKernelINS2_10policy_hubIijN4cuda3std3__44plusIiEEE10Policy1000EPiSC_iS9_iiNS7_10__identityEEEvT0_T1_T2_T3_T4_T6_E12temp_storage+28];
	add.s32 	%r372, %r370, %r371;
	ld.shared.u32 	%r373, [_ZZN3cub18CUB_300001_SM_10006detail6reduce28DeviceReduceSingleTileKernelINS2_10policy_hubIijN4cuda3std3__44plusIiEEE10Policy1000EPiSC_iS9_iiNS7_10__identityEEEvT0_T1_T2_T3_T4_T6_E12temp_storage+32];
	add.s32 	%r374, %r372, %r373;
	ld.shared.u32 	%r375, [_ZZN3cub18CUB_300001_SM_10006detail6reduce28DeviceReduceSingleTileKernelINS2_10policy_hubIijN4cuda3std3__44plusIiEEE10Policy1000EPiSC_iS9_iiNS7_10__identityEEEvT0_T1_T2_T3_T4_T6_E12temp_storage+36];
	add.s32 	%r686, %r374, %r375;
	bra.uni 	$L__BB23_72;
$L__BB23_52:
	// begin inline asm
	mov.u32 %r265, %laneid;
	// end inline asm
	and.b32  	%r291, %r60, 992;
	add.s32 	%r292, %r291, 32;
	setp.gt.s32 	%p27, %r292, %r120;
	not.b32 	%r293, %r291;
	add.s32 	%r294, %r120, %r293;
	selp.b32 	%r289, %r294, 31, %p27;
	mov.b32 	%r268, 1;
	mov.b32 	%r290, -1;
	// begin inline asm
	shfl.sync.down.b32 %r266, %r670, %r268, %r289, %r290;
	// end inline asm
	setp.lt.s32 	%p28, %r265, %r289;
	selp.b32 	%r295, %r266, 0, %p28;
	add.s32 	%r272, %r295, %r670;
	mov.b32 	%r273, 2;
	// begin inline asm
	shfl.sync.down.b32 %r271, %r272, %r273, %r289, %r290;
	// end inline asm
	add.s32 	%r296, %r265, 2;
	setp.gt.s32 	%p29, %r296, %r289;
	selp.b32 	%r297, 0, %r271, %p29;
	add.s32 	%r277, %r272, %r297;
	mov.b32 	%r278, 4;
	// begin inline asm
	shfl.sync.down.b32 %r276, %r277, %r278, %r289, %r290;
	// end inline asm
	add.s32 	%r298, %r265, 4;
	setp.gt.s32 	%p30, %r298, %r289;
	selp.b32 	%r299, 0, %r276, %p30;
	add.s32 	%r282, %r277, %r299;
	mov.b32 	%r283, 8;
	// begin inline asm
	shfl.sync.down.b32 %r281, %r282, %r283, %r289, %r290;
	// end inline asm
	add.s32 	%r300, %r265, 8;
	setp.gt.s32 	%p31, %r300, %r289;
	selp.b32 	%r301, 0, %r281, %p31;
	add.s32 	%r287, %r282, %r301;
	mov.b32 	%r288, 16;
	// begin inline asm
	shfl.sync.down.b32 %r286, %r287, %r288, %r289, %r290;
	// end inline asm
	add.s32 	%r302, %r265, 16;
	setp.gt.s32 	%p32, %r302, %r289;
	selp.b32 	%r303, 0, %r286, %p32;
	add.s32 	%r686, %r287, %r303;
	setp.ne.s32 	%p33, %r265, 0;
	@%p33 bra 	$L__BB23_54;
	shr.u32 	%r304, %r60, 3;
	and.b32  	%r305, %r304, 124;
	mov.u32 	%r306, _ZZN3cub18CUB_300001_SM_10006detail6reduce28DeviceReduceSingleTileKernelINS2_10policy_hubIijN4cuda3std3__44plusIiEEE10Policy1000EPiSC_iS9_iiNS7_10__identityEEEvT0_T1_T2_T3_T4_T6_E12temp_storage;
	add.s32 	%r307, %r306, %r305;
	st.shared.u32 	[%r307+8], %r686;
$L__BB23_54:
	bar.sync 	0;
	setp.ne.s32 	%p34, %r60, 0;
	@%p34 bra 	$L__BB23_72;
	setp.gt.s32 	%p35, %r120, 32;
	ld.shared.u32 	%r308, [_ZZN3cub18CUB_300001_SM_10006detail6reduce28DeviceReduceSingleTileKernelINS2_10policy_hubIijN4cuda3std3__44plusIiEEE10Policy1000EPiSC_iS9_iiNS7_10__identityEEEvT0_T1_T2_T3_T4_T6_E12temp_storage+12];
	selp.b32 	%r309, %r308, 0, %p35;
	add.s32 	%r310, %r309, %r686;
	setp.gt.s32 	%p36, %r120, 64;
	ld.shared.u32 	%r311, [_ZZN3cub18CUB_300001_SM_10006detail6reduce28DeviceReduceSingleTileKernelINS2_10policy_hubIijN4cuda3std3__44plusIiEEE10Policy1000EPiSC_iS9_iiNS7_10__identityEEEvT0_T1_T2_T3_T4_T6_E12temp_storage+16];
	selp.b32 	%r312, %r311, 0, %p36;
	add.s32 	%r313, %r310, %r312;
	setp.gt.s32 	%p37, %r120, 96;
	ld.shared.u32 	%r314, [_ZZN3cub18CUB_300001_SM_10006detail6reduce28DeviceReduceSingleTileKernelINS2_10policy_hubIijN4cuda3std3__44plusIiEEE10Policy1000EPiSC_iS9_iiNS7_10__identityEEEvT0_T1_T2_T3_T4_T6_E12temp_storage+20];
	selp.b32 	%r315, %r314, 0, %p37;
	add.s32 	%r316, %r313, %r315;
	setp.gt.s32 	%p38, %r120, 128;
	ld.shared.u32 	%r317, [_ZZN3cub18CUB_300001_SM_10006detail6reduce28DeviceReduceSingleTileKernelINS2_10policy_hubIijN4cuda3std3__44plusIiEEE10Policy1000EPiSC_iS9_iiNS7_10__identityEEEvT0_T1_T2_T3_T4_T6_E12temp_storage+24];
	selp.b32 	%r318, %r317, 0, %p38;
	add.s32 	%r319, %r316, %r318;
	setp.gt.s32 	%p39, %r120, 160;
	ld.shared.u32 	%r320, [_ZZN3cub18CUB_300001_SM_10006detail6reduce28DeviceReduceSingleTileKernelINS2_10policy_hubIijN4cuda3std3__44plusIiEEE10Policy1000EPiSC_iS9_iiNS7_10__identityEEEvT0_T1_T2_T3_T4_T6_E12temp_storage+28];
	selp.b32 	%r321, %r320, 0, %p39;
	add.s32 	%r322, %r319, %r321;
	setp.gt.s32 	%p40, %r120, 192;
	ld.shared.u32 	%r323, [_ZZN3cub18CUB_300001_SM_10006detail6reduce28DeviceReduceSingleTileKernelINS2_10policy_hubIijN4cuda3std3__44plusIiEEE10Policy1000EPiSC_iS9_iiNS7_10__identityEEEvT0_T1_T2_T3_T4_T6_E12temp_storage+32];
	selp.b32 	%r324, %r323, 0, %p40;
	add.s32 	%r325, %r322, %r324;
	setp.gt.s32 	%p41, %r120, 224;
	ld.shared.u32 	%r326, [_ZZN3cub18CUB_300001_SM_10006detail6reduce28DeviceReduceSingleTileKernelINS2_10policy_hubIijN4cuda3std3__44plusIiEEE10Policy1000EPiSC_iS9_iiNS7_10__identityEEEvT0_T1_T2_T3_T4_T6_E12temp_storage+36];
	selp.b32 	%r327, %r326, 0, %p41;
	add.s32 	%r686, %r325, %r327;
	bra.uni 	$L__BB23_72;
$L__BB23_56:
	mov.u32 	%r85, %tid.x;
	mul.wide.u32 	%rd35, %r85, 4;
	add.s64 	%rd19, %rd16, %rd35;
	// begin inline asm
	ld.global.nc.u32 %r122, [%rd19];
	// end inline asm
	add.s64 	%rd20, %rd19, 1024;
	// begin inline asm
	ld.global.nc.u32 %r123, [%rd20];
	// end inline asm
	add.s64 	%rd21, %rd19, 2048;
	// begin inline asm
	ld.global.nc.u32 %r124, [%rd21];
	// end inline asm
	add.s64 	%rd22, %rd19, 3072;
	// begin inline asm
	ld.global.nc.u32 %r125, [%rd22];
	// end inline asm
	add.s64 	%rd23, %rd19, 4096;
	// begin inline asm
	ld.global.nc.u32 %r126, [%rd23];
	// end inline asm
	add.s64 	%rd24, %rd19, 5120;
	// begin inline asm
	ld.global.nc.u32 %r127, [%rd24];
	// end inline asm
	add.s64 	%rd25, %rd19, 6144;
	// begin inline asm
	ld.global.nc.u32 %r128, [%rd25];
	// end inline asm
	add.s64 	%rd26, %rd19, 7168;
	// begin inline asm
	ld.global.nc.u32 %r129, [%rd26];
	// end inline asm
	add.s64 	%rd27, %rd19, 8192;
	// begin inline asm
	ld.global.nc.u32 %r130, [%rd27];
	// end inline asm
	add.s64 	%rd28, %rd19, 9216;
	// begin inline asm
	ld.global.nc.u32 %r131, [%rd28];
	// end inline asm
	add.s64 	%rd29, %rd19, 10240;
	// begin inline asm
	ld.global.nc.u32 %r132, [%rd29];
	// end inline asm
	add.s64 	%rd30, %rd19, 11264;
	// begin inline asm
	ld.global.nc.u32 %r133, [%rd30];
	// end inline asm
	add.s64 	%rd31, %rd19, 12288;
	// begin inline asm
	ld.global.nc.u32 %r134, [%rd31];
	// end inline asm
	add.s64 	%rd32, %rd19, 13312;
	// begin inline asm
	ld.global.nc.u32 %r135, [%rd32];
	// end inline asm
	add.s64 	%rd33, %rd19, 14336;
	// begin inline asm
	ld.global.nc.u32 %r136, [%rd33];
	// end inline asm
	add.s64 	%rd34, %rd19, 15360;
	// begin inline asm
	ld.global.nc.u32 %r137, [%rd34];
	// end inline asm
	add.s32 	%r139, %r123, %r122;
	add.s32 	%r140, %r124, %r139;
	add.s32 	%r141, %r125, %r140;
	add.s32 	%r142, %r126, %r141;
	add.s32 	%r143, %r127, %r142;
	add.s32 	%r144, %r128, %r143;
	add.s32 	%r145, %r129, %r144;
	add.s32 	%r146, %r130, %r145;
	add.s32 	%r147, %r131, %r146;
	add.s32 	%r148, %r132, %r147;
	add.s32 	%r149, %r133, %r148;
	add.s32 	%r150, %r134, %r149;
	add.s32 	%r151, %r135, %r150;
	add.s32 	%r152, %r136, %r151;
	add.s32 	%r685, %r137, %r152;
	setp.lt.u32 	%p4, %r120, 8192;
	mov.b32 	%r674, 4096;
	@%p4 bra 	$L__BB23_60;
	add.s32 	%r87, %r120, -4096;
	mov.b32 	%r674, 4096;
$L__BB23_58:
	mul.wide.s32 	%rd52, %r674, 4;
	add.s64 	%rd36, %rd19, %rd52;
	// begin inline asm
	ld.global.nc.u32 %r154, [%rd36];
	// end inline asm
	add.s64 	%rd37, %rd36, 1024;
	// begin inline asm
	ld.global.nc.u32 %r155, [%rd37];
	// end inline asm
	add.s64 	%rd38, %rd36, 2048;
	// begin inline asm
	ld.global.nc.u32 %r156, [%rd38];
	// end inline asm
	add.s64 	%rd39, %rd36, 3072;
	// begin inline asm
	ld.global.nc.u32 %r157, [%rd39];
	// end inline asm
	add.s64 	%rd40, %rd36, 4096;
	// begin inline asm
	ld.global.nc.u32 %r158, [%rd40];
	// end inline asm
	add.s64 	%rd41, %rd36, 5120;
	// begin inline asm
	ld.global.nc.u32 %r159, [%rd41];
	// end inline asm
	add.s64 	%rd42, %rd36, 6144;
	// begin inline asm
	ld.global.nc.u32 %r160, [%rd42];
	// end inline asm
	add.s64 	%rd43, %rd36, 7168;
	// begin inline asm
	ld.global.nc.u32 %r161, [%rd43];
	// end inline asm
	add.s64 	%rd44, %rd36, 8192;
	// begin inline asm
	ld.global.nc.u32 %r162, [%rd44];
	// end inline asm
	add.s64 	%rd45, %rd36, 9216;
	// begin inline asm
	ld.global.nc.u32 %r163, [%rd45];
	// end inline asm
	add.s64 	%rd46, %rd36, 10240;
	// begin inline asm
	ld.global.nc.u32 %r164, [%rd46];
	// end inline asm
	add.s64 	%rd47, %rd36, 11264;
	// begin inline asm
	ld.global.nc.u32 %r165, [%rd47];
	// end inline asm
	add.s64 	%rd48, %rd36, 12288;
	// begin inline asm
	ld.global.nc.u32 %r166, [%rd48];
	// end inline asm
	add.s64 	%rd49, %rd36, 13312;
	// begin inline asm
	ld.global.nc.u32 %r167, [%rd49];
	// end inline asm
	add.s64 	%rd50, %rd36, 14336;
	// begin inline asm
	ld.global.nc.u32 %r168, [%rd50];
	// end inline asm
	add.s64 	%rd51, %rd36, 15360;
	// begin inline asm
	ld.global.nc.u32 %r169, [%rd51];
	// end inline asm
	add.s32 	%r170, %r154, %r685;
	add.s32 	%r171, %r155, %r170;
	add.s32 	%r172, %r156, %r171;
	add.s32 	%r173, %r157, %r172;
	add.s32 	%r174, %r158, %r173;
	add.s32 	%r175, %r159, %r174;
	add.s32 	%r176, %r160, %r175;
	add.s32 	%r177, %r161, %r176;
	add.s32 	%r178, %r162, %r177;
	add.s32 	%r179, %r163, %r178;
	add.s32 	%r180, %r164, %r179;
	add.s32 	%r181, %r165, %r180;
	add.s32 	%r182, %r166, %r181;
	add.s32 	%r183, %r167, %r182;
	add.s32 	%r184, %r168, %r183;
	add.s32 	%r685, %r169, %r184;
	sub.s32 	%r185, %r120, %r674;
	setp.lt.s32 	%p5, %r185, 4096;
	@%p5 bra 	$L__BB23_68;
	add.s32 	%r674, %r674, 4096;
	setp.le.s32 	%p6, %r674, %r87;
	@%p6 bra 	$L__BB23_58;
$L__BB23_60:
	setp.le.s32 	%p7, %r120, %r674;
	@%p7 bra 	$L__BB23_68;
	sub.s32 	%r94, %r120, %r674;
	setp.ge.s32 	%p8, %r85, %r94;
	@%p8 bra 	$L__BB23_68;
	not.b32 	%r187, %r85;
	add.s32 	%r188, %r120, %r187;
	sub.s32 	%r95, %r188, %r674;
	and.b32  	%r189, %r95, 768;
	setp.eq.s32 	%p9, %r189, 768;
	mov.u32 	%r679, %r85;
	@%p9 bra 	$L__BB23_65;
	add.s32 	%r676, %r85, %r674;
	shr.u32 	%r190, %r95, 8;
	add.s32 	%r191, %r190, 1;
	and.b32  	%r192, %r191, 3;
	neg.s32 	%r675, %r192;
	mov.u32 	%r679, %r85;
$L__BB23_64:
	.pragma "nounroll";
	mul.wide.u32 	%rd54, %r676, 4;
	add.s64 	%rd53, %rd16, %rd54;
	// begin inline asm
	ld.global.nc.u32 %r193, [%rd53];
	// end inline asm
	add.s32 	%r685, %r193, %r685;
	add.s32 	%r679, %r679, 256;
	add.s32 	%r676, %r676, 256;
	add.s32 	%r675, %r675, 1;
	setp.ne.s32 	%p10, %r675, 0;
	@%p10 bra 	$L__BB23_64;
$L__BB23_65:
	setp.lt.u32 	%p11, %r95, 768;
	@%p11 bra 	$L__BB23_68;
	cvt.u64.u32 	%rd55, %r679;
	cvt.u64.u32 	%rd56, %r674;
	add.s64 	%rd57, %rd55, %rd56;
	shl.b64 	%rd58, %rd57, 2;
	add.s64 	%rd59, %rd58, %rd16;
	add.s64 	%rd124, %rd59, 2048;
	add.s32 	%r682, %r679, %r674;
$L__BB23_67:
	mul.wide.u32 	%rd64, %r682, 4;
	add.s64 	%rd60, %rd16, %rd64;
	// begin inline asm
	ld.global.nc.u32 %r194, [%rd60];
	// end inline asm
	add.s32 	%r198, %r194, %r685;
	add.s64 	%rd61, %rd124, -1024;
	// begin inline asm
	ld.global.nc.u32 %r195, [%rd61];
	// end inline asm
	add.s32 	%r199, %r195, %r198;
	// begin inline asm
	ld.global.nc.u32 %r196, [%rd124];
	// end inline asm
	add.s32 	%r200, %r196, %r199;
	add.s64 	%rd63, %rd124, 1024;
	// begin inline asm
	ld.global.nc.u32 %r197, [%rd63];
	// end inline asm
	add.s32 	%r685, %r197, %r200;
	add.s32 	%r679, %r679, 1024;
	add.s64 	%rd124, %rd124, 4096;
	add.s32 	%r682, %r682, 1024;
	setp.lt.s32 	%p12, %r679, %r94;
	@%p12 bra 	$L__BB23_67;
$L__BB23_68:
	// begin inline asm
	mov.u32 %r201, %laneid;
	// end inline asm
	mov.b32 	%r204, 1;
	mov.b32 	%r225, 31;
	mov.b32 	%r226, -1;
	// begin inline asm
	shfl.sync.down.b32 %r202, %r685, %r204, %r225, %r226;
	// end inline asm
	setp.gt.s32 	%p13, %r201, 30;
	selp.b32 	%r227, 0, %r202, %p13;
	add.s32 	%r208, %r227, %r685;
	mov.b32 	%r209, 2;
	// begin inline asm
	shfl.sync.down.b32 %r207, %r208, %r209, %r225, %r226;
	// end inline asm
	setp.gt.s32 	%p14, %r201, 29;
	selp.b32 	%r228, 0, %r207, %p14;
	add.s32 	%r213, %r208, %r228;
	mov.b32 	%r214, 4;
	// begin inline asm
	shfl.sync.down.b32 %r212, %r213, %r214, %r225, %r226;
	// end inline asm
	setp.gt.s32 	%p15, %r201, 27;
	selp.b32 	%r229, 0, %r212, %p15;
	add.s32 	%r218, %r213, %r229;
	mov.b32 	%r219, 8;
	// begin inline asm
	shfl.sync.down.b32 %r217, %r218, %r219, %r225, %r226;
	// end inline asm
	setp.gt.s32 	%p16, %r201, 23;
	selp.b32 	%r230, 0, %r217, %p16;
	add.s32 	%r223, %r218, %r230;
	mov.b32 	%r224, 16;
	// begin inline asm
	shfl.sync.down.b32 %r222, %r223, %r224, %r225, %r226;
	// end inline asm
	setp.gt.s32 	%p17, %r201, 15;
	selp.b32 	%r231, 0, %r222, %p17;
	add.s32 	%r686, %r223, %r231;
	setp.ne.s32 	%p18, %r201, 0;
	@%p18 bra 	$L__BB23_70;
	shr.u32 	%r232, %r85, 3;
	and.b32  	%r233, %r232, 124;
	mov.u32 	%r234, _ZZN3cub18CUB_300001_SM_10006detail6reduce28DeviceReduceSingleTileKernelINS2_10policy_hubIijN4cuda3std3__44plusIiEEE10Policy1000EPiSC_iS9_iiNS7_10__identityEEEvT0_T1_T2_T3_T4_T6_E12temp_storage;
	add.s32 	%r235, %r234, %r233;
	st.shared.u32 	[%r235+8], %r686;
$L__BB23_70:
	bar.sync 	0;
	setp.ne.s32 	%p19, %r85, 0;
	@%p19 bra 	$L__BB23_72;
	ld.shared.u32 	%r236, [_ZZN3cub18CUB_300001_SM_10006detail6reduce28DeviceReduceSingleTileKernelINS2_10policy_hubIijN4cuda3std3__44plusIiEEE10Policy1000EPiSC_iS9_iiNS7_10__identityEEEvT0_T1_T2_T3_T4_T6_E12temp_storage+12];
	add.s32 	%r237, %r236, %r686;
	ld.shared.u32 	%r238, [_ZZN3cub18CUB_300001_SM_10006detail6reduce28DeviceReduceSingleTileKernelINS2_10policy_hubIijN4cuda3std3__44plusIiEEE10Policy1000EPiSC_iS9_iiNS7_10__identityEEEvT0_T1_T2_T3_T4_T6_E12temp_storage+16];
	add.s32 	%r239, %r237, %r238;
	ld.shared.u32 	%r240, [_ZZN3cub18CUB_300001_SM_10006detail6reduce28DeviceReduceSingleTileKernelINS2_10policy_hubIijN4cuda3std3__44plusIiEEE10Policy1000EPiSC_iS9_iiNS7_10__identityEEEvT0_T1_T2_T3_T4_T6_E12temp_storage+20];
	add.s32 	%r241, %r239, %r240;
	ld.shared.u32 	%r242, [_ZZN3cub18CUB_300001_SM_10006detail6reduce28DeviceReduceSingleTileKernelINS2_10policy_hubIijN4cuda3std3__44plusIiEEE10Policy1000EPiSC_iS9_iiNS7_10__identityEEEvT0_T1_T2_T3_T4_T6_E12temp_storage+24];
	add.s32 	%r243, %r241, %r242;
	ld.shared.u32 	%r244, [_ZZN3cub18CUB_300001_SM_10006detail6reduce28DeviceReduceSingleTileKernelINS2_10policy_hubIijN4cuda3std3__44plusIiEEE10Policy1000EPiSC_iS9_iiNS7_10__identityEEEvT0_T1_T2_T3_T4_T6_E12temp_storage+28];
	add.s32 	%r245, %r243, %r244;
	ld.shared.u32 	%r246, [_ZZN3cub18CUB_300001_SM_10006detail6reduce28DeviceReduceSingleTileKernelINS2_10policy_hubIijN4cuda3std3__44plusIiEEE10Policy1000EPiSC_iS9_iiNS7_10__identityEEEvT0_T1_T2_T3_T4_T6_E12temp_storage+32];
	add.s32 	%r247, %r245, %r246;
	ld.shared.u32 	%r248, [_ZZN3cub18CUB_300001_SM_10006detail6reduce28DeviceReduceSingleTileKernelINS2_10policy_hubIijN4cuda3std3__44plusIiEEE10Policy1000EPiSC_iS9_iiNS7_10__identityEEEvT0_T1_T2_T3_T4_T6_E12temp_storage+36];
	add.s32 	%r686, %r247, %r248;
$L__BB23_72:
	mov.u32 	%r631, %tid.x;
	setp.ne.s32 	%p95, %r631, 0;
	@%p95 bra 	$L__BB23_74;
	add.s32 	%r632, %r686, %r121;
	st.global.u32 	[%rd1], %r632;
$L__BB23_74:
	ret;

}
	// .globl	_ZN3cub18CUB_300001_SM_10006detail6reduce28DeviceReduceSingleTileKernelINS2_10policy_hubIiyN4cuda3std3__44plusIiEEE10Policy1000EN6thrust24THRUST_300001_SM_1000_NS10device_ptrIiEEPiyS9_iiNS7_10__identityEEEvT0_T1_T2_T3_T4_T6_
.visible .entry _ZN3cub18CUB_300001_SM_10006detail6reduce28DeviceReduceSingleTileKernelINS2_10policy_hubIiyN4cuda3std3__44plusIiEEE10Policy1000EN6thrust24THRUST_300001_SM_1000_NS10device_ptrIiEEPiyS9_iiNS7_10__identityEEEvT0_T1_T2_T3_T4_T6_(
	.param .align 8 .b8 _ZN3cub18CUB_300001_SM_10006detail6reduce28DeviceReduceSingleTileKernelINS2_10policy_hubIiyN4cuda3std3__44plusIiEEE10Policy1000EN6thrust24THRUST_300001_SM_1000_NS10device_ptrIiEEPiyS9_iiNS7_10__identityEEEvT0_T1_T2_T3_T4_T6__param_0[8],
	.param .u64 .ptr .align 1 _ZN3cub18CUB_300001_SM_10006detail6reduce28DeviceReduceSingleTileKernelINS2_10policy_hubIiyN4cuda3std3__44plusIiEEE10Policy1000EN6thrust24THRUST_300001_SM_1000_NS10device_ptrIiEEPiyS9_iiNS7_10__identityEEEvT0_T1_T2_T3_T4_T6__param_1,
	.param .u64 _ZN3cub18CUB_300001_SM_10006detail6reduce28DeviceReduceSingleTileKernelINS2_10policy_hubIiyN4cuda3std3__44plusIiEEE10Policy1000EN6thrust24THRUST_300001_SM_1000_NS10device_ptrIiEEPiyS9_iiNS7_10__identityEEEvT0_T1_T2_T3_T4_T6__param_2,
	.param .align 1 .b8 _ZN3cub18CUB_300001_SM_10006detail6reduce28DeviceReduceSingleTileKernelINS2_10policy_hubIiyN4cuda3std3__44plusIiEEE10Policy1000EN6thrust24THRUST_300001_SM_1000_NS10device_ptrIiEEPiyS9_iiNS7_10__identityEEEvT0_T1_T2_T3_T4_T6__param_3[1],
	.param .u32 _ZN3cub18CUB_300001_SM_10006detail6reduce28DeviceReduceSingleTileKernelINS2_10policy_hubIiyN4cuda3std3__44plusIiEEE10Policy1000EN6thrust24THRUST_300001_SM_1000_NS10device_ptrIiEEPiyS9_iiNS7_10__identityEEEvT0_T1_T2_T3_T4_T6__param_4,
	.param .align 1 .b8 _ZN3cub18CUB_300001_SM_10006detail6reduce28DeviceReduceSingleTileKernelINS2_10policy_hubIiyN4cuda3std3__44plusIiEEE10Policy1000EN6thrust24THRUST_300001_SM_1000_NS10device_ptrIiEEPiyS9_iiNS7_10__identityEEEvT0_T1_T2_T3_T4_T6__param_5[1]
)
.maxntid 256
.minnctapersm 1
{
	.reg .pred 	%p<59>;
	.reg .b32 	%r<471>;
	.reg .b64 	%rd<56>;
	// demoted variable
	.shared .align 4 .b8 _ZZN3cub18CUB_300001_SM_10006detail6reduce28DeviceReduceSingleTileKernelINS2_10policy_hubIiyN4cuda3std3__44plusIiEEE10Policy1000EN6thrust24THRUST_300001_SM_1000_NS10device_ptrIiEEPiyS9_iiNS7_10__identityEEEvT0_T1_T2_T3_T4_T6_E12temp_storage[44];
	ld.param.u64 	%rd18, [_ZN3cub18CUB_300001_SM_10006detail6reduce28DeviceReduceSingleTileKernelINS2_10policy_hubIiyN4cuda3std3__44plusIiEEE10Policy1000EN6thrust24THRUST_300001_SM_1000_NS10device_ptrIiEEPiyS9_iiNS7_10__identityEEEvT0_T1_T2_T3_T4_T6__param_0];
	ld.param.u64 	%rd20, [_ZN3cub18CUB_300001_SM_10006detail6reduce28DeviceReduceSingleTileKernelINS2_10policy_hubIiyN4cuda3std3__44plusIiEEE10Policy1000EN6thrust24THRUST_300001_SM_1000_NS10device_ptrIiEEPiyS9_iiNS7_10__identityEEEvT0_T1_T2_T3_T4_T6__param_1];
	ld.param.u64 	%rd19, [_ZN3cub18CUB_300001_SM_10006detail6reduce28DeviceReduceSingleTileKernelINS2_10policy_hubIiyN4cuda3std3__44plusIiEEE10Policy1000EN6thrust24THRUST_300001_SM_1000_NS10device_ptrIiEEPiyS9_iiNS7_10__identityEEEvT0_T1_T2_T3_T4_T6__param_2];
	ld.param.u32 	%r81, [_ZN3cub18CUB_300001_SM_10006detail6reduce28DeviceReduceSingleTileKernelINS2_10policy_hubIiyN4cuda3std3__44plusIiEEE10Policy1000EN6thrust24THRUST_300001_SM_1000_NS10device_ptrIiEEPiyS9_iiNS7_10__identityEEEvT0_T1_T2_T3_T4_T6__param_4];
	cvta.to.global.u64 	%rd1, %rd20;
	setp.ne.s64 	%p1, %rd19, 0;
	@%p1 bra 	$L__BB24_3;
	mov.u32 	%r434, %tid.x;
	setp.ne.s32 	%p58, %r434, 0;
	@%p58 bra 	$L__BB24_51;
	st.global.u32 	[%rd1], %r81;
	bra.uni 	$L__BB24_51;
$L__BB24_3:
	cvta.to.global.u64 	%rd2, %rd18;
	setp.gt.u64 	%p2, %rd19, 4095;
	@%p2 bra 	$L__BB24_28;
	cvt.u32.u64 	%r1, %rd19;
	mov.u32 	%r2, %tid.x;
	setp.ge.u32 	%p24, %r2, %r1;
	mov.b32 	%r452, 0;
	mov.u32 	%r441, %r2;
	@%p24 bra 	$L__BB24_6;
	mul.wide.u32 	%rd41, %r2, 4;
	add.s64 	%rd42, %rd2, %rd41;
	ld.global.u32 	%r452, [%rd42];
	add.s32 	%r441, %r2, 256;
$L__BB24_6:
	setp.ge.u32 	%p25, %r441, %r1;
	@%p25 bra 	$L__BB24_19;
	not.b32 	%r261, %r441;
	add.s32 	%r262, %r261, %r1;
	shr.u32 	%r263, %r262, 8;
	add.s32 	%r7, %r263, 1;
	and.b32  	%r8, %r7, 15;
	setp.lt.u32 	%p26, %r262, 3840;
	@%p26 bra 	$L__BB24_10;
	and.b32  	%r264, %r7, 33554416;
	neg.s32 	%r437, %r264;
	mul.wide.u32 	%rd43, %r441, 4;
	add.s64 	%rd44, %rd43, %rd2;
	add.s64 	%rd51, %rd44, 8192;
$L__BB24_9:
	.pragma "nounroll";
	ld.global.u32 	%r265, [%rd51+-8192];
	add.s32 	%r266, %r265, %r452;
	ld.global.u32 	%r267, [%rd51+-7168];
	add.s32 	%r268, %r267, %r266;
	ld.global.u32 	%r269, [%rd51+-6144];
	add.s32 	%r270, %r269, %r268;
	ld.global.u32 	%r271, [%rd51+-5120];
	add.s32 	%r272, %r271, %r270;
	ld.global.u32 	%r273, [%rd51+-4096];
	add.s32 	%r274, %r273, %r272;
	ld.global.u32 	%r275, [%rd51+-3072];
	add.s32 	%r276, %r275, %r274;
	ld.global.u32 	%r277, [%rd51+-2048];
	add.s32 	%r278, %r277, %r276;
	ld.global.u32 	%r279, [%rd51+-1024];
	add.s32 	%r280, %r279, %r278;
	ld.global.u32 	%r281, [%rd51];
	add.s32 	%r282, %r281, %r280;
	ld.global.u32 	%r283, [%rd51+1024];
	add.s32 	%r284, %r283, %r282;
	ld.global.u32 	%r285, [%rd51+2048];
	add.s32 	%r286, %r285, %r284;
	ld.global.u32 	%r287, [%rd51+3072];
	add.s32 	%r288, %r287, %r286;
	ld.global.u32 	%r289, [%rd51+4096];
	add.s32 	%r290, %r289, %r288;
	ld.global.u32 	%r291, [%rd51+5120];
	add.s32 	%r292, %r291, %r290;
	ld.global.u32 	%r293, [%rd51+6144];
	add.s32 	%r294, %r293, %r292;
	ld.global.u32 	%r295, [%rd51+7168];
	add.s32 	%r452, %r295, %r294;
	add.s32 	%r441, %r441, 4096;
	add.s32 	%r437, %r437, 16;
	add.s64 	%rd51, %rd51, 16384;
	setp.ne.s32 	%p27, %r437, 0;
	@%p27 bra 	$L__BB24_9;
$L__BB24_10:
	setp.eq.s32 	%p28, %r8, 0;
	@%p28 bra 	$L__BB24_19;
	and.b32  	%r19, %r7, 7;
	setp.lt.u32 	%p29, %r8, 8;
	@%p29 bra 	$L__BB24_13;
	mul.wide.s32 	%rd45, %r441, 4;
	add.s64 	%rd46, %rd2, %rd45;
	ld.global.u32 	%r297, [%rd46];
	add.s32 	%r298, %r297, %r452;
	ld.global.u32 	%r299, [%rd46+1024];
	add.s32 	%r300, %r299, %r298;
	ld.global.u32 	%r301, [%rd46+2048];
	add.s32 	%r302, %r301, %r300;
	ld.global.u32 	%r303, [%rd46+3072];
	add.s32 	%r304, %r303, %r302;
	ld.global.u32 	%r305, [%rd46+4096];
	add.s32 	%r306, %r305, %r304;
	ld.global.u32 	%r307, [%rd46+5120];
	add.s32 	%r308, %r307, %r306;
	ld.global.u32 	%r309, [%rd46+6144];
	add.s32 	%r310, %r309, %r308;
	ld.global.u32 	%r311, [%rd46+7168];
	add.s32 	%r452, %r311, %r310;
	add.s32 	%r441, %r441, 2048;
$L__BB24_13:
	setp.eq.s32 	%p30, %r19, 0;
	@%p30 bra 	$L__BB24_19;
	and.b32  	%r25, %r7, 3;
	setp.lt.u32 	%p31, %r19, 4;
	@%p31 bra 	$L__BB24_16;
	mul.wide.s32 	%rd47, %r441, 4;
	add.s64 	%rd48, %rd2, %rd47;
	ld.global.u32 	%r313, [%rd48];
	add.s32 	%r314, %r313, %r452;
	ld.global.u32 	%r315, [%rd48+1024];
	add.s32 	%r316, %r315, %r314;
	ld.global.u32 	%r317, [%rd48+2048];
	add.s32 	%r318, %r317, %r316;
	ld.global.u32 	%r319, [%rd48+3072];
	add.s32 	%r452, %r319, %r318;
	add.s32 	%r441, %r441, 1024;
$L__BB24_16:
	setp.eq.s32 	%p32, %r25, 0;
	@%p32 bra 	$L__BB24_19;
	neg.s32 	%r449, %r25;
$L__BB24_18:
	.pragma "nounroll";
	mul.wide.s32 	%rd49, %r441, 4;
	add.s64 	%rd50, %rd2, %rd49;
	ld.global.u32 	%r320, [%rd50];
	add.s32 	%r452, %r320, %r452;
	add.s32 	%r441, %r441, 256;
	add.s32 	%r449, %r449, 1;
	setp.ne.s32 	%p33, %r449, 0;
	@%p33 bra 	$L__BB24_18;
$L__BB24_19:
	setp.lt.u64 	%p34, %rd19, 256;
	@%p34 bra 	$L__BB24_24;
	// begin inline asm
	mov.u32 %r384, %laneid;
	// end inline asm
	mov.b32 	%r387, 1;
	mov.b32 	%r408, 31;
	mov.b32 	%r409, -1;
	// begin inline asm
	shfl.sync.down.b32 %r385, %r452, %r387, %r408, %r409;
	// end inline asm
	setp.gt.s32 	%p50, %r384, 30;
	selp.b32 	%r410, 0, %r385, %p50;
	add.s32 	%r391, %r410, %r452;
	mov.b32 	%r392, 2;
	// begin inline asm
	shfl.sync.down.b32 %r390, %r391, %r392, %r408, %r409;
	// end inline asm
	setp.gt.s32 	%p51, %r384, 29;
	selp.b32 	%r411, 0, %r390, %p51;
	add.s32 	%r396, %r391, %r411;
	mov.b32 	%r397, 4;
	// begin inline asm
	shfl.sync.down.b32 %r395, %r396, %r397, %r408, %r409;
	// end inline asm
	setp.gt.s32 	%p52, %r384, 27;
	selp.b32 	%r412, 0, %r395, %p52;
	add.s32 	%r401, %r396, %r412;
	mov.b32 	%r402, 8;
	// begin inline asm
	shfl.sync.down.b32 %r400, %r401, %r402, %r408, %r409;
	// end inline asm
	setp.gt.s32 	%p53, %r384, 23;
	selp.b32 	%r413, 0, %r400, %p53;
	add.s32 	%r406, %r401, %r413;
	mov.b32 	%r407, 16;
	// begin inline asm
	shfl.sync.down.b32 %r405, %r406, %r407, %r408, %r409;
	// end inline asm
	setp.gt.s32 	%p54, %r384, 15;
	selp.b32 	%r414, 0, %r405, %p54;
	add.s32 	%r470, %r406, %r414;
	setp.ne.s32 	%p55, %r384, 0;
	@%p55 bra 	$L__BB24_22;
	shr.u32 	%r415, %r2, 3;
	and.b32  	%r416, %r415, 124;
	mov.u32 	%r417, _ZZN3cub18CUB_300001_SM_10006detail6reduce28DeviceReduceSingleTileKernelINS2_10policy_hubIiyN4cuda3std3__44plusIiEEE10Policy1000EN6thrust24THRUST_300001_SM_1000_NS10device_ptrIiEEPiyS9_iiNS7_10__identityEEEvT0_T1_T2_T3_T4_T6_E12temp_storage;
	add.s32 	%r418, %r417, %r416;
	st.shared.u32 	[%r418+8], %r470;
$L__BB24_22:
	bar.sync 	0;
	setp.ne.s32 	%p56, %r2, 0;
	@%p56 bra 	$L__BB24_49;
	ld.shared.u32 	%r419, [_ZZN3cub18CUB_300001_SM_10006detail6reduce28DeviceReduceSingleTileKernelINS2_10policy_hubIiyN4cuda3std3__44plusIiEEE10Policy1000EN6thrust24THRUST_300001_SM_1000_NS10device_ptrIiEEPiyS9_iiNS7_10__identityEEEvT0_T1_T2_T3_T4_T6_E12temp_storage+12];
	add.s32 	%r420, %r419, %r470;
	ld.shared.u32 	%r421, [_ZZN3cub18CUB_300001_SM_10006detail6reduce28DeviceReduceSingleTileKernelINS2_10policy_hubIiyN4cuda3std3__44plusIiEEE10Policy1000EN6thrust24THRUST_300001_SM_1000_NS10device_ptrIiEEPiyS9_iiNS7_10__identityEEEvT0_T1_T2_T3_T4_T6_E12temp_storage+16];
	add.s32 	%r422, %r420, %r421;
	ld.shared.u32 	%r423, [_ZZN3cub18CUB_300001_SM_10006detail6reduce28DeviceReduceSingleTileKernelINS2_10policy_hubIiyN4cuda3std3__44plusIiEEE10Policy1000EN6thrust24THRUST_300001_SM_1000_NS10device_ptrIiEEPiyS9_iiNS7_10__identityEEEvT0_T1_T2_T3_T4_T6_E12temp_storage+20];
	add.s32 	%r424, %r422, %r423;
	ld.shared.u32 	%r425, [_ZZN3cub18CUB_300001_SM_10006detail6reduce28DeviceReduceSingleTileKernelINS2_10policy_hubIiyN4cuda3std3__44plusIiEEE10Policy1000EN6thrust24THRUST_300001_SM_1000_NS10device_ptrIiEEPiyS9_iiNS7_10__identityEEEvT0_T1_T2_T3_T4_T6_E12temp_storage+24];
	add.s32 	%r426, %r424, %r425;
	ld.shared.u32 	%r427, [_ZZN3cub18CUB_300001_SM_10006detail6reduce28DeviceReduceSingleTileKernelINS2_10policy_hubIiyN4cuda3std3__44plusIiEEE10Policy1000EN6thrust24THRUST_300001_SM_1000_NS10device_ptrIiEEPiyS9_iiNS7_10__identityEEEvT0_T1_T2_T3_T4_T6_E12temp_storage+28];
	add.s32 	%r428, %r426, %r427;
	ld.shared.u32 	%r429, [_ZZN3cub18CUB_300001_SM_10006detail6reduce28DeviceReduceSingleTileKernelINS2_10policy_hubIiyN4cuda3std3__44plusIiEEE10Policy1000EN6thrust24THRUST_300001_SM_1000_NS10device_ptrIiEEPiyS9_iiNS7_10__identityEEEvT0_T1_T2_T3_T4_T6_E12temp_storage+32];
	add.s32 	%r430, %r428, %r429;
	ld.shared.u32 	%r431, [_ZZN3cub18CUB_300001_SM_10006detail6reduce28DeviceReduceSingleTileKernelINS2_10policy_hubIiyN4cuda3std3__44plusIiEEE10Policy1000EN6thrust24THRUST_300001_SM_1000_NS10device_ptrIiEEPiyS9_iiNS7_10__identityEEEvT0_T1_T2_T3_T4_T6_E12temp_storage+36];
	add.s32 	%r470, %r430, %r431;
	bra.uni 	$L__BB24_49;
$L__BB24_24:
	// begin inline asm
	mov.u32 %r321, %laneid;
	// end inline asm
	and.b32  	%r347, %r2, 992;
	add.s32 	%r348, %r347, 32;
	setp.gt.u32 	%p35, %r348, %r1;
	not.b32 	%r349, %r347;
	add.s32 	%r350, %r1, %r349;
	selp.b32 	%r345, %r350, 31, %p35;
	mov.b32 	%r324, 1;
	mov.b32 	%r346, -1;
	// begin inline asm
	shfl.sync.down.b32 %r322, %r452, %r324, %r345, %r346;
	// end inline asm
	setp.lt.s32 	%p36, %r321, %r345;
	selp.b32 	%r351, %r322, 0, %p36;
	add.s32 	%r328, %r351, %r452;
	mov.b32 	%r329, 2;
	// begin inline asm
	shfl.sync.down.b32 %r327, %r328, %r329, %r345, %r346;
	// end inline asm
	add.s32 	%r352, %r321, 2;
	setp.gt.s32 	%p37, %r352, %r345;
	selp.b32 	%r353, 0, %r327, %p37;
	add.s32 	%r333, %r328, %r353;
	mov.b32 	%r334, 4;
	// begin inline asm
	shfl.sync.down.b32 %r332, %r333, %r334, %r345, %r346;
	// end inline asm
	add.s32 	%r354, %r321, 4;
	setp.gt.s32 	%p38, %r354, %r345;
	selp.b32 	%r355, 0, %r332, %p38;
	add.s32 	%r338, %r333, %r355;
	mov.b32 	%r339, 8;
	// begin inline asm
	shfl.sync.down.b32 %r337, %r338, %r339, %r345, %r346;
	// end inline asm
	add.s32 	%r356, %r321, 8;
	setp.gt.s32 	%p39, %r356, %r345;
	selp.b32 	%r357, 0, %r337, %p39;
	add.s32 	%r343, %r338, %r357;
	mov.b32 	%r344, 16;
	// begin inline asm
	shfl.sync.down.b32 %r342, %r343, %r344, %r345, %r346;
	// end inline asm
	add.s32 	%r358, %r321, 16;
	setp.gt.s32 	%p40, %r358, %r345;
	selp.b32 	%r359, 0, %r342, %p40;
	add.s32 	%r470, %r343, %r359;
	setp.ne.s32 	%p41, %r321, 0;
	@%p41 bra 	$L__BB24_26;
	shr.u32 	%r360, %r2, 3;
	and.b32  	%r361, %r360, 124;
	mov.u32 	%r362, _ZZN3cub18CUB_300001_SM_10006detail6reduce28DeviceReduceSingleTileKernelINS2_10policy_hubIiyN4cuda3std3__44plusIiEEE10Policy1000EN6thrust24THRUST_300001_SM_1000_NS10device_ptrIiEEPiyS9_iiNS7_10__identityEEEvT0_T1_T2_T3_T4_T6_E12temp_storage;
	add.s32 	%r363, %r362, %r361;
	st.shared.u32 	[%r363+8], %r470;
$L__BB24_26:
	bar.sync 	0;
	setp.ne.s32 	%p42, %r2, 0;
	@%p42 bra 	$L__BB24_49;
	setp.gt.u64 	%p43, %rd19, 32;
	ld.shared.u32 	%r364, [_ZZN3cub18CUB_300001_SM_10006detail6reduce28DeviceReduceSingleTileKernelINS2_10policy_hubIiyN4cuda3std3__44plusIiEEE10Policy1000EN6thrust24THRUST_300001_SM_1000_NS10device_ptrIiEEPiyS9_iiNS7_10__identityEEEvT0_T1_T2_T3_T4_T6_E12temp_storage+12];
	selp.b32 	%r365, %r364, 0, %p43;
	add.s32 	%r366, %r365, %r470;
	setp.gt.u64 	%p44, %rd19, 64;
	ld.shared.u32 	%r367, [_ZZN3cub18CUB_300001_SM_10006detail6reduce28DeviceReduceSingleTileKernelINS2_10policy_hubIiyN4cuda3std3__44plusIiEEE10Policy1000EN6thrust24THRUST_300001_SM_1000_NS10device_ptrIiEEPiyS9_iiNS7_10__identityEEEvT0_T1_T2_T3_T4_T6_E12temp_storage+16];
	selp.b32 	%r368, %r367, 0, %p44;
	add.s32 	%r369, %r366, %r368;
	setp.gt.u64 	%p45, %rd19, 96;
	ld.shared.u32 	%r370, [_ZZN3cub18CUB_300001_SM_10006detail6reduce28DeviceReduceSingleTileKernelINS2_10policy_hubIiyN4cuda3std3__44plusIiEEE10Policy1000EN6thrust24THRUST_300001_SM_1000_NS10device_ptrIiEEPiyS9_iiNS7_10__identityEEEvT0_T1_T2_T3_T4_T6_E12temp_storage+20];
	selp.b32 	%r371, %r370, 0, %p45;
	add.s32 	%r372, %r369, %r371;
	setp.gt.u64 	%p46, %rd19, 128;
	ld.shared.u32 	%r373, [_ZZN3cub18CUB_300001_SM_10006detail6reduce28DeviceReduceSingleTileKernelINS2_10policy_hubIiyN4cuda3std3__44plusIiEEE10Policy1000EN6thrust24THRUST_300001_SM_1000_NS10device_ptrIiEEPiyS9_iiNS7_10__identityEEEvT0_T1_T2_T3_T4_T6_E12temp_storage+24];
	selp.b32 	%r374, %r373, 0, %p46;
	add.s32 	%r375, %r372, %r374;
	setp.gt.u64 	%p47, %rd19, 160;
	ld.shared.u32 	%r376, [_ZZN3cub18CUB_300001_SM_10006detail6reduce28DeviceReduceSingleTileKernelINS2_10policy_hubIiyN4cuda3std3__44plusIiEEE10Policy1000EN6thrust24THRUST_300001_SM_1000_NS10device_ptrIiEEPiyS9_iiNS7_10__identityEEEvT0_T1_T2_T3_T4_T6_E12temp_storage+28];
	selp.b32 	%r377, %r376, 0, %p47;
	add.s32 	%r378, %r375, %r377;
	setp.gt.u64 	%p48, %rd19, 192;
	ld.shared.u32 	%r379, [_ZZN3cub18CUB_300001_SM_10006detail6reduce28DeviceReduceSingleTileKernelINS2_10policy_hubIiyN4cuda3std3__44plusIiEEE10Policy1000EN6thrust24THRUST_300001_SM_1000_NS10device_ptrIiEEPiyS9_iiNS7_10__identityEEEvT0_T1_T2_T3_T4_T6_E12temp_storage+32];
	selp.b32 	%r380, %r379, 0, %p48;
	add.s32 	%r381, %r378, %r380;
	setp.gt.u64 	%p49, %rd19, 224;
	ld.shared.u32 	%r382, [_ZZN3cub18CUB_300001_SM_10006detail6reduce28DeviceReduceSingleTileKernelINS2_10policy_hubIiyN4cuda3std3__44plusIiEEE10Policy1000EN6thrust24THRUST_300001_SM_1000_NS10device_ptrIiEEPiyS9_iiNS7_10__identityEEEvT0_T1_T2_T3_T4_T6_E12temp_storage+36];
	selp.b32 	%r383, %r382, 0, %p49;
	add.s32 	%r470, %r381, %r383;
	bra.uni 	$L__BB24_49;
$L__BB24_28:
	mov.u32 	%r43, %tid.x;
	cvt.u64.u32 	%rd6, %r43;
	mul.wide.u32 	%rd22, %r43, 4;
	add.s64 	%rd7, %rd2, %rd22;
	ld.global.u32 	%r82, [%rd7];
	ld.global.u32 	%r83, [%rd7+1024];
	ld.global.u32 	%r84, [%rd7+2048];
	ld.global.u32 	%r85, [%rd7+3072];
	ld.global.u32 	%r86, [%rd7+4096];
	ld.global.u32 	%r87, [%rd7+5120];
	ld.global.u32 	%r88, [%rd7+6144];
	ld.global.u32 	%r89, [%rd7+7168];
	ld.global.u32 	%r90, [%rd7+8192];
	ld.global.u32 	%r91, [%rd7+9216];
	ld.global.u32 	%r92, [%rd7+10240];
	ld.global.u32 	%r93, [%rd7+11264];
	ld.global.u32 	%r94, [%rd7+12288];
	ld.global.u32 	%r95, [%rd7+13312];
	ld.global.u32 	%r96, [%rd7+14336];
	ld.global.u32 	%r97, [%rd7+15360];
	add.s32 	%r98, %r83, %r82;
	add.s32 	%r99, %r84, %r98;
	add.s32 	%r100, %r85, %r99;
	add.s32 	%r101, %r86, %r100;
	add.s32 	%r102, %r87, %r101;
	add.s32 	%r103, %r88, %r102;
	add.s32 	%r104, %r89, %r103;
	add.s32 	%r105, %r90, %r104;
	add.s32 	%r106, %r91, %r105;
	add.s32 	%r107, %r92, %r106;
	add.s32 	%r108, %r93, %r107;
	add.s32 	%r109, %r94, %r108;
	add.s32 	%r110, %r95, %r109;
	add.s32 	%r111, %r96, %r110;
	add.s32 	%r469, %r97, %r111;
	add.s64 	%rd8, %rd19, -4096;
	setp.lt.u64 	%p3, %rd8, 4096;
	mov.b64 	%rd53, 4096;
	@%p3 bra 	$L__BB24_32;
	mov.b64 	%rd53, 4096;
$L__BB24_30:
	shl.b64 	%rd24, %rd53, 2;
	add.s64 	%rd25, %rd7, %rd24;
	ld.global.u32 	%r112, [%rd25];
	ld.global.u32 	%r113, [%rd25+1024];
	ld.global.u32 	%r114, [%rd25+2048];
	ld.global.u32 	%r115, [%rd25+3072];
	ld.global.u32 	%r116, [%rd25+4096];
	ld.global.u32 	%r117, [%rd25+5120];
	ld.global.u32 	%r118, [%rd25+6144];
	ld.global.u32 	%r119, [%rd25+7168];
	ld.global.u32 	%r120, [%rd25+8192];
	ld.global.u32 	%r121, [%rd25+9216];
	ld.global.u32 	%r122, [%rd25+10240];
	ld.global.u32 	%r123, [%rd25+11264];
	ld.global.u32 	%r124, [%rd25+12288];
	ld.global.u32 	%r125, [%rd25+13312];
	ld.global.u32 	%r126, [%rd25+14336];
	ld.global.u32 	%r127, [%rd25+15360];
	add.s32 	%r128, %r112, %r469;
	add.s32 	%r129, %r113, %r128;
	add.s32 	%r130, %r114, %r129;
	add.s32 	%r131, %r115, %r130;
	add.s32 	%r132, %r116, %r131;
	add.s32 	%r133, %r117, %r132;
	add.s32 	%r134, %r118, %r133;
	add.s32 	%r135, %r119, %r134;
	add.s32 	%r136, %r120, %r135;
	add.s32 	%r137, %r121, %r136;
	add.s32 	%r138, %r122, %r137;
	add.s32 	%r139, %r123, %r138;
	add.s32 	%r140, %r124, %r139;
	add.s32 	%r141, %r125, %r140;
	add.s32 	%r142, %r126, %r141;
	add.s32 	%r469, %r127, %r142;
	sub.s64 	%rd26, %rd19, %rd53;
	setp.lt.u64 	%p4, %rd26, 4096;
	@%p4 bra 	$L__BB24_45;
	add.s64 	%rd53, %rd53, 4096;
	setp.le.u64 	%p5, %rd53, %rd8;
	@%p5 bra 	$L__BB24_30;
$L__BB24_32:
	setp.le.u64 	%p6, %rd19, %rd53;
	cvt.u32.u64 	%r143, %rd53;
	cvt.u32.u64 	%r144, %rd19;
	sub.s32 	%r145, %r144, %r143;
	setp.ge.s32 	%p7, %r43, %r145;
	or.pred  	%p8, %p6, %p7;
	@%p8 bra 	$L__BB24_45;
	not.b32 	%r149, %r43;
	add.s32 	%r150, %r149, %r144;
	sub.s32 	%r152, %r150, %r143;
	shr.u32 	%r153, %r152, 8;
	add.s32 	%r48, %r153, 1;
	and.b32  	%r49, %r48, 15;
	setp.lt.u32 	%p9, %r152, 3840;
	mov.u32 	%r459, %r43;
	@%p9 bra 	$L__BB24_36;
	and.b32  	%r154, %r48, 33554416;
	neg.s32 	%r455, %r154;
	add.s64 	%rd27, %rd53, %rd6;
	shl.b64 	%rd28, %rd27, 2;
	add.s64 	%rd29, %rd28, %rd2;
	add.s64 	%rd54, %rd29, 8192;
	mov.u32 	%r459, %r43;
$L__BB24_35:
	.pragma "nounroll";
	ld.global.u32 	%r155, [%rd54+-8192];
	add.s32 	%r156, %r155, %r469;
	ld.global.u32 	%r157, [%rd54+-7168];
	add.s32 	%r158, %r157, %r156;
	ld.global.u32 	%r159, [%rd54+-6144];
	add.s32 	%r160, %r159, %r158;
	ld.global.u32 	%r161, [%rd54+-5120];
	add.s32 	%r162, %r161, %r160;
	ld.global.u32 	%r163, [%rd54+-4096];
	add.s32 	%r164, %r163, %r162;
	ld.global.u32 	%r165, [%rd54+-3072];
	add.s32 	%r166, %r165, %r164;
	ld.global.u32 	%r167, [%rd54+-2048];
	add.s32 	%r168, %r167, %r166;
	ld.global.u32 	%r169, [%rd54+-1024];
	add.s32 	%r170, %r169, %r168;
	ld.global.u32 	%r171, [%rd54];
	add.s32 	%r172, %r171, %r170;
	ld.global.u32 	%r173, [%rd54+1024];
	add.s32 	%r174, %r173, %r172;
	ld.global.u32 	%r175, [%rd54+2048];
	add.s32 	%r176, %r175, %r174;
	ld.global.u32 	%r177, [%rd54+3072];
	add.s32 	%r178, %r177, %r176;
	ld.global.u32 	%r179, [%rd54+4096];
	add.s32 	%r180, %r179, %r178;
	ld.global.u32 	%r181, [%rd54+5120];
	add.s32 	%r182, %r181, %r180;
	ld.global.u32 	%r183, [%rd54+6144];
	add.s32 	%r184, %r183, %r182;
	ld.global.u32 	%r185, [%rd54+7168];
	add.s32 	%r469, %r185, %r184;
	add.s32 	%r459, %r459, 4096;
	add.s32 	%r455, %r455, 16;
	add.s64 	%rd54, %rd54, 16384;
	setp.ne.s32 	%p10, %r455, 0;
	@%p10 bra 	$L__BB24_35;
$L__BB24_36:
	setp.eq.s32 	%p11, %r49, 0;
	@%p11 bra 	$L__BB24_45;
	and.b32  	%r60, %r48, 7;
	setp.lt.u32 	%p12, %r49, 8;
	@%p12 bra 	$L__BB24_39;
	cvt.u64.u32 	%rd30, %r459;
	add.s64 	%rd31, %rd53, %rd30;
	shl.b64 	%rd32, %rd31, 2;
	add.s64 	%rd33, %rd2, %rd32;
	ld.global.u32 	%r187, [%rd33];
	add.s32 	%r188, %r187, %r469;
	ld.global.u32 	%r189, [%rd33+1024];
	add.s32 	%r190, %r189, %r188;
	ld.global.u32 	%r191, [%rd33+2048];
	add.s32 	%r192, %r191, %r190;
	ld.global.u32 	%r193, [%rd33+3072];
	add.s32 	%r194, %r193, %r192;
	ld.global.u32 	%r195, [%rd33+4096];
	add.s32 	%r196, %r195, %r194;
	ld.global.u32 	%r197, [%rd33+5120];
	add.s32 	%r198, %r197, %r196;
	ld.global.u32 	%r199, [%rd33+6144];
	add.s32 	%r200, %r199, %r198;
	ld.global.u32 	%r201, [%rd33+7168];
	add.s32 	%r469, %r201, %r200;
	add.s32 	%r459, %r459, 2048;
$L__BB24_39:
	setp.eq.s32 	%p13, %r60, 0;
	@%p13 bra 	$L__BB24_45;
	and.b32  	%r66, %r48, 3;
	setp.lt.u32 	%p14, %r60, 4;
	@%p14 bra 	$L__BB24_42;
	cvt.u64.u32 	%rd34, %r459;
	add.s64 	%rd35, %rd53, %rd34;
	shl.b64 	%rd36, %rd35, 2;
	add.s64 	%rd37, %rd2, %rd36;
	ld.global.u32 	%r203, [%rd37];
	add.s32 	%r204, %r203, %r469;
	ld.global.u32 	%r205, [%rd37+1024];
	add.s32 	%r206, %r205, %r204;
	ld.global.u32 	%r207, [%rd37+2048];
	add.s32 	%r208, %r207, %r206;
	ld.global.u32 	%r209, [%rd37+3072];
	add.s32 	%r469, %r209, %r208;
	add.s32 	%r459, %r459, 1024;
$L__BB24_42:
	setp.eq.s32 	%p15, %r66, 0;
	@%p15 bra 	$L__BB24_45;
	cvt.u64.u32 	%rd38, %r459;
	add.s64 	%rd39, %rd53, %rd38;
	shl.b64 	%rd40, %rd39, 2;
	add.s64 	%rd55, %rd2, %rd40;
	neg.s32 	%r467, %r66;
$L__BB24_44:
	.pragma "nounroll";
	ld.global.u32 	%r210, [%rd55];
	add.s32 	%r469, %r210, %r469;
	add.s64 	%rd55, %rd55, 1024;
	add.s32 	%r467, %r467, 1;
	setp.ne.s32 	%p16, %r467, 0;
	@%p16 bra 	$L__BB24_44;
$L__BB24_45:
	// begin inline asm
	mov.u32 %r211, %laneid;
	// end inline asm
	mov.b32 	%r214, 1;
	mov.b32 	%r235, 31;
	mov.b32 	%r236, -1;
	// begin inline asm
	shfl.sync.down.b32 %r212, %r469, %r214, %r235, %r236;
	// end inline asm
	setp.gt.s32 	%p17, %r211, 30;
	selp.b32 	%r237, 0, %r212, %p17;
	add.s32 	%r218, %r237, %r469;
	mov.b32 	%r219, 2;
	// begin inline asm
	shfl.sync.down.b32 %r217, %r218, %r219, %r235, %r236;
	// end inline asm
	setp.gt.s32 	%p18, %r211, 29;
	selp.b32 	%r238, 0, %r217, %p18;
	add.s32 	%r223, %r218, %r238;
	mov.b32 	%r224, 4;
	// begin inline asm
	shfl.sync.down.b32 %r222, %r223, %r224, %r235, %r236;
	// end inline asm
	setp.gt.s32 	%p19, %r211, 27;
	selp.b32 	%r239, 0, %r222, %p19;
	add.s32 	%r228, %r223, %r239;
	mov.b32 	%r229, 8;
	// begin inline asm
	shfl.sync.down.b32 %r227, %r228, %r229, %r235, %r236;
	// end inline asm
	setp.gt.s32 	%p20, %r211, 23;
	selp.b32 	%r240, 0, %r227, %p20;
	add.s32 	%r233, %r228, %r240;
	mov.b32 	%r234, 16;
	// begin inline asm
	shfl.sync.down.b32 %r232, %r233, %r234, %r235, %r236;
	// end inline asm
	setp.gt.s32 	%p21, %r211, 15;
	selp.b32 	%r241, 0, %r232, %p21;
	add.s32 	%r470, %r233, %r241;
	setp.ne.s32 	%p22, %r211, 0;
	@%p22 bra 	$L__BB24_47;
	shr.u32 	%r242, %r43, 3;
	and.b32  	%r243, %r242, 124;
	mov.u32 	%r244, _ZZN3cub18CUB_300001_SM_10006detail6reduce28DeviceReduceSingleTileKernelINS2_10policy_hubIiyN4cuda3std3__44plusIiEEE10Policy1000EN6thrust24THRUST_300001_SM_1000_NS10device_ptrIiEEPiyS9_iiNS7_10__identityEEEvT0_T1_T2_T3_T4_T6_E12temp_storage;
	add.s32 	%r245, %r244, %r243;
	st.shared.u32 	[%r245+8], %r470;
$L__BB24_47:
	bar.sync 	0;
	setp.ne.s32 	%p23, %r43, 0;
	@%p23 bra 	$L__BB24_49;
	ld.shared.u32 	%r246, [_ZZN3cub18CUB_300001_SM_10006detail6reduce28DeviceReduceSingleTileKernelINS2_10policy_hubIiyN4cuda3std3__44plusIiEEE10Policy1000EN6thrust24THRUST_300001_SM_1000_NS10device_ptrIiEEPiyS9_iiNS7_10__identityEEEvT0_T1_T2_T3_T4_T6_E12temp_storage+12];
	add.s32 	%r247, %r246, %r470;
	ld.shared.u32 	%r248, [_ZZN3cub18CUB_300001_SM_10006detail6reduce28DeviceReduceSingleTileKernelINS2_10policy_hubIiyN4cuda3std3__44plusIiEEE10Policy1000EN6thrust24THRUST_300001_SM_1000_NS10device_ptrIiEEPiyS9_iiNS7_10__identityEEEvT0_T1_T2_T3_T4_T6_E12temp_storage+16];
	add.s32 	%r249, %r247, %r248;
	ld.shared.u32 	%r250, [_ZZN3cub18CUB_300001_SM_10006detail6reduce28DeviceReduceSingleTileKernelINS2_10policy_hubIiyN4cuda3std3__44plusIiEEE10Policy1000EN6thrust24THRUST_300001_SM_1000_NS10device_ptrIiEEPiyS9_iiNS7_10__identityEEEvT0_T1_T2_T3_T4_T6_E12temp_storage+20];
	add.s32 	%r251, %r249, %r250;
	ld.shared.u32 	%r252, [_ZZN3cub18CUB_300001_SM_10006detail6reduce28DeviceReduceSingleTileKernelINS2_10policy_hubIiyN4cuda3std3__44plusIiEEE10Policy1000EN6thrust24THRUST_300001_SM_1000_NS10device_ptrIiEEPiyS9_iiNS7_10__identityEEEvT0_T1_T2_T3_T4_T6_E12temp_storage+24];
	add.s32 	%r253, %r251, %r252;
	ld.shared.u32 	%r254, [_ZZN3cub18CUB_300001_SM_10006detail6reduce28DeviceReduceSingleTileKernelINS2_10policy_hubIiyN4cuda3std3__44plusIiEEE10Policy1000EN6thrust24THRUST_300001_SM_1000_NS10device_ptrIiEEPiyS9_iiNS7_10__identityEEEvT0_T1_T2_T3_T4_T6_E12temp_storage+28];
	add.s32 	%r255, %r253, %r254;
	ld.shared.u32 	%r256, [_ZZN3cub18CUB_300001_SM_10006detail6reduce28DeviceReduceSingleTileKernelINS2_10policy_hubIiyN4cuda3std3__44plusIiEEE10Policy1000EN6thrust24THRUST_300001_SM_1000_NS10device_ptrIiEEPiyS9_iiNS7_10__identityEEEvT0_T1_T2_T3_T4_T6_E12temp_storage+32];
	add.s32 	%r257, %r255, %r256;
	ld.shared.u32 	%r258, [_ZZN3cub18CUB_300001_SM_10006detail6reduce28DeviceReduceSingleTileKernelINS2_10policy_hubIiyN4cuda3std3__44plusIiEEE10Policy1000EN6thrust24THRUST_300001_SM_1000_NS10device_ptrIiEEPiyS9_iiNS7_10__identityEEEvT0_T1_T2_T3_T4_T6_E12temp_storage+36];
	add.s32 	%r470, %r257, %r258;
$L__BB24_49:
	mov.u32 	%r432, %tid.x;
	setp.ne.s32 	%p57, %r432, 0;
	@%p57 bra 	$L__BB24_51;
	add.s32 	%r433, %r470, %r81;
	st.global.u32 	[%rd1], %r433;
$L__BB24_51:
	ret;

}
	// .globl	_ZN3cub18CUB_300001_SM_10006detail6reduce18DeviceReduceKernelINS2_10policy_hubIiyN4cuda3std3__44plusIiEEE10Policy1000EN6thrust24THRUST_300001_SM_1000_NS10device_ptrIiEEyS9_iNS7_10__identityEEEvT0_PT3_T1_NS0_13GridEvenShareISK_EET2_T4_
.visible .entry _ZN3cub18CUB_300001_SM_10006detail6reduce18DeviceReduceKernelINS2_10policy_hubIiyN4cuda3std3__44plusIiEEE10Policy1000EN6thrust24THRUST_300001_SM_1000_NS10device_ptrIiEEyS9_iNS7_10__identityEEEvT0_PT3_T1_NS0_13GridEvenShareISK_EET2_T4_(
	.param .align 8 .b8 _ZN3cub18CUB_300001_SM_10006detail6reduce18DeviceReduceKernelINS2_10policy_hubIiyN4cuda3std3__44plusIiEEE10Policy1000EN6thrust24THRUST_300001_SM_1000_NS10device_ptrIiEEyS9_iNS7_10__identityEEEvT0_PT3_T1_NS0_13GridEvenShareISK_EET2_T4__param_0[8],
	.param .u64 .ptr .align 1 _ZN3cub18CUB_300001_SM_10006detail6reduce18DeviceReduceKernelINS2_10policy_hubIiyN4cuda3std3__44plusIiEEE10Policy1000EN6thrust24THRUST_300001_SM_1000_NS10device_ptrIiEEyS9_iNS7_10__identityEEEvT0_PT3_T1_NS0_13GridEvenShareISK_EET2_T4__param_1,
	.param .u64 _ZN3cub18CUB_300001_SM_10006detail6reduce18DeviceReduceKernelINS2_10policy_hubIiyN4cuda3std3__44plusIiEEE10Policy1000EN6thrust24THRUST_300001_SM_1000_NS10device_ptrIiEEyS9_iNS7_10__identityEEEvT0_PT3_T1_NS0_13GridEvenShareISK_EET2_T4__param_2,
	.param .align 8 .b8 _ZN3cub18CUB_300001_SM_10006detail6reduce18DeviceReduceKernelINS2_10policy_hubIiyN4cuda3std3__44plusIiEEE10Policy1000EN6thrust24THRUST_300001_SM_1000_NS10device_ptrIiEEyS9_iNS7_10__identityEEEvT0_PT3_T1_NS0_13GridEvenShareISK_EET2_T4__param_3[72],
	.param .align 1 .b8 _ZN3cub18CUB_300001_SM_10006detail6reduce18DeviceReduceKernelINS2_10policy_hubIiyN4cuda3std3__44plusIiEEE10Policy1000EN6thrust24THRUST_300001_SM_1000_NS10device_ptrIiEEyS9_iNS7_10__identityEEEvT0_PT3_T1_NS0_13GridEvenShareISK_EET2_T4__param_4[1],
	.param .align 1 .b8 _ZN3cub18CUB_300001_SM_10006detail6reduce18DeviceReduceKernelINS2_10policy_hubIiyN4cuda3std3__44plusIiEEE10Policy1000EN6thrust24THRUST_300001_SM_1000_NS10device_ptrIiEEyS9_iNS7_10__identityEEEvT0_PT3_T1_NS0_13GridEvenShareISK_EET2_T4__param_5[1]
)
.maxntid 256
{
	.reg .pred 	%p<57>;
	.reg .b16 	%rs<4>;
	.reg .b32 	%r<502>;
	.reg .b64 	%rd<78>;
	// demoted variable
	.shared .align 4 .b8 _ZZN3cub18CUB_300001_SM_10006detail6reduce18DeviceReduceKernelINS2_10policy_hubIiyN4cuda3std3__44plusIiEEE10Policy1000EN6thrust24THRUST_300001_SM_1000_NS10device_ptrIiEEyS9_iNS7_10__identityEEEvT0_PT3_T1_NS0_13GridEvenShareISK_EET2_T4_E12temp_storage[44];
	ld.param.u64 	%rd1, [_ZN3cub18CUB_300001_SM_10006detail6reduce18DeviceReduceKernelINS2_10policy_hubIiyN4cuda3std3__44plusIiEEE10Policy1000EN6thrust24THRUST_300001_SM_1000_NS10device_ptrIiEEyS9_iNS7_10__identityEEEvT0_PT3_T1_NS0_13GridEvenShareISK_EET2_T4__param_3+32];
	ld.param.u32 	%r1, [_ZN3cub18CUB_300001_SM_10006detail6reduce18DeviceReduceKernelINS2_10policy_hubIiyN4cuda3std3__44plusIiEEE10Policy1000EN6thrust24THRUST_300001_SM_1000_NS10device_ptrIiEEyS9_iNS7_10__identityEEEvT0_PT3_T1_NS0_13GridEvenShareISK_EET2_T4__param_3+40];
	ld.param.u64 	%rd25, [_ZN3cub18CUB_300001_SM_10006detail6reduce18DeviceReduceKernelINS2_10policy_hubIiyN4cuda3std3__44plusIiEEE10Policy1000EN6thrust24THRUST_300001_SM_1000_NS10device_ptrIiEEyS9_iNS7_10__identityEEEvT0_PT3_T1_NS0_13GridEvenShareISK_EET2_T4__param_0];
	cvta.to.global.u64 	%rd2, %rd25;
	mov.u32 	%r2, %ctaid.x;
	shl.b32 	%r88, %r1, 12;
	cvt.s64.s32 	%rd3, %r88;
	shl.b32 	%r89, %r2, 12;
	cvt.u64.u32 	%rd4, %r89;
	sub.s64 	%rd5, %rd1, %rd4;
	setp.gt.u64 	%p1, %rd5, 4095;
	@%p1 bra 	$L__BB25_25;
	cvt.u32.u64 	%r287, %rd4;
	cvt.u32.u64 	%r3, %rd1;
	sub.s32 	%r4, %r3, %r287;
	mov.u32 	%r5, %tid.x;
	setp.ge.s32 	%p23, %r5, %r4;
	mov.b32 	%r482, 0;
	mov.u32 	%r471, %r5;
	@%p23 bra 	$L__BB25_3;
	add.s32 	%r289, %r287, %r5;
	mul.wide.u32 	%rd51, %r289, 4;
	add.s64 	%rd52, %rd2, %rd51;
	ld.global.u32 	%r482, [%rd52];
	add.s32 	%r471, %r5, 256;
$L__BB25_3:
	setp.ge.s32 	%p24, %r471, %r4;
	@%p24 bra 	$L__BB25_16;
	not.b32 	%r292, %r471;
	add.s32 	%r293, %r292, %r3;
	sub.s32 	%r294, %r293, %r287;
	shr.u32 	%r295, %r294, 8;
	add.s32 	%r10, %r295, 1;
	and.b32  	%r11, %r10, 15;
	setp.lt.u32 	%p25, %r294, 3840;
	@%p25 bra 	$L__BB25_7;
	and.b32  	%r296, %r10, 33554416;
	neg.s32 	%r467, %r296;
	mul.wide.u32 	%rd53, %r2, 16384;
	mul.wide.u32 	%rd54, %r471, 4;
	or.b64  	%rd55, %rd53, %rd54;
	add.s64 	%rd56, %rd55, %rd2;
	add.s64 	%rd72, %rd56, 8192;
$L__BB25_6:
	.pragma "nounroll";
	ld.global.u32 	%r297, [%rd72+-8192];
	add.s32 	%r298, %r297, %r482;
	ld.global.u32 	%r299, [%rd72+-7168];
	add.s32 	%r300, %r299, %r298;
	ld.global.u32 	%r301, [%rd72+-6144];
	add.s32 	%r302, %r301, %r300;
	ld.global.u32 	%r303, [%rd72+-5120];
	add.s32 	%r304, %r303, %r302;
	ld.global.u32 	%r305, [%rd72+-4096];
	add.s32 	%r306, %r305, %r304;
	ld.global.u32 	%r307, [%rd72+-3072];
	add.s32 	%r308, %r307, %r306;
	ld.global.u32 	%r309, [%rd72+-2048];
	add.s32 	%r310, %r309, %r308;
	ld.global.u32 	%r311, [%rd72+-1024];
	add.s32 	%r312, %r311, %r310;
	ld.global.u32 	%r313, [%rd72];
	add.s32 	%r314, %r313, %r312;
	ld.global.u32 	%r315, [%rd72+1024];
	add.s32 	%r316, %r315, %r314;
	ld.global.u32 	%r317, [%rd72+2048];
	add.s32 	%r318, %r317, %r316;
	ld.global.u32 	%r319, [%rd72+3072];
	add.s32 	%r320, %r319, %r318;
	ld.global.u32 	%r321, [%rd72+4096];
	add.s32 	%r322, %r321, %r320;
	ld.global.u32 	%r323, [%rd72+5120];
	add.s32 	%r324, %r323, %r322;
	ld.global.u32 	%r325, [%rd72+6144];
	add.s32 	%r326, %r325, %r324;
	ld.global.u32 	%r327, [%rd72+7168];
	add.s32 	%r482, %r327, %r326;
	add.s32 	%r471, %r471, 4096;
	add.s32 	%r467, %r467, 16;
	add.s64 	%rd72, %rd72, 16384;
	setp.ne.s32 	%p26, %r467, 0;
	@%p26 bra 	$L__BB25_6;
$L__BB25_7:
	setp.eq.s32 	%p27, %r11, 0;
	@%p27 bra 	$L__BB25_16;
	and.b32  	%r22, %r10, 7;
	setp.lt.u32 	%p28, %r11, 8;
	@%p28 bra 	$L__BB25_10;
	cvt.s64.s32 	%rd57, %r471;
	add.s64 	%rd58, %rd57, %rd4;
	shl.b64 	%rd59, %rd58, 2;
	add.s64 	%rd60, %rd2, %rd59;
	ld.global.u32 	%r329, [%rd60];
	add.s32 	%r330, %r329, %r482;
	ld.global.u32 	%r331, [%rd60+1024];
	add.s32 	%r332, %r331, %r330;
	ld.global.u32 	%r333, [%rd60+2048];
	add.s32 	%r334, %r333, %r332;
	ld.global.u32 	%r335, [%rd60+3072];
	add.s32 	%r336, %r335, %r334;
	ld.global.u32 	%r337, [%rd60+4096];
	add.s32 	%r338, %r337, %r336;
	ld.global.u32 	%r339, [%rd60+5120];
	add.s32 	%r340, %r339, %r338;
	ld.global.u32 	%r341, [%rd60+6144];
	add.s32 	%r342, %r341, %r340;
	ld.global.u32 	%r343, [%rd60+7168];
	add.s32 	%r482, %r343, %r342;
	add.s32 	%r471, %r471, 2048;
$L__BB25_10:
	setp.eq.s32 	%p29, %r22, 0;
	@%p29 bra 	$L__BB25_16;
	and.b32  	%r28, %r10, 3;
	setp.lt.u32 	%p30, %r22, 4;
	@%p30 bra 	$L__BB25_13;
	cvt.s64.s32 	%rd61, %r471;
	add.s64 	%rd62, %rd61, %rd4;
	shl.b64 	%rd63, %rd62, 2;
	add.s64 	%rd64, %rd2, %rd63;
	ld.global.u32 	%r345, [%rd64];
	add.s32 	%r346, %r345, %r482;
	ld.global.u32 	%r347, [%rd64+1024];
	add.s32 	%r348, %r347, %r346;
	ld.global.u32 	%r349, [%rd64+2048];
	add.s32 	%r350, %r349, %r348;
	ld.global.u32 	%r351, [%rd64+3072];
	add.s32 	%r482, %r351, %r350;
	add.s32 	%r471, %r471, 1024;
$L__BB25_13:
	setp.eq.s32 	%p31, %r28, 0;
	@%p31 bra 	$L__BB25_16;
	mul.wide.u32 	%rd65, %r2, 16384;
	add.s64 	%rd9, %rd2, %rd65;
	neg.s32 	%r479, %r28;
$L__BB25_15:
	.pragma "nounroll";
	mul.wide.s32 	%rd66, %r471, 4;
	add.s64 	%rd67, %rd9, %rd66;
	ld.global.u32 	%r352, [%rd67];
	add.s32 	%r482, %r352, %r482;
	add.s32 	%r471, %r471, 256;
	add.s32 	%r479, %r479, 1;
	setp.ne.s32 	%p32, %r479, 0;
	@%p32 bra 	$L__BB25_15;
$L__BB25_16:
	setp.lt.s32 	%p33, %r4, 256;
	@%p33 bra 	$L__BB25_21;
	// begin inline asm
	mov.u32 %r416, %laneid;
	// end inline asm
	mov.b32 	%r419, 1;
	mov.b32 	%r440, 31;
	mov.b32 	%r441, -1;
	// begin inline asm
	shfl.sync.down.b32 %r417, %r482, %r419, %r440, %r441;
	// end inline asm
	setp.gt.s32 	%p49, %r416, 30;
	selp.b32 	%r442, 0, %r417, %p49;
	add.s32 	%r423, %r442, %r482;
	mov.b32 	%r424, 2;
	// begin inline asm
	shfl.sync.down.b32 %r422, %r423, %r424, %r440, %r441;
	// end inline asm
	setp.gt.s32 	%p50, %r416, 29;
	selp.b32 	%r443, 0, %r422, %p50;
	add.s32 	%r428, %r423, %r443;
	mov.b32 	%r429, 4;
	// begin inline asm
	shfl.sync.down.b32 %r427, %r428, %r429, %r440, %r441;
	// end inline asm
	setp.gt.s32 	%p51, %r416, 27;
	selp.b32 	%r444, 0, %r427, %p51;
	add.s32 	%r433, %r428, %r444;
	mov.b32 	%r434, 8;
	// begin inline asm
	shfl.sync.down.b32 %r432, %r433, %r434, %r440, %r441;
	// end inline asm
	setp.gt.s32 	%p52, %r416, 23;
	selp.b32 	%r445, 0, %r432, %p52;
	add.s32 	%r438, %r433, %r445;
	mov.b32 	%r439, 16;
	// begin inline asm
	shfl.sync.down.b32 %r437, %r438, %r439, %r440, %r441;
	// end inline asm
	setp.gt.s32 	%p53, %r416, 15;
	selp.b32 	%r446, 0, %r437, %p53;
	add.s32 	%r501, %r438, %r446;
	setp.ne.s32 	%p54, %r416, 0;
	@%p54 bra 	$L__BB25_19;
	shr.u32 	%r447, %r5, 3;
	and.b32  	%r448, %r447, 124;
	mov.u32 	%r449, _ZZN3cub18CUB_300001_SM_10006detail6reduce18DeviceReduceKernelINS2_10policy_hubIiyN4cuda3std3__44plusIiEEE10Policy1000EN6thrust24THRUST_300001_SM_1000_NS10device_ptrIiEEyS9_iNS7_10__identityEEEvT0_PT3_T1_NS0_13GridEvenShareISK_EET2_T4_E12temp_storage;
	add.s32 	%r450, %r449, %r448;
	st.shared.u32 	[%r450+8], %r501;
$L__BB25_19:
	bar.sync 	0;
	setp.ne.s32 	%p55, %r5, 0;
	@%p55 bra 	$L__BB25_46;
	ld.shared.u32 	%r451, [_ZZN3cub18CUB_300001_SM_10006detail6reduce18DeviceReduceKernelINS2_10policy_hubIiyN4cuda3std3__44plusIiEEE10Policy1000EN6thrust24THRUST_300001_SM_1000_NS10device_ptrIiEEyS9_iNS7_10__identityEEEvT0_PT3_T1_NS0_13GridEvenShareISK_EET2_T4_E12temp_storage+12];
	add.s32 	%r452, %r451, %r501;
	ld.shared.u32 	%r453, [_ZZN3cub18CUB_300001_SM_10006detail6reduce18DeviceReduceKernelINS2_10policy_hubIiyN4cuda3std3__44plusIiEEE10Policy1000EN6thrust24THRUST_300001_SM_1000_NS10device_ptrIiEEyS9_iNS7_10__identityEEEvT0_PT3_T1_NS0_13GridEvenShareISK_EET2_T4_E12temp_storage+16];
	add.s32 	%r454, %r452, %r453;
	ld.shared.u32 	%r455, [_ZZN3cub18CUB_300001_SM_10006detail6reduce18DeviceReduceKernelINS2_10policy_hubIiyN4cuda3std3__44plusIiEEE10Policy1000EN6thrust24THRUST_300001_SM_1000_NS10device_ptrIiEEyS9_iNS7_10__identityEEEvT0_PT3_T1_NS0_13GridEvenShareISK_EET2_T4_E12temp_storage+20];
	add.s32 	%r456, %r454, %r455;
	ld.shared.u32 	%r457, [_ZZN3cub18CUB_300001_SM_10006detail6reduce18DeviceReduceKernelINS2_10policy_hubIiyN4cuda3std3__44plusIiEEE10Policy1000EN6thrust24THRUST_300001_SM_1000_NS10device_ptrIiEEyS9_iNS7_10__identityEEEvT0_PT3_T1_NS0_13GridEvenShareISK_EET2_T4_E12temp_storage+24];
	add.s32 	%r458, %r456, %r457;
	ld.shared.u32 	%r459, [_ZZN3cub18CUB_300001_SM_10006detail6reduce18DeviceReduceKernelINS2_10policy_hubIiyN4cuda3std3__44plusIiEEE10Policy1000EN6thrust24THRUST_300001_SM_1000_NS10device_ptrIiEEyS9_iNS7_10__identityEEEvT0_PT3_T1_NS0_13GridEvenShareISK_EET2_T4_E12temp_storage+28];
	add.s32 	%r460, %r458, %r459;
	ld.shared.u32 	%r461, [_ZZN3cub18CUB_300001_SM_10006detail6reduce18DeviceReduceKernelINS2_10policy_hubIiyN4cuda3std3__44plusIiEEE10Policy1000EN6thrust24THRUST_300001_SM_1000_NS10device_ptrIiEEyS9_iNS7_10__identityEEEvT0_PT3_T1_NS0_13GridEvenShareISK_EET2_T4_E12temp_storage+32];
	add.s32 	%r462, %r460, %r461;
	ld.shared.u32 	%r463, [_ZZN3cub18CUB_300001_SM_10006detail6reduce18DeviceReduceKernelINS2_10policy_hubIiyN4cuda3std3__44plusIiEEE10Policy1000EN6thrust24THRUST_300001_SM_1000_NS10device_ptrIiEEyS9_iNS7_10__identityEEEvT0_PT3_T1_NS0_13GridEvenShareISK_EET2_T4_E12temp_storage+36];
	add.s32 	%r501, %r462, %r463;
	bra.uni 	$L__BB25_46;
$L__BB25_21:
	// begin inline asm
	mov.u32 %r353, %laneid;
	// end inline asm
	and.b32  	%r379, %r5, 992;
	add.s32 	%r380, %r379, 32;
	setp.gt.s32 	%p34, %r380, %r4;
	not.b32 	%r381, %r379;
	add.s32 	%r382, %r4, %r381;
	selp.b32 	%r377, %r382, 31, %p34;
	mov.b32 	%r356, 1;
	mov.b32 	%r378, -1;
	// begin inline asm
	shfl.sync.down.b32 %r354, %r482, %r356, %r377, %r378;
	// end inline asm
	setp.lt.s32 	%p35, %r353, %r377;
	selp.b32 	%r383, %r354, 0, %p35;
	add.s32 	%r360, %r383, %r482;
	mov.b32 	%r361, 2;
	// begin inline asm
	shfl.sync.down.b32 %r359, %r360, %r361, %r377, %r378;
	// end inline asm
	add.s32 	%r384, %r353, 2;
	setp.gt.s32 	%p36, %r384, %r377;
	selp.b32 	%r385, 0, %r359, %p36;
	add.s32 	%r365, %r360, %r385;
	mov.b32 	%r366, 4;
	// begin inline asm
	shfl.sync.down.b32 %r364, %r365, %r366, %r377, %r378;
	// end inline asm
	add.s32 	%r386, %r353, 4;
	setp.gt.s32 	%p37, %r386, %r377;
	selp.b32 	%r387, 0, %r364, %p37;
	add.s32 	%r370, %r365, %r387;
	mov.b32 	%r371, 8;
	// begin inline asm
	shfl.sync.down.b32 %r369, %r370, %r371, %r377, %r378;
	// end inline asm
	add.s32 	%r388, %r353, 8;
	setp.gt.s32 	%p38, %r388, %r377;
	selp.b32 	%r389, 0, %r369, %p38;
	add.s32 	%r375, %r370, %r389;
	mov.b32 	%r376, 16;
	// begin inline asm
	shfl.sync.down.b32 %r374, %r375, %r376, %r377, %r378;
	// end inline asm
	add.s32 	%r390, %r353, 16;
	setp.gt.s32 	%p39, %r390, %r377;
	selp.b32 	%r391, 0, %r374, %p39;
	add.s32 	%r501, %r375, %r391;
	setp.ne.s32 	%p40, %r353, 0;
	@%p40 bra 	$L__BB25_23;
	shr.u32 	%r392, %r5, 3;
	and.b32  	%r393, %r392, 124;
	mov.u32 	%r394, _ZZN3cub18CUB_300001_SM_10006detail6reduce18DeviceReduceKernelINS2_10policy_hubIiyN4cuda3std3__44plusIiEEE10Policy1000EN6thrust24THRUST_300001_SM_1000_NS10device_ptrIiEEyS9_iNS7_10__identityEEEvT0_PT3_T1_NS0_13GridEvenShareISK_EET2_T4_E12temp_storage;
	add.s32 	%r395, %r394, %r393;
	st.shared.u32 	[%r395+8], %r501;
$L__BB25_23:
	bar.sync 	0;
	setp.ne.s32 	%p41, %r5, 0;
	@%p41 bra 	$L__BB25_46;
	setp.gt.s32 	%p42, %r4, 32;
	ld.shared.u32 	%r396, [_ZZN3cub18CUB_300001_SM_10006detail6reduce18DeviceReduceKernelINS2_10policy_hubIiyN4cuda3std3__44plusIiEEE10Policy1000EN6thrust24THRUST_300001_SM_1000_NS10device_ptrIiEEyS9_iNS7_10__identityEEEvT0_PT3_T1_NS0_13GridEvenShareISK_EET2_T4_E12temp_storage+12];
	selp.b32 	%r397, %r396, 0, %p42;
	add.s32 	%r398, %r397, %r501;
	setp.gt.s32 	%p43, %r4, 64;
	ld.shared.u32 	%r399, [_ZZN3cub18CUB_300001_SM_10006detail6reduce18DeviceReduceKernelINS2_10policy_hubIiyN4cuda3std3__44plusIiEEE10Policy1000EN6thrust24THRUST_300001_SM_1000_NS10device_ptrIiEEyS9_iNS7_10__identityEEEvT0_PT3_T1_NS0_13GridEvenShareISK_EET2_T4_E12temp_storage+16];
	selp.b32 	%r400, %r399, 0, %p43;
	add.s32 	%r401, %r398, %r400;
	setp.gt.s32 	%p44, %r4, 96;
	ld.shared.u32 	%r402, [_ZZN3cub18CUB_300001_SM_10006detail6reduce18DeviceReduceKernelINS2_10policy_hubIiyN4cuda3std3__44plusIiEEE10Policy1000EN6thrust24THRUST_300001_SM_1000_NS10device_ptrIiEEyS9_iNS7_10__identityEEEvT0_PT3_T1_NS0_13GridEvenShareISK_EET2_T4_E12temp_storage+20];
	selp.b32 	%r403, %r402, 0, %p44;
	add.s32 	%r404, %r401, %r403;
	setp.gt.s32 	%p45, %r4, 128;
	ld.shared.u32 	%r405, [_ZZN3cub18CUB_300001_SM_10006detail6reduce18DeviceReduceKernelINS2_10policy_hubIiyN4cuda3std3__44plusIiEEE10Policy1000EN6thrust24THRUST_300001_SM_1000_NS10device_ptrIiEEyS9_iNS7_10__identityEEEvT0_PT3_T1_NS0_13GridEvenShareISK_EET2_T4_E12temp_storage+24];
	selp.b32 	%r406, %r405, 0, %p45;
	add.s32 	%r407, %r404, %r406;
	setp.gt.s32 	%p46, %r4, 160;
	ld.shared.u32 	%r408, [_ZZN3cub18CUB_300001_SM_10006detail6reduce18DeviceReduceKernelINS2_10policy_hubIiyN4cuda3std3__44plusIiEEE10Policy1000EN6thrust24THRUST_300001_SM_1000_NS10device_ptrIiEEyS9_iNS7_10__identityEEEvT0_PT3_T1_NS0_13GridEvenShareISK_EET2_T4_E12temp_storage+28];
	selp.b32 	%r409, %r408, 0, %p46;
	add.s32 	%r410, %r407, %r409;
	setp.gt.s32 	%p47, %r4, 192;
	ld.shared.u32 	%r411, [_ZZN3cub18CUB_300001_SM_10006detail6reduce18DeviceReduceKernelINS2_10policy_hubIiyN4cuda3std3__44plusIiEEE10Policy1000EN6thrust24THRUST_300001_SM_1000_NS10device_ptrIiEEyS9_iNS7_10__identityEEEvT0_PT3_T1_NS0_13GridEvenShareISK_EET2_T4_E12temp_storage+32];
	selp.b32 	%r412, %r411, 0, %p47;
	add.s32 	%r413, %r410, %r412;
	setp.gt.s32 	%p48, %r4, 224;
	ld.shared.u32 	%r414, [_ZZN3cub18CUB_300001_SM_10006detail6reduce18DeviceReduceKernelINS2_10policy_hubIiyN4cuda3std3__44plusIiEEE10Policy1000EN6thrust24THRUST_300001_SM_1000_NS10device_ptrIiEEyS9_iNS7_10__identityEEEvT0_PT3_T1_NS0_13GridEvenShareISK_EET2_T4_E12temp_storage+36];
	selp.b32 	%r415, %r414, 0, %p48;
	add.s32 	%r501, %r413, %r415;
	bra.uni 	$L__BB25_46;
$L__BB25_25:
	cvt.u32.u64 	%r90, %rd4;
	mov.u32 	%r46, %tid.x;
	add.s32 	%r91, %r46, %r90;
	mul.wide.u32 	%rd26, %r91, 4;
	add.s64 	%rd27, %rd2, %rd26;
	ld.global.u32 	%r92, [%rd27];
	ld.global.u32 	%r93, [%rd27+1024];
	ld.global.u32 	%r94, [%rd27+2048];
	ld.global.u32 	%r95, [%rd27+3072];
	ld.global.u32 	%r96, [%rd27+4096];
	ld.global.u32 	%r97, [%rd27+5120];
	ld.global.u32 	%r98, [%rd27+6144];
	ld.global.u32 	%r99, [%rd27+7168];
	ld.global.u32 	%r100, [%rd27+8192];
	ld.global.u32 	%r101, [%rd27+9216];
	ld.global.u32 	%r102, [%rd27+10240];
	ld.global.u32 	%r103, [%rd27+11264];
	ld.global.u32 	%r104, [%rd27+12288];
	ld.global.u32 	%r105, [%rd27+13312];
	ld.global.u32 	%r106, [%rd27+14336];
	ld.global.u32 	%r107, [%rd27+15360];
	add.s32 	%r108, %r93, %r92;
	add.s32 	%r109, %r94, %r108;
	add.s32 	%r110, %r95, %r109;
	add.s32 	%r111, %r96, %r110;
	add.s32 	%r112, %r97, %r111;
	add.s32 	%r113, %r98, %r112;
	add.s32 	%r114, %r99, %r113;
	add.s32 	%r115, %r100, %r114;
	add.s32 	%r116, %r101, %r115;
	add.s32 	%r117, %r102, %r116;
	add.s32 	%r118, %r103, %r117;
	add.s32 	%r119, %r104, %r118;
	add.s32 	%r120, %r105, %r119;
	add.s32 	%r121, %r106, %r120;
	add.s32 	%r500, %r107, %r121;
	setp.lt.u64 	%p2, %rd5, %rd3;
	@%p2 bra 	$L__BB25_42;
	cvt.u32.u64 	%r123, %rd3;
	cvt.u64.u32 	%rd28, %r46;
	add.s64 	%rd74, %rd4, %rd3;
	cvt.u32.u64 	%r48, %rd1;
	not.b32 	%r125, %r46;
	add.s32 	%r126, %r125, %r48;
	sub.s32 	%r127, %r126, %r123;
	sub.s32 	%r483, %r127, %r90;
	add.s64 	%rd29, %rd74, %rd28;
	shl.b64 	%rd30, %rd29, 2;
	add.s64 	%rd31, %rd30, %rd2;
	add.s64 	%rd73, %rd31, 8192;
	mov.b32 	%r484, 0;
	shl.b32 	%r128, %r1, 12;
	mov.u64 	%rd75, %rd4;
$L__BB25_27:
	cvt.s64.s32 	%rd15, %r128;
	add.s64 	%rd75, %rd75, %rd15;
	add.s64 	%rd32, %rd1, -4096;
	setp.gt.u64 	%p3, %rd75, %rd32;
	@%p3 bra 	$L__BB25_29;
	shl.b32 	%r129, %r1, 12;
	cvt.s64.s32 	%rd33, %r129;
	cvt.u64.u32 	%rd34, %r46;
	add.s64 	%rd35, %rd75, %rd34;
	shl.b64 	%rd36, %rd35, 2;
	add.s64 	%rd37, %rd2, %rd36;
	ld.global.u32 	%r130, [%rd37];
	ld.global.u32 	%r131, [%rd37+1024];
	ld.global.u32 	%r132, [%rd37+2048];
	ld.global.u32 	%r133, [%rd37+3072];
	ld.global.u32 	%r134, [%rd37+4096];
	ld.global.u32 	%r135, [%rd37+5120];
	ld.global.u32 	%r136, [%rd37+6144];
	ld.global.u32 	%r137, [%rd37+7168];
	ld.global.u32 	%r138, [%rd37+8192];
	ld.global.u32 	%r139, [%rd37+9216];
	ld.global.u32 	%r140, [%rd37+10240];
	ld.global.u32 	%r141, [%rd37+11264];
	ld.global.u32 	%r142, [%rd37+12288];
	ld.global.u32 	%r143, [%rd37+13312];
	ld.global.u32 	%r144, [%rd37+14336];
	ld.global.u32 	%r145, [%rd37+15360];
	add.s32 	%r146, %r130, %r500;
	add.s32 	%r147, %r131, %r146;
	add.s32 	%r148, %r132, %r147;
	add.s32 	%r149, %r133, %r148;
	add.s32 	%r150, %r134, %r149;
	add.s32 	%r151, %r135, %r150;
	add.s32 	%r152, %r136, %r151;
	add.s32 	%r153, %r137, %r152;
	add.s32 	%r154, %r138, %r153;
	add.s32 	%r155, %r139, %r154;
	add.s32 	%r156, %r140, %r155;
	add.s32 	%r157, %r141, %r156;
	add.s32 	%r158, %r142, %r157;
	add.s32 	%r159, %r143, %r158;
	add.s32 	%r160, %r144, %r159;
	add.s32 	%r500, %r145, %r160;
	sub.s64 	%rd38, %rd1, %rd75;
	setp.lt.u64 	%p4, %rd38, %rd33;
	add.s32 	%r484, %r484, 1;
	add.s64 	%rd74, %rd74, %rd33;
	sub.s32 	%r483, %r483, %r129;
	mul.wide.s32 	%rd39, %r129, 4;
	add.s64 	%rd73, %rd73, %rd39;
	@%p4 bra 	$L__BB25_42;
	bra.uni 	$L__BB25_27;
$L__BB25_29:
	setp.le.u64 	%p5, %rd1, %rd75;
	cvt.u32.u64 	%r161, %rd75;
	cvt.u32.u64 	%r162, %rd1;
	sub.s32 	%r163, %r162, %r161;
	setp.ge.s32 	%p6, %r46, %r163;
	or.pred  	%p7, %p5, %p6;
	@%p7 bra 	$L__BB25_42;
	cvt.u32.u64 	%r166, %rd15;
	cvt.u32.u64 	%r167, %rd4;
	not.b32 	%r168, %r46;
	add.s32 	%r169, %r168, %r48;
	add.s32 	%r170, %r166, %r167;
	sub.s32 	%r171, %r169, %r170;
	mul.lo.s32 	%r172, %r1, %r484;
	shl.b32 	%r173, %r172, 12;
	sub.s32 	%r174, %r171, %r173;
	shr.u32 	%r175, %r174, 8;
	add.s32 	%r56, %r175, 1;
	and.b32  	%r57, %r56, 15;
	setp.lt.u32 	%p8, %r174, 3840;
	mov.u32 	%r490, %r46;
	@%p8 bra 	$L__BB25_33;
	shr.u32 	%r176, %r483, 8;
	add.s32 	%r177, %r176, 1;
	and.b32  	%r178, %r177, 33554416;
	neg.s32 	%r486, %r178;
	mov.u32 	%r490, %r46;
$L__BB25_32:
	.pragma "nounroll";
	ld.global.u32 	%r179, [%rd73+-8192];
	add.s32 	%r180, %r179, %r500;
	ld.global.u32 	%r181, [%rd73+-7168];
	add.s32 	%r182, %r181, %r180;
	ld.global.u32 	%r183, [%rd73+-6144];
	add.s32 	%r184, %r183, %r182;
	ld.global.u32 	%r185, [%rd73+-5120];
	add.s32 	%r186, %r185, %r184;
	ld.global.u32 	%r187, [%rd73+-4096];
	add.s32 	%r188, %r187, %r186;
	ld.global.u32 	%r189, [%rd73+-3072];
	add.s32 	%r190, %r189, %r188;
	ld.global.u32 	%r191, [%rd73+-2048];
	add.s32 	%r192, %r191, %r190;
	ld.global.u32 	%r193, [%rd73+-1024];
	add.s32 	%r194, %r193, %r192;
	ld.global.u32 	%r195, [%rd73];
	add.s32 	%r196, %r195, %r194;
	ld.global.u32 	%r197, [%rd73+1024];
	add.s32 	%r198, %r197, %r196;
	ld.global.u32 	%r199, [%rd73+2048];
	add.s32 	%r200, %r199, %r198;
	ld.global.u32 	%r201, [%rd73+3072];
	add.s32 	%r202, %r201, %r200;
	ld.global.u32 	%r203, [%rd73+4096];
	add.s32 	%r204, %r203, %r202;
	ld.global.u32 	%r205, [%rd73+5120];
	add.s32 	%r206, %r205, %r204;
	ld.global.u32 	%r207, [%rd73+6144];
	add.s32 	%r208, %r207, %r206;
	ld.global.u32 	%r209, [%rd73+7168];
	add.s32 	%r500, %r209, %r208;
	add.s32 	%r490, %r490, 4096;
	add.s32 	%r486, %r486, 16;
	add.s64 	%rd73, %rd73, 16384;
	setp.ne.s32 	%p9, %r486, 0;
	@%p9 bra 	$L__BB25_32;
$L__BB25_33:
	setp.eq.s32 	%p10, %r57, 0;
	@%p10 bra 	$L__BB25_42;
	and.b32  	%r68, %r56, 7;
	setp.lt.u32 	%p11, %r57, 8;
	@%p11 bra 	$L__BB25_36;
	cvt.u64.u32 	%rd40, %r490;
	add.s64 	%rd41, %rd75, %rd40;
	shl.b64 	%rd42, %rd41, 2;
	add.s64 	%rd43, %rd2, %rd42;
	ld.global.u32 	%r211, [%rd43];
	add.s32 	%r212, %r211, %r500;
	ld.global.u32 	%r213, [%rd43+1024];
	add.s32 	%r214, %r213, %r212;
	ld.global.u32 	%r215, [%rd43+2048];
	add.s32 	%r216, %r215, %r214;
	ld.global.u32 	%r217, [%rd43+3072];
	add.s32 	%r218, %r217, %r216;
	ld.global.u32 	%r219, [%rd43+4096];
	add.s32 	%r220, %r219, %r218;
	ld.global.u32 	%r221, [%rd43+5120];
	add.s32 	%r222, %r221, %r220;
	ld.global.u32 	%r223, [%rd43+6144];
	add.s32 	%r224, %r223, %r222;
	ld.global.u32 	%r225, [%rd43+7168];
	add.s32 	%r500, %r225, %r224;
	add.s32 	%r490, %r490, 2048;
$L__BB25_36:
	setp.eq.s32 	%p12, %r68, 0;
	@%p12 bra 	$L__BB25_42;
	setp.lt.u32 	%p13, %r68, 4;
	@%p13 bra 	$L__BB25_39;
	cvt.u64.u32 	%rd44, %r490;
	add.s64 	%rd45, %rd75, %rd44;
	shl.b64 	%rd46, %rd45, 2;
	add.s64 	%rd47, %rd2, %rd46;
	ld.global.u32 	%r227, [%rd47];
	add.s32 	%r228, %r227, %r500;
	ld.global.u32 	%r229, [%rd47+1024];
	add.s32 	%r230, %r229, %r228;
	ld.global.u32 	%r231, [%rd47+2048];
	add.s32 	%r232, %r231, %r230;
	ld.global.u32 	%r233, [%rd47+3072];
	add.s32 	%r500, %r233, %r232;
	add.s32 	%r490, %r490, 1024;
$L__BB25_39:
	and.b32  	%r234, %r56, 3;
	setp.eq.s32 	%p14, %r234, 0;
	@%p14 bra 	$L__BB25_42;
	cvt.u64.u32 	%rd48, %r490;
	add.s64 	%rd49, %rd48, %rd74;
	shl.b64 	%rd50, %rd49, 2;
	add.s64 	%rd77, %rd2, %rd50;
	cvt.u16.u32 	%rs1, %r483;
	shr.u16 	%rs2, %rs1, 8;
	add.s16 	%rs3, %rs2, 1;
	cvt.u32.u16 	%r235, %rs3;
	and.b32  	%r236, %r235, 3;
	neg.s32 	%r498, %r236;
$L__BB25_41:
	.pragma "nounroll";
	ld.global.u32 	%r237, [%rd77];
	add.s32 	%r500, %r237, %r500;
	add.s64 	%rd77, %rd77, 1024;
	add.s32 	%r498, %r498, 1;
	setp.ne.s32 	%p15, %r498, 0;
	@%p15 bra 	$L__BB25_41;
$L__BB25_42:
	// begin inline asm
	mov.u32 %r238, %laneid;
	// end inline asm
	mov.b32 	%r241, 1;
	mov.b32 	%r262, 31;
	mov.b32 	%r263, -1;
	// begin inline asm
	shfl.sync.down.b32 %r239, %r500, %r241, %r262, %r263;
	// end inline asm
	setp.gt.s32 	%p16, %r238, 30;
	selp.b32 	%r264, 0, %r239, %p16;
	add.s32 	%r245, %r264, %r500;
	mov.b32 	%r246, 2;
	// begin inline asm
	shfl.sync.down.b32 %r244, %r245, %r246, %r262, %r263;
	// end inline asm
	setp.gt.s32 	%p17, %r238, 29;
	selp.b32 	%r265, 0, %r244, %p17;
	add.s32 	%r250, %r245, %r265;
	mov.b32 	%r251, 4;
	// begin inline asm
	shfl.sync.down.b32 %r249, %r250, %r251, %r262, %r263;
	// end inline asm
	setp.gt.s32 	%p18, %r238, 27;
	selp.b32 	%r266, 0, %r249, %p18;
	add.s32 	%r255, %r250, %r266;
	mov.b32 	%r256, 8;
	// begin inline asm
	shfl.sync.down.b32 %r254, %r255, %r256, %r262, %r263;
	// end inline asm
	setp.gt.s32 	%p19, %r238, 23;
	selp.b32 	%r267, 0, %r254, %p19;
	add.s32 	%r260, %r255, %r267;
	mov.b32 	%r261, 16;
	// begin inline asm
	shfl.sync.down.b32 %r259, %r260, %r261, %r262, %r263;
	// end inline asm
	setp.gt.s32 	%p20, %r238, 15;
	selp.b32 	%r268, 0, %r259, %p20;
	add.s32 	%r501, %r260, %r268;
	setp.ne.s32 	%p21, %r238, 0;
	@%p21 bra 	$L__BB25_44;
	shr.u32 	%r269, %r46, 3;
	and.b32  	%r270, %r269, 124;
	mov.u32 	%r271, _ZZN3cub18CUB_300001_SM_10006detail6reduce18DeviceReduceKernelINS2_10policy_hubIiyN4cuda3std3__44plusIiEEE10Policy1000EN6thrust24THRUST_300001_SM_1000_NS10device_ptrIiEEyS9_iNS7_10__identityEEEvT0_PT3_T1_NS0_13GridEvenShareISK_EET2_T4_E12temp_storage;
	add.s32 	%r272, %r271, %r270;
	st.shared.u32 	[%r272+8], %r501;
$L__BB25_44:
	bar.sync 	0;
	setp.ne.s32 	%p22, %r46, 0;
	@%p22 bra 	$L__BB25_46;
	ld.shared.u32 	%r273, [_ZZN3cub18CUB_300001_SM_10006detail6reduce18DeviceReduceKernelINS2_10policy_hubIiyN4cuda3std3__44plusIiEEE10Policy1000EN6thrust24THRUST_300001_SM_1000_NS10device_ptrIiEEyS9_iNS7_10__identityEEEvT0_PT3_T1_NS0_13GridEvenShareISK_EET2_T4_E12temp_storage+12];
	add.s32 	%r274, %r273, %r501;
	ld.shared.u32 	%r275, [_ZZN3cub18CUB_300001_SM_10006detail6reduce18DeviceReduceKernelINS2_10policy_hubIiyN4cuda3std3__44plusIiEEE10Policy1000EN6thrust24THRUST_300001_SM_1000_NS10device_ptrIiEEyS9_iNS7_10__identityEEEvT0_PT3_T1_NS0_13GridEvenShareISK_EET2_T4_E12temp_storage+16];
	add.s32 	%r276, %r274, %r275;
	ld.shared.u32 	%r277, [_ZZN3cub18CUB_300001_SM_10006detail6reduce18DeviceReduceKernelINS2_10policy_hubIiyN4cuda3std3__44plusIiEEE10Policy1000EN6thrust24THRUST_300001_SM_1000_NS10device_ptrIiEEyS9_iNS7_10__identityEEEvT0_PT3_T1_NS0_13GridEvenShareISK_EET2_T4_E12temp_storage+20];
	add.s32 	%r278, %r276, %r277;
	ld.shared.u32 	%r279, [_ZZN3cub18CUB_300001_SM_10006detail6reduce18DeviceReduceKernelINS2_10policy_hubIiyN4cuda3std3__44plusIiEEE10Policy1000EN6thrust24THRUST_300001_SM_1000_NS10device_ptrIiEEyS9_iNS7_10__identityEEEvT0_PT3_T1_NS0_13GridEvenShareISK_EET2_T4_E12temp_storage+24];
	add.s32 	%r280, %r278, %r279;
	ld.shared.u32 	%r281, [_ZZN3cub18CUB_300001_SM_10006detail6reduce18DeviceReduceKernelINS2_10policy_hubIiyN4cuda3std3__44plusIiEEE10Policy1000EN6thrust24THRUST_300001_SM_1000_NS10device_ptrIiEEyS9_iNS7_10__identityEEEvT0_PT3_T1_NS0_13GridEvenShareISK_EET2_T4_E12temp_storage+28];
	add.s32 	%r282, %r280, %r281;
	ld.shared.u32 	%r283, [_ZZN3cub18CUB_300001_SM_10006detail6reduce18DeviceReduceKernelINS2_10policy_hubIiyN4cuda3std3__44plusIiEEE10Policy1000EN6thrust24THRUST_300001_SM_1000_NS10device_ptrIiEEyS9_iNS7_10__identityEEEvT0_PT3_T1_NS0_13GridEvenShareISK_EET2_T4_E12temp_storage+32];
	add.s32 	%r284, %r282, %r283;
	ld.shared.u32 	%r285, [_ZZN3cub18CUB_300001_SM_10006detail6reduce18DeviceReduceKernelINS2_10policy_hubIiyN4cuda3std3__44plusIiEEE10Policy1000EN6thrust24THRUST_300001_SM_1000_NS10device_ptrIiEEyS9_iNS7_10__identityEEEvT0_PT3_T1_NS0_13GridEvenShareISK_EET2_T4_E12temp_storage+36];
	add.s32 	%r501, %r284, %r285;
$L__BB25_46:
	mov.u32 	%r464, %tid.x;
	setp.ne.s32 	%p56, %r464, 0;
	@%p56 bra 	$L__BB25_48;
	ld.param.u64 	%rd71, [_ZN3cub18CUB_300001_SM_10006detail6reduce18DeviceReduceKernelINS2_10policy_hubIiyN4cuda3std3__44plusIiEEE10Policy1000EN6thrust24THRUST_300001_SM_1000_NS10device_ptrIiEEyS9_iNS7_10__identityEEEvT0_PT3_T1_NS0_13GridEvenShareISK_EET2_T4__param_1];
	cvta.to.global.u64 	%rd68, %rd71;
	mul.wide.u32 	%rd69, %r2, 4;
	add.s64 	%rd70, %rd68, %rd69;
	st.global.u32 	[%rd70], %r501;
$L__BB25_48:
	ret;

}
	// .globl	_ZN3cub18CUB_300001_SM_10006detail6reduce28DeviceReduceSingleTileKernelINS2_10policy_hubIiyN4cuda3std3__44plusIiEEE10Policy1000EPiSC_iS9_iiNS7_10__identityEEEvT0_T1_T2_T3_T4_T6_
.visible .entry _ZN3cub18CUB_300001_SM_10006detail6reduce28DeviceReduceSingleTileKernelINS2_10policy_hubIiyN4cuda3std3__44plusIiEEE10Policy1000EPiSC_iS9_iiNS7_10__identityEEEvT0_T1_T2_T3_T4_T6_(
	.param .u64 .ptr .align 1 _ZN3cub18CUB_300001_SM_10006detail6reduce28DeviceReduceSingleTileKernelINS2_10policy_hubIiyN4cuda3std3__44plusIiEEE10Policy1000EPiSC_iS9_iiNS7_10__identityEEEvT0_T1_T2_T3_T4_T6__param_0,
	.param .u64 .ptr .align 1 _ZN3cub18CUB_300001_SM_10006detail6reduce28DeviceReduceSingleTileKernelINS2_10policy_hubIiyN4cuda3std3__44plusIiEEE10Policy1000EPiSC_iS9_iiNS7_10__identityEEEvT0_T1_T2_T3_T4_T6__param_1,
	.param .u32 _ZN3cub18CUB_300001_SM_10006detail6reduce28DeviceReduceSingleTileKernelINS2_10policy_hubIiyN4cuda3std3__44plusIiEEE10Policy1000EPiSC_iS9_iiNS7_10__identityEEEvT0_T1_T2_T3_T4_T6__param_2,
	.param .align 1 .b8 _ZN3cub18CUB_300001_SM_10006detail6reduce28DeviceReduceSingleTileKernelINS2_10policy_hubIiyN4cuda3std3__44plusIiEEE10Policy1000EPiSC_iS9_iiNS7_10__identityEEEvT0_T1_T2_T3_T4_T6__param_3[1],
	.param .u32 _ZN3cub18CUB_300001_SM_10006detail6reduce28DeviceReduceSingleTileKernelINS2_10policy_hubIiyN4cuda3std3__44plusIiEEE10Policy1000EPiSC_iS9_iiNS7_10__identityEEEvT0_T1_T2_T3_T4_T6__param_4,
	.param .align 1 .b8 _ZN3cub18CUB_300001_SM_10006detail6reduce28DeviceReduceSingleTileKernelINS2_10policy_hubIiyN4cuda3std3__44plusIiEEE10Policy1000EPiSC_iS9_iiNS7_10__identityEEEvT0_T1_T2_T3_T4_T6__param_5[1]
)
.maxntid 256
.minnctapersm 1
{
	.reg .pred 	%p<97>;
	.reg .b32 	%r<687>;
	.reg .b64 	%rd<125>;
	// demoted variable
	.shared .align 4 .b8 _ZZN3cub18CUB_300001_SM_10006detail6reduce28DeviceReduceSingleTileKernelINS2_10policy_hubIiyN4cuda3std3__44plusIiEEE10Policy1000EPiSC_iS9_iiNS7_10__identityEEEvT0_T1_T2_T3_T4_T6_E12temp_storage[44];
	ld.param.u64 	%rd16, [_ZN3cub18CUB_300001_SM_10006detail6reduce28DeviceReduceSingleTileKernelINS2_10policy_hubIiyN4cuda3std3__44plusIiEEE10Policy1000EPiSC_iS9_iiNS7_10__identityEEEvT0_T1_T2_T3_T4_T6__param_0];
	ld.param.u64 	%rd17, [_ZN3cub18CUB_300001_SM_10006detail6reduce28DeviceReduceSingleTileKernelINS2_10policy_hubIiyN4cuda3std3__44plusIiEEE10Policy1000EPiSC_iS9_iiNS7_10__identityEEEvT0_T1_T2_T3_T4_T6__param_1];
	ld.param.u32 	%r120, [_ZN3cub18CUB_300001_SM_10006detail6reduce28DeviceReduceSingleTileKernelINS2_10policy_hubIiyN4cuda3std3__44plusIiEEE10Policy1000EPiSC_iS9_iiNS7_10__identityEEEvT0_T1_T2_T3_T4_T6__param_2];
	ld.param.u32 	%r121, [_ZN3cub18CUB_300001_SM_10006detail6reduce28DeviceReduceSingleTileKernelINS2_10policy_hubIiyN4cuda3std3__44plusIiEEE10Policy1000EPiSC_iS9_iiNS7_10__identityEEEvT0_T1_T2_T3_T4_T6__param_4];
	cvta.to.global.u64 	%rd1, %rd17;
	setp.ne.s32 	%p1, %r120, 0;
	@%p1 bra 	$L__BB26_3;
	mov.u32 	%r633, %tid.x;
	setp.ne.s32 	%p96, %r633, 0;
	@%p96 bra 	$L__BB26_74;
	st.global.u32 	[%rd1], %r121;
	bra.uni 	$L__BB26_74;
$L__BB26_3:
	and.b64  	%rd18, %rd16, 15;
	setp.ne.s64 	%p2, %rd18, 0;
	@%p2 bra 	$L__BB26_38;
	setp.gt.s32 	%p49, %r120, 4095;
	@%p49 bra 	$L__BB26_22;
	mov.u32 	%r1, %tid.x;
	setp.ge.s32 	%p66, %r1, %r120;
	mov.b32 	%r644, 0;
	mov.u32 	%r639, %r1;
	@%p66 bra 	$L__BB26_7;
	mul.wide.u32 	%rd113, %r1, 4;
	add.s64 	%rd112, %rd16, %rd113;
	// begin inline asm
	ld.global.nc.u32 %r644, [%rd112];
	// end inline asm
	add.s32 	%r639, %r1, 256;
$L__BB26_7:
	setp.ge.s32 	%p67, %r639, %r120;
	@%p67 bra 	$L__BB26_13;
	not.b32 	%r507, %r639;
	add.s32 	%r6, %r120, %r507;
	and.b32  	%r508, %r6, 768;
	setp.eq.s32 	%p68, %r508, 768;
	@%p68 bra 	$L__BB26_11;
	mul.wide.u32 	%rd114, %r639, 4;
	add.s64 	%rd121, %rd16, %rd114;
	shr.u32 	%r509, %r6, 8;
	add.s32 	%r510, %r509, 1;
	and.b32  	%r511, %r510, 3;
	neg.s32 	%r636, %r511;
$L__BB26_10:
	.pragma "nounroll";
	// begin inline asm
	ld.global.nc.u32 %r512, [%rd121];
	// end inline asm
	add.s32 	%r644, %r512, %r644;
	add.s32 	%r639, %r639, 256;
	add.s64 	%rd121, %rd121, 1024;
	add.s32 	%r636, %r636, 1;
	setp.ne.s32 	%p69, %r636, 0;
	@%p69 bra 	$L__BB26_10;
$L__BB26_11:
	setp.lt.u32 	%p70, %r6, 768;
	@%p70 bra 	$L__BB26_13;
$L__BB26_12:
	mul.wide.s32 	%rd120, %r639, 4;
	add.s64 	%rd116, %rd16, %rd120;
	// begin inline asm
	ld.global.nc.u32 %r513, [%rd116];
	// end inline asm
	add.s32 	%r517, %r513, %r644;
	add.s64 	%rd117, %rd116, 1024;
	// begin inline asm
	ld.global.nc.u32 %r514, [%rd117];
	// end inline asm
	add.s32 	%r518, %r514, %r517;
	add.s64 	%rd118, %rd116, 2048;
	// begin inline asm
	ld.global.nc.u32 %r515, [%rd118];
	// end inline asm
	add.s32 	%r519, %r515, %r518;
	add.s64 	%rd119, %rd116, 3072;
	// begin inline asm
	ld.global.nc.u32 %r516, [%rd119];
	// end inline asm
	add.s32 	%r644, %r516, %r519;
	add.s32 	%r639, %r639, 1024;
	setp.lt.s32 	%p71, %r639, %r120;
	@%p71 bra 	$L__BB26_12;
$L__BB26_13:
	setp.lt.s32 	%p72, %r120, 256;
	@%p72 bra 	$L__BB26_18;
	// begin inline asm
	mov.u32 %r583, %laneid;
	// end inline asm
	mov.b32 	%r586, 1;
	mov.b32 	%r607, 31;
	mov.b32 	%r608, -1;
	// begin inline asm
	shfl.sync.down.b32 %r584, %r644, %r586, %r607, %r608;
	// end inline asm
	setp.gt.s32 	%p88, %r583, 30;
	selp.b32 	%r609, 0, %r584, %p88;
	add.s32 	%r590, %r609, %r644;
	mov.b32 	%r591, 2;
	// begin inline asm
	shfl.sync.down.b32 %r589, %r590, %r591, %r607, %r608;
	// end inline asm
	setp.gt.s32 	%p89, %r583, 29;
	selp.b32 	%r610, 0, %r589, %p89;
	add.s32 	%r595, %r590, %r610;
	mov.b32 	%r596, 4;
	// begin inline asm
	shfl.sync.down.b32 %r594, %r595, %r596, %r607, %r608;
	// end inline asm
	setp.gt.s32 	%p90, %r583, 27;
	selp.b32 	%r611, 0, %r594, %p90;
	add.s32 	%r600, %r595, %r611;
	mov.b32 	%r601, 8;
	// begin inline asm
	shfl.sync.down.b32 %r599, %r600, %r601, %r607, %r608;
	// end inline asm
	setp.gt.s32 	%p91, %r583, 23;
	selp.b32 	%r612, 0, %r599, %p91;
	add.s32 	%r605, %r600, %r612;
	mov.b32 	%r606, 16;
	// begin inline asm
	shfl.sync.down.b32 %r604, %r605, %r606, %r607, %r608;
	// end inline asm
	setp.gt.s32 	%p92, %r583, 15;
	selp.b32 	%r613, 0, %r604, %p92;
	add.s32 	%r686, %r605, %r613;
	setp.ne.s32 	%p93, %r583, 0;
	@%p93 bra 	$L__BB26_16;
	shr.u32 	%r614, %r1, 3;
	and.b32  	%r615, %r614, 124;
	mov.u32 	%r616, _ZZN3cub18CUB_300001_SM_10006detail6reduce28DeviceReduceSingleTileKernelINS2_10policy_hubIiyN4cuda3std3__44plusIiEEE10Policy1000EPiSC_iS9_iiNS7_10__identityEEEvT0_T1_T2_T3_T4_T6_E12temp_storage;
	add.s32 	%r617, %r616, %r615;
	st.shared.u32 	[%r617+8], %r686;
$L__BB26_16:
	bar.sync 	0;
	setp.ne.s32 	%p94, %r1, 0;
	@%p94 bra 	$L__BB26_72;
	ld.shared.u32 	%r618, [_ZZN3cub18CUB_300001_SM_10006detail6reduce28DeviceReduceSingleTileKernelINS2_10policy_hubIiyN4cuda3std3__44plusIiEEE10Policy1000EPiSC_iS9_iiNS7_10__identityEEEvT0_T1_T2_T3_T4_T6_E12temp_storage+12];
	add.s32 	%r619, %r618, %r686;
	ld.shared.u32 	%r620, [_ZZN3cub18CUB_300001_SM_10006detail6reduce28DeviceReduceSingleTileKernelINS2_10policy_hubIiyN4cuda3std3__44plusIiEEE10Policy1000EPiSC_iS9_iiNS7_10__identityEEEvT0_T1_T2_T3_T4_T6_E12temp_storage+16];
	add.s32 	%r621, %r619, %r620;
	ld.shared.u32 	%r622, [_ZZN3cub18CUB_300001_SM_10006detail6reduce28DeviceReduceSingleTileKernelINS2_10policy_hubIiyN4cuda3std3__44plusIiEEE10Policy1000EPiSC_iS9_iiNS7_10__identityEEEvT0_T1_T2_T3_T4_T6_E12temp_storage+20];
	add.s32 	%r623, %r621, %r622;
	ld.shared.u32 	%r624, [_ZZN3cub18CUB_300001_SM_10006detail6reduce28DeviceReduceSingleTileKernelINS2_10policy_hubIiyN4cuda3std3__44plusIiEEE10Policy1000EPiSC_iS9_iiNS7_10__identityEEEvT0_T1_T2_T3_T4_T6_E12temp_storage+24];
	add.s32 	%r625, %r623, %r624;
	ld.shared.u32 	%r626, [_ZZN3cub18CUB_300001_SM_10006detail6reduce28DeviceReduceSingleTileKernelINS2_10policy_hubIiyN4cuda3std3__44plusIiEEE10Policy1000EPiSC_iS9_iiNS7_10__identityEEEvT0_T1_T2_T3_T4_T6_E12temp_storage+28];
	add.s32 	%r627, %r625, %r626;
	ld.shared.u32 	%r628, [_ZZN3cub18CUB_300001_SM_10006detail6reduce28DeviceReduceSingleTileKernelINS2_10policy_hubIiyN4cuda3std3__44plusIiEEE10Policy1000EPiSC_iS9_iiNS7_10__identityEEEvT0_T1_T2_T3_T4_T6_E12temp_storage+32];
	add.s32 	%r629, %r627, %r628;
	ld.shared.u32 	%r630, [_ZZN3cub18CUB_300001_SM_10006detail6reduce28DeviceReduceSingleTileKernelINS2_10policy_hubIiyN4cuda3std3__44plusIiEEE10Policy1000EPiSC_iS9_iiNS7_10__identityEEEvT0_T1_T2_T3_T4_T6_E12temp_storage+36];
	add.s32 	%r686, %r629, %r630;
	bra.uni 	$L__BB26_72;
$L__BB26_18:
	// begin inline asm
	mov.u32 %r520, %laneid;
	// end inline asm
	and.b32  	%r546, %r1, 992;
	add.s32 	%r547, %r546, 32;
	setp.gt.s32 	%p73, %r547, %r120;
	not.b32 	%r548, %r546;
	add.s32 	%r549, %r120, %r548;
	selp.b32 	%r544, %r549, 31, %p73;
	mov.b32 	%r523, 1;
	mov.b32 	%r545, -1;
	// begin inline asm
	shfl.sync.down.b32 %r521, %r644, %r523, %r544, %r545;
	// end inline asm
	setp.lt.s32 	%p74, %r520, %r544;
	selp.b32 	%r550, %r521, 0, %p74;
	add.s32 	%r527, %r550, %r644;
	mov.b32 	%r528, 2;
	// begin inline asm
	shfl.sync.down.b32 %r526, %r527, %r528, %r544, %r545;
	// end inline asm
	add.s32 	%r551, %r520, 2;
	setp.gt.s32 	%p75, %r551, %r544;
	selp.b32 	%r552, 0, %r526, %p75;
	add.s32 	%r532, %r527, %r552;
	mov.b32 	%r533, 4;
	// begin inline asm
	shfl.sync.down.b32 %r531, %r532, %r533, %r544, %r545;
	// end inline asm
	add.s32 	%r553, %r520, 4;
	setp.gt.s32 	%p76, %r553, %r544;
	selp.b32 	%r554, 0, %r531, %p76;
	add.s32 	%r537, %r532, %r554;
	mov.b32 	%r538, 8;
	// begin inline asm
	shfl.sync.down.b32 %r536, %r537, %r538, %r544, %r545;
	// end inline asm
	add.s32 	%r555, %r520, 8;
	setp.gt.s32 	%p77, %r555, %r544;
	selp.b32 	%r556, 0, %r536, %p77;
	add.s32 	%r542, %r537, %r556;
	mov.b32 	%r543, 16;
	// begin inline asm
	shfl.sync.down.b32 %r541, %r542, %r543, %r544, %r545;
	// end inline asm
	add.s32 	%r557, %r520, 16;
	setp.gt.s32 	%p78, %r557, %r544;
	selp.b32 	%r558, 0, %r541, %p78;
	add.s32 	%r686, %r542, %r558;
	setp.ne.s32 	%p79, %r520, 0;
	@%p79 bra 	$L__BB26_20;
	shr.u32 	%r559, %r1, 3;
	and.b32  	%r560, %r559, 124;
	mov.u32 	%r561, _ZZN3cub18CUB_300001_SM_10006detail6reduce28DeviceReduceSingleTileKernelINS2_10policy_hubIiyN4cuda3std3__44plusIiEEE10Policy1000EPiSC_iS9_iiNS7_10__identityEEEvT0_T1_T2_T3_T4_T6_E12temp_storage;
	add.s32 	%r562, %r561, %r560;
	st.shared.u32 	[%r562+8], %r686;
$L__BB26_20:
	bar.sync 	0;
	setp.ne.s32 	%p80, %r1, 0;
	@%p80 bra 	$L__BB26_72;
	setp.gt.s32 	%p81, %r120, 32;
	ld.shared.u32 	%r563, [_ZZN3cub18CUB_300001_SM_10006detail6reduce28DeviceReduceSingleTileKernelINS2_10policy_hubIiyN4cuda3std3__44plusIiEEE10Policy1000EPiSC_iS9_iiNS7_10__identityEEEvT0_T1_T2_T3_T4_T6_E12temp_storage+12];
	selp.b32 	%r564, %r563, 0, %p81;
	add.s32 	%r565, %r564, %r686;
	setp.gt.s32 	%p82, %r120, 64;
	ld.shared.u32 	%r566, [_ZZN3cub18CUB_300001_SM_10006detail6reduce28DeviceReduceSingleTileKernelINS2_10policy_hubIiyN4cuda3std3__44plusIiEEE10Policy1000EPiSC_iS9_iiNS7_10__identityEEEvT0_T1_T2_T3_T4_T6_E12temp_storage+16];
	selp.b32 	%r567, %r566, 0, %p82;
	add.s32 	%r568, %r565, %r567;
	setp.gt.s32 	%p83, %r120, 96;
	ld.shared.u32 	%r569, [_ZZN3cub18CUB_300001_SM_10006detail6reduce28DeviceReduceSingleTileKernelINS2_10policy_hubIiyN4cuda3std3__44plusIiEEE10Policy1000EPiSC_iS9_iiNS7_10__identityEEEvT0_T1_T2_T3_T4_T6_E12temp_storage+20];
	selp.b32 	%r570, %r569, 0, %p83;
	add.s32 	%r571, %r568, %r570;
	setp.gt.s32 	%p84, %r120, 128;
	ld.shared.u32 	%r572, [_ZZN3cub18CUB_300001_SM_10006detail6reduce28DeviceReduceSingleTileKernelINS2_10policy_hubIiyN4cuda3std3__44plusIiEEE10Policy1000EPiSC_iS9_iiNS7_10__identityEEEvT0_T1_T2_T3_T4_T6_E12temp_storage+24];
	selp.b32 	%r573, %r572, 0, %p84;
	add.s32 	%r574, %r571, %r573;
	setp.gt.s32 	%p85, %r120, 160;
	ld.shared.u32 	%r575, [_ZZN3cub18CUB_300001_SM_10006detail6reduce28DeviceReduceSingleTileKernelINS2_10policy_hubIiyN4cuda3std3__44plusIiEEE10Policy1000EPiSC_iS9_iiNS7_10__identityEEEvT0_T1_T2_T3_T4_T6_E12temp_storage+28];
	selp.b32 	%r576, %r575, 0, %p85;
	add.s32 	%r577, %r574, %r576;
	setp.gt.s32 	%p86, %r120, 192;
	ld.shared.u32 	%r578, [_ZZN3cub18CUB_300001_SM_10006detail6reduce28DeviceReduceSingleTileKernelINS2_10policy_hubIiyN4cuda3std3__44plusIiEEE10Policy1000EPiSC_iS9_iiNS7_10__identityEEEvT0_T1_T2_T3_T4_T6_E12temp_storage+32];
	selp.b32 	%r579, %r578, 0, %p86;
	add.s32 	%r580, %r577, %r579;
	setp.gt.s32 	%p87, %r120, 224;
	ld.shared.u32 	%r581, [_ZZN3cub18CUB_300001_SM_10006detail6reduce28DeviceReduceSingleTileKernelINS2_10policy_hubIiyN4cuda3std3__44plusIiEEE10Policy1000EPiSC_iS9_iiNS7_10__identityEEEvT0_T1_T2_T3_T4_T6_E12temp_storage+36];
	selp.b32 	%r582, %r581, 0, %p87;
	add.s32 	%r686, %r580, %r582;
	bra.uni 	$L__BB26_72;
$L__BB26_22:
	mov.u32 	%r26, %tid.x;
	shl.b32 	%r377, %r26, 2;
	mul.wide.u32 	%rd86, %r377, 4;
	add.s64 	%rd76, %rd16, %rd86;
	// begin inline asm
	ld.global.nc.v2.u64 {%rd74, %rd75}, [%rd76];
	// end inline asm
	mov.b64 	{%r378, %r379}, %rd75;
	mov.b64 	{%r380, %r381}, %rd74;
	add.s64 	%rd79, %rd76, 4096;
	// begin inline asm
	ld.global.nc.v2.u64 {%rd77, %rd78}, [%rd79];
	// end inline asm
	mov.b64 	{%r382, %r383}, %rd78;
	mov.b64 	{%r384, %r385}, %rd77;
	add.s64 	%rd82, %rd76, 8192;
	// begin inline asm
	ld.global.nc.v2.u64 {%rd80, %rd81}, [%rd82];
	// end inline asm
	mov.b64 	{%r386, %r387}, %rd81;
	mov.b64 	{%r388, %r389}, %rd80;
	add.s64 	%rd85, %rd76, 12288;
	// begin inline asm
	ld.global.nc.v2.u64 {%rd83, %rd84}, [%rd85];
	// end inline asm
	mov.b64 	{%r390, %r391}, %rd84;
	mov.b64 	{%r392, %r393}, %rd83;
	add.s32 	%r394, %r381, %r380;
	add.s32 	%r395, %r378, %r394;
	add.s32 	%r396, %r379, %r395;
	add.s32 	%r397, %r384, %r396;
	add.s32 	%r398, %r385, %r397;
	add.s32 	%r399, %r382, %r398;
	add.s32 	%r400, %r383, %r399;
	add.s32 	%r401, %r388, %r400;
	add.s32 	%r402, %r389, %r401;
	add.s32 	%r403, %r386, %r402;
	add.s32 	%r404, %r387, %r403;
	add.s32 	%r405, %r392, %r404;
	add.s32 	%r406, %r393, %r405;
	add.s32 	%r407, %r390, %r406;
	add.s32 	%r659, %r391, %r407;
	setp.lt.u32 	%p50, %r120, 8192;
	mov.b32 	%r648, 4096;
	@%p50 bra 	$L__BB26_26;
	add.s32 	%r28, %r120, -4096;
	mov.b32 	%r648, 4096;
$L__BB26_24:
	mul.wide.s32 	%rd99, %r648, 4;
	add.s64 	%rd89, %rd76, %rd99;
	// begin inline asm
	ld.global.nc.v2.u64 {%rd87, %rd88}, [%rd89];
	// end inline asm
	mov.b64 	{%r409, %r410}, %rd88;
	mov.b64 	{%r411, %r412}, %rd87;
	add.s64 	%rd92, %rd89, 4096;
	// begin inline asm
	ld.global.nc.v2.u64 {%rd90, %rd91}, [%rd92];
	// end inline asm
	mov.b64 	{%r413, %r414}, %rd91;
	mov.b64 	{%r415, %r416}, %rd90;
	add.s64 	%rd95, %rd89, 8192;
	// begin inline asm
	ld.global.nc.v2.u64 {%rd93, %rd94}, [%rd95];
	// end inline asm
	mov.b64 	{%r417, %r418}, %rd94;
	mov.b64 	{%r419, %r420}, %rd93;
	add.s64 	%rd98, %rd89, 12288;
	// begin inline asm
	ld.global.nc.v2.u64 {%rd96, %rd97}, [%rd98];
	// end inline asm
	mov.b64 	{%r421, %r422}, %rd97;
	mov.b64 	{%r423, %r424}, %rd96;
	add.s32 	%r425, %r411, %r659;
	add.s32 	%r426, %r412, %r425;
	add.s32 	%r427, %r409, %r426;
	add.s32 	%r428, %r410, %r427;
	add.s32 	%r429, %r415, %r428;
	add.s32 	%r430, %r416, %r429;
	add.s32 	%r431, %r413, %r430;
	add.s32 	%r432, %r414, %r431;
	add.s32 	%r433, %r419, %r432;
	add.s32 	%r434, %r420, %r433;
	add.s32 	%r435, %r417, %r434;
	add.s32 	%r436, %r418, %r435;
	add.s32 	%r437, %r423, %r436;
	add.s32 	%r438, %r424, %r437;
	add.s32 	%r439, %r421, %r438;
	add.s32 	%r659, %r422, %r439;
	sub.s32 	%r440, %r120, %r648;
	setp.lt.s32 	%p51, %r440, 4096;
	@%p51 bra 	$L__BB26_34;
	add.s32 	%r648, %r648, 4096;
	setp.le.s32 	%p52, %r648, %r28;
	@%p52 bra 	$L__BB26_24;
$L__BB26_26:
	setp.le.s32 	%p53, %r120, %r648;
	@%p53 bra 	$L__BB26_34;
	sub.s32 	%r35, %r120, %r648;
	setp.ge.s32 	%p54, %r26, %r35;
	@%p54 bra 	$L__BB26_34;
	not.b32 	%r442, %r26;
	add.s32 	%r443, %r120, %r442;
	sub.s32 	%r36, %r443, %r648;
	and.b32  	%r444, %r36, 768;
	setp.eq.s32 	%p55, %r444, 768;
	mov.u32 	%r653, %r26;
	@%p55 bra 	$L__BB26_31;
	add.s32 	%r650, %r26, %r648;
	shr.u32 	%r445, %r36, 8;
	add.s32 	%r446, %r445, 1;
	and.b32  	%r447, %r446, 3;
	neg.s32 	%r649, %r447;
	mov.u32 	%r653, %r26;
$L__BB26_30:
	.pragma "nounroll";
	mul.wide.u32 	%rd101, %r650, 4;
	add.s64 	%rd100, %rd16, %rd101;
	// begin inline asm
	ld.global.nc.u32 %r448, [%rd100];
	// end inline asm
	add.s32 	%r659, %r448, %r659;
	add.s32 	%r653, %r653, 256;
	add.s32 	%r650, %r650, 256;
	add.s32 	%r649, %r649, 1;
	setp.ne.s32 	%p56, %r649, 0;
	@%p56 bra 	$L__BB26_30;
$L__BB26_31:
	setp.lt.u32 	%p57, %r36, 768;
	@%p57 bra 	$L__BB26_34;
	cvt.u64.u32 	%rd102, %r653;
	cvt.u64.u32 	%rd103, %r648;
	add.s64 	%rd104, %rd102, %rd103;
	shl.b64 	%rd105, %rd104, 2;
	add.s64 	%rd106, %rd105, %rd16;
	add.s64 	%rd122, %rd106, 2048;
	add.s32 	%r656, %r653, %r648;
$L__BB26_33:
	mul.wide.u32 	%rd111, %r656, 4;
	add.s64 	%rd107, %rd16, %rd111;
	// begin inline asm
	ld.global.nc.u32 %r449, [%rd107];
	// end inline asm
	add.s32 	%r453, %r449, %r659;
	add.s64 	%rd108, %rd122, -1024;
	// begin inline asm
	ld.global.nc.u32 %r450, [%rd108];
	// end inline asm
	add.s32 	%r454, %r450, %r453;
	// begin inline asm
	ld.global.nc.u32 %r451, [%rd122];
	// end inline asm
	add.s32 	%r455, %r451, %r454;
	add.s64 	%rd110, %rd122, 1024;
	// begin inline asm
	ld.global.nc.u32 %r452, [%rd110];
	// end inline asm
	add.s32 	%r659, %r452, %r455;
	add.s32 	%r653, %r653, 1024;
	add.s64 	%rd122, %rd122, 4096;
	add.s32 	%r656, %r656, 1024;
	setp.lt.s32 	%p58, %r653, %r35;
	@%p58 bra 	$L__BB26_33;
$L__BB26_34:
	// begin inline asm
	mov.u32 %r456, %laneid;
	// end inline asm
	mov.b32 	%r459, 1;
	mov.b32 	%r480, 31;
	mov.b32 	%r481, -1;
	// begin inline asm
	shfl.sync.down.b32 %r457, %r659, %r459, %r480, %r481;
	// end inline asm
	setp.gt.s32 	%p59, %r456, 30;
	selp.b32 	%r482, 0, %r457, %p59;
	add.s32 	%r463, %r482, %r659;
	mov.b32 	%r464, 2;
	// begin inline asm
	shfl.sync.down.b32 %r462, %r463, %r464, %r480, %r481;
	// end inline asm
	setp.gt.s32 	%p60, %r456, 29;
	selp.b32 	%r483, 0, %r462, %p60;
	add.s32 	%r468, %r463, %r483;
	mov.b32 	%r469, 4;
	// begin inline asm
	shfl.sync.down.b32 %r467, %r468, %r469, %r480, %r481;
	// end inline asm
	setp.gt.s32 	%p61, %r456, 27;
	selp.b32 	%r484, 0, %r467, %p61;
	add.s32 	%r473, %r468, %r484;
	mov.b32 	%r474, 8;
	// begin inline asm
	shfl.sync.down.b32 %r472, %r473, %r474, %r480, %r481;
	// end inline asm
	setp.gt.s32 	%p62, %r456, 23;
	selp.b32 	%r485, 0, %r472, %p62;
	add.s32 	%r478, %r473, %r485;
	mov.b32 	%r479, 16;
	// begin inline asm
	shfl.sync.down.b32 %r477, %r478, %r479, %r480, %r481;
	// end inline asm
	setp.gt.s32 	%p63, %r456, 15;
	selp.b32 	%r486, 0, %r477, %p63;
	add.s32 	%r686, %r478, %r486;
	setp.ne.s32 	%p64, %r456, 0;
	@%p64 bra 	$L__BB26_36;
	shr.u32 	%r487, %r26, 3;
	and.b32  	%r488, %r487, 124;
	mov.u32 	%r489, _ZZN3cub18CUB_300001_SM_10006detail6reduce28DeviceReduceSingleTileKernelINS2_10policy_hubIiyN4cuda3std3__44plusIiEEE10Policy1000EPiSC_iS9_iiNS7_10__identityEEEvT0_T1_T2_T3_T4_T6_E12temp_storage;
	add.s32 	%r490, %r489, %r488;
	st.shared.u32 	[%r490+8], %r686;
$L__BB26_36:
	bar.sync 	0;
	setp.ne.s32 	%p65, %r26, 0;
	@%p65 bra 	$L__BB26_72;
	ld.shared.u32 	%r491, [_ZZN3cub18CUB_300001_SM_10006detail6reduce28DeviceReduceSingleTileKernelINS2_10policy_hubIiyN4cuda3std3__44plusIiEEE10Policy1000EPiSC_iS9_iiNS7_10__identityEEEvT0_T1_T2_T3_T4_T6_E12temp_storage+12];
	add.s32 	%r492, %r491, %r686;
	ld.shared.u32 	%r493, [_ZZN3cub18CUB_300001_SM_10006detail6reduce28DeviceReduceSingleTileKernelINS2_10policy_hubIiyN4cuda3std3__44plusIiEEE10Policy1000EPiSC_iS9_iiNS7_10__identityEEEvT0_T1_T2_T3_T4_T6_E12temp_storage+16];
	add.s32 	%r494, %r492, %r493;
	ld.shared.u32 	%r495, [_ZZN3cub18CUB_300001_SM_10006detail6reduce28DeviceReduceSingleTileKernelINS2_10policy_hubIiyN4cuda3std3__44plusIiEEE10Policy1000EPiSC_iS9_iiNS7_10__identityEEEvT0_T1_T2_T3_T4_T6_E12temp_storage+20];
	add.s32 	%r496, %r494, %r495;
	ld.shared.u32 	%r497, [_ZZN3cub18CUB_300001_SM_10006detail6reduce28DeviceReduceSingleTileKernelINS2_10policy_hubIiyN4cuda3std3__44plusIiEEE10Policy1000EPiSC_iS9_iiNS7_10__identityEEEvT0_T1_T2_T3_T4_T6_E12temp_storage+24];
	add.s32 	%r498, %r496, %r497;
	ld.shared.u32 	%r499, [_ZZN3cub18CUB_300001_SM_10006detail6reduce28DeviceReduceSingleTileKernelINS2_10policy_hubIiyN4cuda3std3__44plusIiEEE10Policy1000EPiSC_iS9_iiNS7_10__identityEEEvT0_T1_T2_T3_T4_T6_E12temp_storage+28];
	add.s32 	%r500, %r498, %r499;
	ld.shared.u32 	%r501, [_ZZN3cub18CUB_300001_SM_10006detail6reduce28DeviceReduceSingleTileKernelINS2_10policy_hubIiyN4cuda3std3__44plusIiEEE10Policy1000EPiSC_iS9_iiNS7_10__identityEEEvT0_T1_T2_T3_T4_T6_E12temp_storage+32];
	add.s32 	%r502, %r500, %r501;
	ld.shared.u32 	%r503, [_ZZN3cub18CUB_300001_SM_10006detail6reduce28DeviceReduceSingleTileKernelINS2_10policy_hubIiyN4cuda3std3__44plusIiEEE10Policy1000EPiSC_iS9_iiNS7_10__identityEEEvT0_T1_T2_T3_T4_T6_E12temp_storage+36];
	add.s32 	%r686, %r502, %r503;
	bra.uni 	$L__BB26_72;
$L__BB26_38:
	setp.gt.s32 	%p3, %r120, 4095;
	@%p3 bra 	$L__BB26_56;
	mov.u32 	%r60, %tid.x;
	setp.ge.s32 	%p20, %r60, %r120;
	mov.b32 	%r670, 0;
	mov.u32 	%r665, %r60;
	@%p20 bra 	$L__BB26_41;
	mul.wide.u32 	%rd66, %r60, 4;
	add.s64 	%rd65, %rd16, %rd66;
	// begin inline asm
	ld.global.nc.u32 %r670, [%rd65];
	// end inline asm
	add.s32 	%r665, %r60, 256;
$L__BB26_41:
	setp.ge.s32 	%p21, %r665, %r120;
	@%p21 bra 	$L__BB26_47;
	not.b32 	%r252, %r665;
	add.s32 	%r65, %r120, %r252;
	and.b32  	%r253, %r65, 768;
	setp.eq.s32 	%p22, %r253, 768;
	@%p22 bra 	$L__BB26_45;
	mul.wide.u32 	%rd67, %r665, 4;
	add.s64 	%rd123, %rd16, %rd67;
	shr.u32 	%r254, %r65, 8;
	add.s32 	%r255, %r254, 1;
	and.b32  	%r256, %r255, 3;
	neg.s32 	%r662, %r256;
$L__BB26_44:
	.pragma "nounroll";
	// begin inline asm
	ld.global.nc.u32 %r257, [%rd123];
	// end inline asm
	add.s32 	%r670, %r257, %r670;
	add.s32 	%r665, %r665, 256;
	add.s64 	%rd123, %rd123, 1024;
	add.s32 	%r662, %r662, 1;
	setp.ne.s32 	%p23, %r662, 0;
	@%p23 bra 	$L__BB26_44;
$L__BB26_45:
	setp.lt.u32 	%p24, %r65, 768;
	@%p24 bra 	$L__BB26_47;
$L__BB26_46:
	mul.wide.s32 	%rd73, %r665, 4;
	add.s64 	%rd69, %rd16, %rd73;
	// begin inline asm
	ld.global.nc.u32 %r258, [%rd69];
	// end inline asm
	add.s32 	%r262, %r258, %r670;
	add.s64 	%rd70, %rd69, 1024;
	// begin inline asm
	ld.global.nc.u32 %r259, [%rd70];
	// end inline asm
	add.s32 	%r263, %r259, %r262;
	add.s64 	%rd71, %rd69, 2048;
	// begin inline asm
	ld.global.nc.u32 %r260, [%rd71];
	// end inline asm
	add.s32 	%r264, %r260, %r263;
	add.s64 	%rd72, %rd69, 3072;
	// begin inline asm
	ld.global.nc.u32 %r261, [%rd72];
	// end inline asm
	add.s32 	%r670, %r261, %r264;
	add.s32 	%r665, %r665, 1024;
	setp.lt.s32 	%p25, %r665, %r120;
	@%p25 bra 	$L__BB26_46;
$L__BB26_47:
	setp.lt.s32 	%p26, %r120, 256;
	@%p26 bra 	$L__BB26_52;
	// begin inline asm
	mov.u32 %r328, %laneid;
	// end inline asm
	mov.b32 	%r331, 1;
	mov.b32 	%r352, 31;
	mov.b32 	%r353, -1;
	// begin inline asm
	shfl.sync.down.b32 %r329, %r670, %r331, %r352, %r353;
	// end inline asm
	setp.gt.s32 	%p42, %r328, 30;
	selp.b32 	%r354, 0, %r329, %p42;
	add.s32 	%r335, %r354, %r670;
	mov.b32 	%r336, 2;
	// begin inline asm
	shfl.sync.down.b32 %r334, %r335, %r336, %r352, %r353;
	// end inline asm
	setp.gt.s32 	%p43, %r328, 29;
	selp.b32 	%r355, 0, %r334, %p43;
	add.s32 	%r340, %r335, %r355;
	mov.b32 	%r341, 4;
	// begin inline asm
	shfl.sync.down.b32 %r339, %r340, %r341, %r352, %r353;
	// end inline asm
	setp.gt.s32 	%p44, %r328, 27;
	selp.b32 	%r356, 0, %r339, %p44;
	add.s32 	%r345, %r340, %r356;
	mov.b32 	%r346, 8;
	// begin inline asm
	shfl.sync.down.b32 %r344, %r345, %r346, %r352, %r353;
	// end inline asm
	setp.gt.s32 	%p45, %r328, 23;
	selp.b32 	%r357, 0, %r344, %p45;
	add.s32 	%r350, %r345, %r357;
	mov.b32 	%r351, 16;
	// begin inline asm
	shfl.sync.down.b32 %r349, %r350, %r351, %r352, %r353;
	// end inline asm
	setp.gt.s32 	%p46, %r328, 15;
	selp.b32 	%r358, 0, %r349, %p46;
	add.s32 	%r686, %r350, %r358;
	setp.ne.s32 	%p47, %r328, 0;
	@%p47 bra 	$L__BB26_50;
	shr.u32 	%r359, %r60, 3;
	and.b32  	%r360, %r359, 124;
	mov.u32 	%r361, _ZZN3cub18CUB_300001_SM_10006detail6reduce28DeviceReduceSingleTileKernelINS2_10policy_hubIiyN4cuda3std3__44plusIiEEE10Policy1000EPiSC_iS9_iiNS7_10__identityEEEvT0_T1_T2_T3_T4_T6_E12temp_storage;
	add.s32 	%r362, %r361, %r360;
	st.shared.u32 	[%r362+8], %r686;
$L__BB26_50:
	bar.sync 	0;
	setp.ne.s32 	%p48, %r60, 0;
	@%p48 bra 	$L__BB26_72;
	ld.shared.u32 	%r363, [_ZZN3cub18CUB_300001_SM_10006detail6reduce28DeviceReduceSingleTileKernelINS2_10policy_hubIiyN4cuda3std3__44plusIiEEE10Policy1000EPiSC_iS9_iiNS7_10__identityEEEvT0_T1_T2_T3_T4_T6_E12temp_storage+12];
	add.s32 	%r364, %r363, %r686;
	ld.shared.u32 	%r365, [_ZZN3cub18CUB_300001_SM_10006detail6reduce28DeviceReduceSingleTileKernelINS2_10policy_hubIiyN4cuda3std3__44plusIiEEE10Policy1000EPiSC_iS9_iiNS7_10__identityEEEvT0_T1_T2_T3_T4_T6_E12temp_storage+16];
	add.s32 	%r366, %r364, %r365;
	ld.shared.u32 	%r367, [_ZZN3cub18CUB_300001_SM_10006detail6reduce28DeviceReduceSingleTileKernelINS2_10policy_hubIiyN4cuda3std3__44plusIiEEE10Policy1000EPiSC_iS9_iiNS7_10__identityEEEvT0_T1_T2_T3_T4_T6_E12temp_storage+20];
	add.s32 	%r368, %r366, %r367;
	ld.shared.u32 	%r369, [_ZZN3cub18CUB_300001_SM_10006detail6reduce28DeviceReduceSingleTileKernelINS2_10policy_hubIiyN4cuda3std3__44plusIiEEE10Policy1000EPiSC_iS9_iiNS7_10__identityEEEvT0_T1_T2_T3_T4_T6_E12temp_storage+24];
	add.s32 	%r370, %r368, %r369;
	ld.shared.u32 	%r371, [_ZZN3cub18CUB_300001_SM_10006detail6reduce28DeviceReduceSingleTileKernelINS2_10policy_hubIiyN4cuda3std3__44plusIiEEE10Policy1000EPiSC_iS9_iiNS7_10__identityEEEvT0_T1_T2_T3_T4_T6_E12temp_storage+28];
	add.s32 	%r372, %r370, %r371;
	ld.shared.u32 	%r373, [_ZZN3cub18CUB_300001_SM_10006detail6reduce28DeviceReduceSingleTileKernelINS2_10policy_hubIiyN4cuda3std3__44plusIiEEE10Policy1000EPiSC_iS9_iiNS7_10__identityEEEvT0_T1_T2_T3_T4_T6_E12temp_storage+32];
	add.s32 	%r374, %r372, %r373;
	ld.shared.u32 	%r375, [_ZZN3cub18CUB_300001_SM_10006detail6reduce28DeviceReduceSingleTileKernelINS2_10policy_hubIiyN4cuda3std3__44plusIiEEE10Policy1000EPiSC_iS9_iiNS7_10__identityEEEvT0_T1_T2_T3_T4_T6_E12temp_storage+36];
	add.s32 	%r686, %r374, %r375;
	bra.uni 	$L__BB26_72;
$L__BB26_52:
	// begin inline asm
	mov.u32 %r265, %laneid;
	// end inline asm
	and.b32  	%r291, %r60, 992;
	add.s32 	%r292, %r291, 32;
	setp.gt.s32 	%p27, %r292, %r120;
	not.b32 	%r293, %r291;
	add.s32 	%r294, %r120, %r293;
	selp.b32 	%r289, %r294, 31, %p27;
	mov.b32 	%r268, 1;
	mov.b32 	%r290, -1;
	// begin inline asm
	shfl.sync.down.b32 %r266, %r670, %r268, %r289, %r290;
	// end inline asm
	setp.lt.s32 	%p28, %r265, %r289;
	selp.b32 	%r295, %r266, 0, %p28;
	add.s32 	%r272, %r295, %r670;
	mov.b32 	%r273, 2;
	// begin inline asm
	shfl.sync.down.b32 %r271, %r272, %r273, %r289, %r290;
	// end inline asm
	add.s32 	%r296, %r265, 2;
	setp.gt.s32 	%p29, %r296, %r289;
	selp.b32 	%r297, 0, %r271, %p29;
	add.s32 	%r277, %r272, %r297;
	mov.b32 	%r278, 4;
	// begin inline asm
	shfl.sync.down.b32 %r276, %r277, %r278, %r289, %r290;
	// end inline asm
	add.s32 	%r298, %r265, 4;
	setp.gt.s32 	%p30, %r298, %r289;
	selp.b32 	%r299, 0, %r276, %p30;
	add.s32 	%r282, %r277, %r299;
	mov.b32 	%r283, 8;
	// begin inline asm
	shfl.sync.down.b32 %r281, %r282, %r283, %r289, %r290;
	// end inline asm
	add.s32 	%r300, %r265, 8;
	setp.gt.s32 	%p31, %r300, %r289;
	selp.b32 	%r301, 0, %r281, %p31;
	add.s32 	%r287, %r282, %r301;
	mov.b32 	%r288, 16;
	// begin inline asm
	shfl.sync.down.b32 %r286, %r287, %r288, %r289, %r290;
	// end inline asm
	add.s32 	%r302, %r265, 16;
	setp.gt.s32 	%p32, %r302, %r289;
	selp.b32 	%r303, 0, %r286, %p32;
	add.s32 	%r686, %r287, %r303;
	setp.ne.s32 	%p33, %r265, 0;
	@%p33 bra 	$L__BB26_54;
	shr.u32 	%r304, %r60, 3;
	and.b32  	%r305, %r304, 124;
	mov.u32 	%r306, _ZZN3cub18CUB_300001_SM_10006detail6reduce28DeviceReduceSingleTileKernelINS2_10policy_hubIiyN4cuda3std3__44plusIiEEE10Policy1000EPiSC_iS9_iiNS7_10__identityEEEvT0_T1_T2_T3_T4_T6_E12temp_storage;
	add.s32 	%r307, %r306, %r305;
	st.shared.u32 	[%r307+8], %r686;
$L__BB26_54:
	bar.sync 	0;
	setp.ne.s32 	%p34, %r60, 0;
	@%p34 bra 	$L__BB26_72;
	setp.gt.s32 	%p35, %r120, 32;
	ld.shared.u32 	%r308, [_ZZN3cub18CUB_300001_SM_10006detail6reduce28DeviceReduceSingleTileKernelINS2_10policy_hubIiyN4cuda3std3__44plusIiEEE10Policy1000EPiSC_iS9_iiNS7_10__identityEEEvT0_T1_T2_T3_T4_T6_E12temp_storage+12];
	selp.b32 	%r309, %r308, 0, %p35;
	add.s32 	%r310, %r309, %r686;
	setp.gt.s32 	%p36, %r120, 64;
	ld.shared.u32 	%r311, [_ZZN3cub18CUB_300001_SM_10006detail6reduce28DeviceReduceSingleTileKernelINS2_10policy_hubIiyN4cuda3std3__44plusIiEEE10Policy1000EPiSC_iS9_iiNS7_10__identityEEEvT0_T1_T2_T3_T4_T6_E12temp_storage+16];
	selp.b32 	%r312, %r311, 0, %p36;
	add.s32 	%r313, %r310, %r312;
	setp.gt.s32 	%p37, %r120, 96;
	ld.shared.u32 	%r314, [_ZZN3cub18CUB_300001_SM_10006detail6reduce28DeviceReduceSingleTileKernelINS2_10policy_hubIiyN4cuda3std3__44plusIiEEE10Policy1000EPiSC_iS9_iiNS7_10__identityEEEvT0_T1_T2_T3_T4_T6_E12temp_storage+20];
	selp.b32 	%r315, %r314, 0, %p37;
	add.s32 	%r316, %r313, %r315;
	setp.gt.s32 	%p38, %r120, 128;
	ld.shared.u32 	%r317, [_ZZN3cub18CUB_300001_SM_10006detail6reduce28DeviceReduceSingleTileKernelINS2_10policy_hubIiyN4cuda3std3__44plusIiEEE10Policy1000EPiSC_iS9_iiNS7_10__identityEEEvT0_T1_T2_T3_T4_T6_E12temp_storage+24];
	selp.b32 	%r318, %r317, 0, %p38;
	add.s32 	%r319, %r316, %r318;
	setp.gt.s32 	%p39, %r120, 160;
	ld.shared.u32 	%r320, [_ZZN3cub18CUB_300001_SM_10006detail6reduce28DeviceReduceSingleTileKernelINS2_10policy_hubIiyN4cuda3std3__44plusIiEEE10Policy1000EPiSC_iS9_iiNS7_10__identityEEEvT0_T1_T2_T3_T4_T6_E12temp_storage+28];
	selp.b32 	%r321, %r320, 0, %p39;
	add.s32 	%r322, %r319, %r321;
	setp.gt.s32 	%p40, %r120, 192;
	ld.shared.u32 	%r323, [_ZZN3cub18CUB_300001_SM_10006detail6reduce28DeviceReduceSingleTileKernelINS2_10policy_hubIiyN4cuda3std3__44plusIiEEE10Policy1000EPiSC_iS9_iiNS7_10__identityEEEvT0_T1_T2_T3_T4_T6_E12temp_storage+32];
	selp.b32 	%r324, %r323, 0, %p40;
	add.s32 	%r325, %r322, %r324;
	setp.gt.s32 	%p41, %r120, 224;
	ld.shared.u32 	%r326, [_ZZN3cub18CUB_300001_SM_10006detail6reduce28DeviceReduceSingleTileKernelINS2_10policy_hubIiyN4cuda3std3__44plusIiEEE10Policy1000EPiSC_iS9_iiNS7_10__identityEEEvT0_T1_T2_T3_T4_T6_E12temp_storage+36];
	selp.b32 	%r327, %r326, 0, %p41;
	add.s32 	%r686, %r325, %r327;
	bra.uni 	$L__BB26_72;
$L__BB26_56:
	mov.u32 	%r85, %tid.x;
	mul.wide.u32 	%rd35, %r85, 4;
	add.s64 	%rd19, %rd16, %rd35;
	// begin inline asm
	ld.global.nc.u32 %r122, [%rd19];
	// end inline asm
	add.s64 	%rd20, %rd19, 1024;
	// begin inline asm
	ld.global.nc.u32 %r123, [%rd20];
	// end inline asm
	add.s64 	%rd21, %rd19, 2048;
	// begin inline asm
	ld.global.nc.u32 %r124, [%rd21];
	// end inline asm
	add.s64 	%rd22, %rd19, 3072;
	// begin inline asm
	ld.global.nc.u32 %r125, [%rd22];
	// end inline asm
	add.s64 	%rd23, %rd19, 4096;
	// begin inline asm
	ld.global.nc.u32 %r126, [%rd23];
	// end inline asm
	add.s64 	%rd24, %rd19, 5120;
	// begin inline asm
	ld.global.nc.u32 %r127, [%rd24];
	// end inline asm
	add.s64 	%rd25, %rd19, 6144;
	// begin inline asm
	ld.global.nc.u32 %r128, [%rd25];
	// end inline asm
	add.s64 	%rd26, %rd19, 7168;
	// begin inline asm
	ld.global.nc.u32 %r129, [%rd26];
	// end inline asm
	add.s64 	%rd27, %rd19, 8192;
	// begin inline asm
	ld.global.nc.u32 %r130, [%rd27];
	// end inline asm
	add.s64 	%rd28, %rd19, 9216;
	// begin inline asm
	ld.global.nc.u32 %r131, [%rd28];
	// end inline asm
	add.s64 	%rd29, %rd19, 10240;
	// begin inline asm
	ld.global.nc.u32 %r132, [%rd29];
	// end inline asm
	add.s64 	%rd30, %rd19, 11264;
	// begin inline asm
	ld.global.nc.u32 %r133, [%rd30];
	// end inline asm
	add.s64 	%rd31, %rd19, 12288;
	// begin inline asm
	ld.global.nc.u32 %r134, [%rd31];
	// end inline asm
	add.s64 	%rd32, %rd19, 13312;
	// begin inline asm
	ld.global.nc.u32 %r135, [%rd32];
	// end inline asm
	add.s64 	%rd33, %rd19, 14336;
	// begin inline asm
	ld.global.nc.u32 %r136, [%rd33];
	// end inline asm
	add.s64 	%rd34, %rd19, 15360;
	// begin inline asm
	ld.global.nc.u32 %r137, [%rd34];
	// end inline asm
	add.s32 	%r139, %r123, %r122;
	add.s32 	%r140, %r124, %r139;
	add.s32 	%r141, %r125, %r140;
	add.s32 	%r142, %r126, %r141;
	add.s32 	%r143, %r127, %r142;
	add.s32 	%r144, %r128, %r143;
	add.s32 	%r145, %r129, %r144;
	add.s32 	%r146, %r130, %r145;
	add.s32 	%r147, %r131, %r146;
	add.s32 	%r148, %r132, %r147;
	add.s32 	%r149, %r133, %r148;
	add.s32 	%r150, %r134, %r149;
	add.s32 	%r151, %r135, %r150;
	add.s32 	%r152, %r136, %r151;
	add.s32 	%r685, %r137, %r152;
	setp.lt.u32 	%p4, %r120, 8192;
	mov.b32 	%r674, 4096;
	@%p4 bra 	$L__BB26_60;
	add.s32 	%r87, %r120, -4096;
	mov.b32 	%r674, 4096;
$L__BB26_58:
	mul.wide.s32 	%rd52, %r674, 4;
	add.s64 	%rd36, %rd19, %rd52;
	// begin inline asm
	ld.global.nc.u32 %r154, [%rd36];
	// end inline asm
	add.s64 	%rd37, %rd36, 1024;
	// begin inline asm
	ld.global.nc.u32 %r155, [%rd37];
	// end inline asm
	add.s64 	%rd38, %rd36, 2048;
	// begin inline asm
	ld.global.nc.u32 %r156, [%rd38];
	// end inline asm
	add.s64 	%rd39, %rd36, 3072;
	// begin inline asm
	ld.global.nc.u32 %r157, [%rd39];
	// end inline asm
	add.s64 	%rd40, %rd36, 4096;
	// begin inline asm
	ld.global.nc.u32 %r158, [%rd40];
	// end inline asm
	add.s64 	%rd41, %rd36, 5120;
	// begin inline asm
	ld.global.nc.u32 %r159, [%rd41];
	// end inline asm
	add.s64 	%rd42, %rd36, 6144;
	// begin inline asm
	ld.global.nc.u32 %r160, [%rd42];
	// end inline asm
	add.s64 	%rd43, %rd36, 7168;
	// begin inline asm
	ld.global.nc.u32 %r161, [%rd43];
	// end inline asm
	add.s64 	%rd44, %rd36, 8192;
	// begin inline asm
	ld.global.nc.u32 %r162, [%rd44];
	// end inline asm
	add.s64 	%rd45, %rd36, 9216;
	// begin inline asm
	ld.global.nc.u32 %r163, [%rd45];
	// end inline asm
	add.s64 	%rd46, %rd36, 10240;
	// begin inline asm
	ld.global.nc.u32 %r164, [%rd46];
	// end inline asm
	add.s64 	%rd47, %rd36, 11264;
	// begin inline asm
	ld.global.nc.u32 %r165, [%rd47];
	// end inline asm
	add.s64 	%rd48, %rd36, 12288;
	// begin inline asm
	ld.global.nc.u32 %r166, [%rd48];
	// end inline asm
	add.s64 	%rd49, %rd36, 13312;
	// begin inline asm
	ld.global.nc.u32 %r167, [%rd49];
	// end inline asm
	add.s64 	%rd50, %rd36, 14336;
	// begin inline asm
	ld.global.nc.u32 %r168, [%rd50];
	// end inline asm
	add.s64 	%rd51, %rd36, 15360;
	// begin inline asm
	ld.global.nc.u32 %r169, [%rd51];
	// end inline asm
	add.s32 	%r170, %r154, %r685;
	add.s32 	%r171, %r155, %r170;
	add.s32 	%r172, %r156, %r171;
	add.s32 	%r173, %r157, %r172;
	add.s32 	%r174, %r158, %r173;
	add.s32 	%r175, %r159, %r174;
	add.s32 	%r176, %r160, %r175;
	add.s32 	%r177, %r161, %r176;
	add.s32 	%r178, %r162, %r177;
	add.s32 	%r179, %r163, %r178;
	add.s32 	%r180, %r164, %r179;
	add.s32 	%r181, %r165, %r180;
	add.s32 	%r182, %r166, %r181;
	add.s32 	%r183, %r167, %r182;
	add.s32 	%r184, %r168, %r183;
	add.s32 	%r685, %r169, %r184;
	sub.s32 	%r185, %r120, %r674;
	setp.lt.s32 	%p5, %r185, 4096;
	@%p5 bra 	$L__BB26_68;
	add.s32 	%r674, %r674, 4096;
	setp.le.s32 	%p6, %r674, %r87;
	@%p6 bra 	$L__BB26_58;
$L__BB26_60:
	setp.le.s32 	%p7, %r120, %r674;
	@%p7 bra 	$L__BB26_68;
	sub.s32 	%r94, %r120, %r674;
	setp.ge.s32 	%p8, %r85, %r94;
	@%p8 bra 	$L__BB26_68;
	not.b32 	%r187, %r85;
	add.s32 	%r188, %r120, %r187;
	sub.s32 	%r95, %r188, %r674;
	and.b32  	%r189, %r95, 768;
	setp.eq.s32 	%p9, %r189, 768;
	mov.u32 	%r679, %r85;
	@%p9 bra 	$L__BB26_65;
	add.s32 	%r676, %r85, %r674;
	shr.u32 	%r190, %r95, 8;
	add.s32 	%r191, %r190, 1;
	and.b32  	%r192, %r191, 3;
	neg.s32 	%r675, %r192;
	mov.u32 	%r679, %r85;
$L__BB26_64:
	.pragma "nounroll";
	mul.wide.u32 	%rd54, %r676, 4;
	add.s64 	%rd53, %rd16, %rd54;
	// begin inline asm
	ld.global.nc.u32 %r193, [%rd53];
	// end inline asm
	add.s32 	%r685, %r193, %r685;
	add.s32 	%r679, %r679, 256;
	add.s32 	%r676, %r676, 256;
	add.s32 	%r675, %r675, 1;
	setp.ne.s32 	%p10, %r675, 0;
	@%p10 bra 	$L__BB26_64;
$L__BB26_65:
	setp.lt.u32 	%p11, %r95, 768;
	@%p11 bra 	$L__BB26_68;
	cvt.u64.u32 	%rd55, %r679;
	cvt.u64.u32 	%rd56, %r674;
	add.s64 	%rd57, %rd55, %rd56;
	shl.b64 	%rd58, %rd57, 2;
	add.s64 	%rd59, %rd58, %rd16;
	add.s64 	%rd124, %rd59, 2048;
	add.s32 	%r682, %r679, %r674;
$L__BB26_67:
	mul.wide.u32 	%rd64, %r682, 4;
	add.s64 	%rd60, %rd16, %rd64;
	// begin inline asm
	ld.global.nc.u32 %r194, [%rd60];
	// end inline asm
	add.s32 	%r198, %r194, %r685;
	add.s64 	%rd61, %rd124, -1024;
	// begin inline asm
	ld.global.nc.u32 %r195, [%rd61];
	// end inline asm
	add.s32 	%r199, %r195, %r198;
	// begin inline asm
	ld.global.nc.u32 %r196, [%rd124];
	// end inline asm
	add.s32 	%r200, %r196, %r199;
	add.s64 	%rd63, %rd124, 1024;
	// begin inline asm
	ld.global.nc.u32 %r197, [%rd63];
	// end inline asm
	add.s32 	%r685, %r197, %r200;
	add.s32 	%r679, %r679, 1024;
	add.s64 	%rd124, %rd124, 4096;
	add.s32 	%r682, %r682, 1024;
	setp.lt.s32 	%p12, %r679, %r94;
	@%p12 bra 	$L__BB26_67;
$L__BB26_68:
	// begin inline asm
	mov.u32 %r201, %laneid;
	// end inline asm
	mov.b32 	%r204, 1;
	mov.b32 	%r225, 31;
	mov.b32 	%r226, -1;
	// begin inline asm
	shfl.sync.down.b32 %r202, %r685, %r204, %r225, %r226;
	// end inline asm
	setp.gt.s32 	%p13, %r201, 30;
	selp.b32 	%r227, 0, %r202, %p13;
	add.s32 	%r208, %r227, %r685;
	mov.b32 	%r209, 2;
	// begin inline asm
	shfl.sync.down.b32 %r207, %r208, %r209, %r225, %r226;
	// end inline asm
	setp.gt.s32 	%p14, %r201, 29;
	selp.b32 	%r228, 0, %r207, %p14;
	add.s32 	%r213, %r208, %r228;
	mov.b32 	%r214, 4;
	// begin inline asm
	shfl.sync.down.b32 %r212, %r213, %r214, %r225, %r226;
	// end inline asm
	setp.gt.s32 	%p15, %r201, 27;
	selp.b32 	%r229, 0, %r212, %p15;
	add.s32 	%r218, %r213, %r229;
	mov.b32 	%r219, 8;
	// begin inline asm
	shfl.sync.down.b32 %r217, %r218, %r219, %r225, %r226;
	// end inline asm
	setp.gt.s32 	%p16, %r201, 23;
	selp.b32 	%r230, 0, %r217, %p16;
	add.s32 	%r223, %r218, %r230;
	mov.b32 	%r224, 16;
	// begin inline asm
	shfl.sync.down.b32 %r222, %r223, %r224, %r225, %r226;
	// end inline asm
	setp.gt.s32 	%p17, %r201, 15;
	selp.b32 	%r231, 0, %r222, %p17;
	add.s32 	%r686, %r223, %r231;
	setp.ne.s32 	%p18, %r201, 0;
	@%p18 bra 	$L__BB26_70;
	shr.u32 	%r232, %r85, 3;
	and.b32  	%r233, %r232, 124;
	mov.u32 	%r234, _ZZN3cub18CUB_300001_SM_10006detail6reduce28DeviceReduceSingleTileKernelINS2_10policy_hubIiyN4cuda3std3__44plusIiEEE10Policy1000EPiSC_iS9_iiNS7_10__identityEEEvT0_T1_T2_T3_T4_T6_E12temp_storage;
	add.s32 	%r235, %r234, %r233;
	st.shared.u32 	[%r235+8], %r686;
$L__BB26_70:
	bar.sync 	0;
	setp.ne.s32 	%p19, %r85, 0;
	@%p19 bra 	$L__BB26_72;
	ld.shared.u32 	%r236, [_ZZN3cub18CUB_300001_SM_10006detail6reduce28DeviceReduceSingleTileKernelINS2_10policy_hubIiyN4cuda3std3__44plusIiEEE10Policy1000EPiSC_iS9_iiNS7_10__identityEEEvT0_T1_T2_T3_T4_T6_E12temp_storage+12];
	add.s32 	%r237, %r236, %r686;
	ld.shared.u32 	%r238, [_ZZN3cub18CUB_300001_SM_10006detail6reduce28DeviceReduceSingleTileKernelINS2_10policy_hubIiyN4cuda3std3__44plusIiEEE10Policy1000EPiSC_iS9_iiNS7_10__identityEEEvT0_T1_T2_T3_T4_T6_E12temp_storage+16];
	add.s32 	%r239, %r237, %r238;
	ld.shared.u32 	%r240, [_ZZN3cub18CUB_300001_SM_10006detail6reduce28DeviceReduceSingleTileKernelINS2_10policy_hubIiyN4cuda3std3__44plusIiEEE10Policy1000EPiSC_iS9_iiNS7_10__identityEEEvT0_T1_T2_T3_T4_T6_E12temp_storage+20];
	add.s32 	%r241, %r239, %r240;
	ld.shared.u32 	%r242, [_ZZN3cub18CUB_300001_SM_10006detail6reduce28DeviceReduceSingleTileKernelINS2_10policy_hubIiyN4cuda3std3__44plusIiEEE10Policy1000EPiSC_iS9_iiNS7_10__identityEEEvT0_T1_T2_T3_T4_T6_E12temp_storage+24];
	add.s32 	%r243, %r241, %r242;
	ld.shared.u32 	%r244, [_ZZN3cub18CUB_300001_SM_10006detail6reduce28DeviceReduceSingleTileKernelINS2_10policy_hubIiyN4cuda3std3__44plusIiEEE10Policy1000EPiSC_iS9_iiNS7_10__identityEEEvT0_T1_T2_T3_T4_T6_E12temp_storage+28];
	add.s32 	%r245, %r243, %r244;
	ld.shared.u32 	%r246, [_ZZN3cub18CUB_300001_SM_10006detail6reduce28DeviceReduceSingleTileKernelINS2_10policy_hubIiyN4cuda3std3__44plusIiEEE10Policy1000EPiSC_iS9_iiNS7_10__identityEEEvT0_T1_T2_T3_T4_T6_E12temp_storage+32];
	add.s32 	%r247, %r245, %r246;
	ld.shared.u32 	%r248, [_ZZN3cub18CUB_300001_SM_10006detail6reduce28DeviceReduceSingleTileKernelINS2_10policy_hubIiyN4cuda3std3__44plusIiEEE10Policy1000EPiSC_iS9_iiNS7_10__identityEEEvT0_T1_T2_T3_T4_T6_E12temp_storage+36];
	add.s32 	%r686, %r247, %r248;
$L__BB26_72:
	mov.u32 	%r631, %tid.x;
	setp.ne.s32 	%p95, %r631, 0;
	@%p95 bra 	$L__BB26_74;
	add.s32 	%r632, %r686, %r121;
	st.global.u32 	[%rd1], %r632;
$L__BB26_74:
	ret;

}


// ===== COMPILED SASS (sm_100) =====

	.target	sm_100

	.elftype	@"ET_EXEC"


//--------------------- .note.nv.tkinfo           --------------------------
	.section	.note.nv.tkinfo,"",@"SHT_NOTE"
	.sectionflags	@"SHF_NOTE_NV_TKINFO"
	.tkinfo
        /*0018*/ 	.word	0x00000002
        /*0030*/ 	.string	""
        /*0030*/ 	.string	"ptxas"
        /*0030*/ 	.string	"Cuda compilation tools, release 13.0, V13.0.88"
        /*0030*/ 	.string	"Build cuda_13.0.r13.0/compiler.36424714_0"
        /*0030*/ 	.string	"-arch sm_100 -m 64 "



//--------------------- .note.nv.cuinfo           --------------------------
	.section	.note.nv.cuinfo,"",@"SHT_NOTE"
	.sectionflags	@"SHF_NOTE_NV_CUINFO"
        /*0018*/ 	.short	0x0002
        /*001a*/ 	.short	0x0064
        /*001c*/ 	.short	0x0082
	.zero		2


//--------------------- .nv.info                  --------------------------
	.section	.nv.info,"",@"SHT_CUDA_INFO"
	.align	4


	//----- nvinfo : EIATTR_REGCOUNT
	.align		4
        /*0000*/ 	.byte	0x04, 0x2f
        /*0002*/ 	.short	(.L_59 - .L_58)
	.align		4
.L_58:
        /*0004*/ 	.word	index@(_Z15colourCountFuncPiiS_)
        /*0008*/ 	.word	0x0000000a


	//----- nvinfo : EIATTR_FRAME_SIZE
	.align		4
.L_59:
        /*000c*/ 	.byte	0x04, 0x11
        /*000e*/ 	.short	(.L_61 - .L_60)
	.align		4
.L_60:
        /*0010*/ 	.word	index@(_Z15colourCountFuncPiiS_)
        /*0014*/ 	.word	0x00000000


	//----- nvinfo : EIATTR_REGCOUNT
	.align		4
.L_61:
        /*0018*/ 	.byte	0x04, 0x2f
        /*001a*/ 	.short	(.L_63 - .L_62)
	.align		4
.L_62:
        /*001c*/ 	.word	index@(_Z26propagationColouringNewestPiS_S_iiS_S_)
        /*0020*/ 	.word	0x0000001a


	//----- nvinfo : EIATTR_FRAME_SIZE
	.align		4
.L_63:
        /*0024*/ 	.byte	0x04, 0x11
        /*0026*/ 	.short	(.L_65 - .L_64)
	.align		4
.L_64:
        /*0028*/ 	.word	index@(_Z26propagationColouringNewestPiS_S_iiS_S_)
        /*002c*/ 	.word	0x00000258


	//----- nvinfo : EIATTR_REGCOUNT
	.align		4
.L_65:
        /*0030*/ 	.byte	0x04, 0x2f
        /*0032*/ 	.short	(.L_67 - .L_66)
	.align		4
.L_66:
        /*0034*/ 	.word	index@(_Z23propagationColouringNewPiS_iiS_S_S_S_i)
        /*0038*/ 	.word	0x0000000e


	//----- nvinfo : EIATTR_FRAME_SIZE
	.align		4
.L_67:
        /*003c*/ 	.byte	0x04, 0x11
        /*003e*/ 	.short	(.L_69 - .L_68)
	.align		4
.L_68:
        /*0040*/ 	.word	index@(_Z23propagationColouringNewPiS_iiS_S_S_S_i)
        /*0044*/ 	.word	0x00000258


	//----- nvinfo : EIATTR_REGCOUNT
	.align		4
.L_69:
        /*0048*/ 	.byte	0x04, 0x2f
        /*004a*/ 	.short	(.L_71 - .L_70)
	.align		4
.L_70:
        /*004c*/ 	.word	index@(_Z20propagationColouringPiS_iiS_S_S_)
        /*0050*/ 	.word	0x0000001c


	//----- nvinfo : EIATTR_FRAME_SIZE
	.align		4
.L_71:
        /*0054*/ 	.byte	0x04, 0x11
        /*0056*/ 	.short	(.L_73 - .L_72)
	.align		4
.L_72:
        /*0058*/ 	.word	index@(_Z20propagationColouringPiS_iiS_S_S_)
        /*005c*/ 	.word	0x00000260


	//----- nvinfo : EIATTR_REGCOUNT
	.align		4
.L_73:
        /*0060*/ 	.byte	0x04, 0x2f
        /*0062*/ 	.short	(.L_75 - .L_74)
	.align		4
.L_74:
        /*0064*/ 	.word	index@(_Z23decrementalColouringNewPiS_iiS_i)
        /*0068*/ 	.word	0x0000000e


	//----- nvinfo : EIATTR_FRAME_SIZE
	.align		4
.L_75:
        /*006c*/ 	.byte	0x04, 0x11
        /*006e*/ 	.short	(.L_77 - .L_76)
	.align		4
.L_76:
        /*0070*/ 	.word	index@(_Z23decrementalColouringNewPiS_iiS_i)
        /*0074*/ 	.word	0x00000000


	//----- nvinfo : EIATTR_REGCOUNT
	.align		4
.L_77:
        /*0078*/ 	.byte	0x04, 0x2f
        /*007a*/ 	.short	(.L_79 - .L_78)
	.align		4
.L_78:
        /*007c*/ 	.word	index@(_Z20decrementalColouringPiS_iiS_ii)
        /*0080*/ 	.word	0x00000018


	//----- nvinfo : EIATTR_FRAME_SIZE
	.align		4
.L_79:
        /*0084*/ 	.byte	0x04, 0x11
        /*0086*/ 	.short	(.L_81 - .L_80)
	.align		4
.L_80:
        /*0088*/ 	.word	index@(_Z20decrementalColouringPiS_iiS_ii)
        /*008c*/ 	.word	0x00000258


	//----- nvinfo : EIATTR_REGCOUNT
	.align		4
.L_81:
        /*0090*/ 	.byte	0x04, 0x2f
        /*0092*/ 	.short	(.L_83 - .L_82)
	.align		4
.L_82:
        /*0094*/ 	.word	index@(_Z23incrementalColouringNewPiS_iiS_S_iiS_S_)
        /*0098*/ 	.word	0x00000020


	//----- nvinfo : EIATTR_FRAME_SIZE
	.align		4
.L_83:
        /*009c*/ 	.byte	0x04, 0x11
        /*009e*/ 	.short	(.L_85 - .L_84)
	.align		4
.L_84:
        /*00a0*/ 	.word	index@(_Z23incrementalColouringNewPiS_iiS_S_iiS_S_)
        /*00a4*/ 	.word	0x00000578


	//----- nvinfo : EIATTR_REGCOUNT
	.align		4
.L_85:
        /*00a8*/ 	.byte	0x04, 0x2f
        /*00aa*/ 	.short	(.L_87 - .L_86)
	.align		4
.L_86:
        /*00ac*/ 	.word	index@(_Z20incrementalColouringPiS_iiS_iii)
        /*00b0*/ 	.word	0x00000020


	//----- nvinfo : EIATTR_FRAME_SIZE
	.align		4
.L_87:
        /*00b4*/ 	.byte	0x04, 0x11
        /*00b6*/ 	.short	(.L_89 - .L_88)
	.align		4
.L_88:
        /*00b8*/ 	.word	index@(_Z20incrementalColouringPiS_iiS_iii)
        /*00bc*/ 	.word	0x00000578


	//----- nvinfo : EIATTR_REGCOUNT
	.align		4
.L_89:
        /*00c0*/ 	.byte	0x04, 0x2f
        /*00c2*/ 	.short	(.L_91 - .L_90)
	.align		4
.L_90:
        /*00c4*/ 	.word	index@(_Z12colourMinMaxPiS_S_iiS_i)
        /*00c8*/ 	.word	0x00000017


	//----- nvinfo : EIATTR_FRAME_SIZE
	.align		4
.L_91:
        /*00cc*/ 	.byte	0x04, 0x11
        /*00ce*/ 	.short	(.L_93 - .L_92)
	.align		4
.L_92:
        /*00d0*/ 	.word	index@(_Z12colourMinMaxPiS_S_iiS_i)
        /*00d4*/ 	.word	0x00000000


	//----- nvinfo : EIATTR_REGCOUNT
	.align		4
.L_93:
        /*00d8*/ 	.byte	0x04, 0x2f
        /*00da*/ 	.short	(.L_95 - .L_94)
	.align		4
.L_94:
        /*00dc*/ 	.word	index@(_Z12setup_kernelP17curandStateXORWOWm)
        /*00e0*/ 	.word	0x0000001f


	//----- nvinfo : EIATTR_FRAME_SIZE
	.align		4
.L_95:
        /*00e4*/ 	.byte	0x04, 0x11
        /*00e6*/ 	.short	(.L_97 - .L_96)
	.align		4
.L_96:
        /*00e8*/ 	.word	index@(_Z12setup_kernelP17curandStateXORWOWm)
        /*00ec*/ 	.word	0x00000000


	//----- nvinfo : EIATTR_REGCOUNT
	.align		4
.L_97:
        /*00f0*/ 	.byte	0x04, 0x2f
        /*00f2*/ 	.short	(.L_99 - .L_98)
	.align		4
.L_98:
        /*00f4*/ 	.word	index@(_Z15randomNumberingP17curandStateXORWOWPiii)
        /*00f8*/ 	.word	0x00000016


	//----- nvinfo : EIATTR_FRAME_SIZE
	.align		4
.L_99:
        /*00fc*/ 	.byte	0x04, 0x11
        /*00fe*/ 	.short	(.L_101 - .L_100)
	.align		4
.L_100:
        /*0100*/ 	.word	index@(_Z15randomNumberingP17curandStateXORWOWPiii)
        /*0104*/ 	.word	0x00000000


	//----- nvinfo : EIATTR_REGCOUNT
	.align		4
.L_101:
        /*0108*/ 	.byte	0x04, 0x2f
        /*010a*/ 	.short	(.L_103 - .L_102)
	.align		4
.L_102:
        /*010c*/ 	.word	index@(_Z10degreeCalcPiS_S_ii)
        /*0110*/ 	.word	0x0000000c


	//----- nvinfo : EIATTR_FRAME_SIZE
	.align		4
.L_103:
        /*0114*/ 	.byte	0x04, 0x11
        /*0116*/ 	.short	(.L_105 - .L_104)
	.align		4
.L_104:
        /*0118*/ 	.word	index@(_Z10degreeCalcPiS_S_ii)
        /*011c*/ 	.word	0x00000000


	//----- nvinfo : EIATTR_REGCOUNT
	.align		4
.L_105:
        /*0120*/ 	.byte	0x04, 0x2f
        /*0122*/ 	.short	(.L_107 - .L_106)
	.align		4
.L_106:
        /*0124*/ 	.word	index@(_ZN6thrust24THRUST_300001_SM_1000_NS8cuda_cub4core6detail13_kernel_agentINS1_8__reduce11ReduceAgentINS0_12zip_iteratorIN4cuda3std3__45tupleIJNS0_10device_ptrIiEENS0_17counting_iteratorIlNS0_11use_defaultESF_SF_EEEEEEEPNSB_IJilEEESJ_iNS1_9__extrema9arg_max_fIilNSA_4lessIiEEEEEEJSI_SK_iSP_EEEvDpT0_)
        /*0128*/ 	.word	0x0000001c


	//----- nvinfo : EIATTR_FRAME_SIZE
	.align		4
.L_107:
        /*012c*/ 	.byte	0x04, 0x11
        /*012e*/ 	.short	(.L_109 - .L_108)
	.align		4
.L_108:
        /*0130*/ 	.word	index@(_ZN6thrust24THRUST_300001_SM_1000_NS8cuda_cub4core6detail13_kernel_agentINS1_8__reduce11ReduceAgentINS0_12zip_iteratorIN4cuda3std3__45tupleIJNS0_10device_ptrIiEENS0_17counting_iteratorIlNS0_11use_defaultESF_SF_EEEEEEEPNSB_IJilEEESJ_iNS1_9__extrema9arg_max_fIilNSA_4lessIiEEEEEEJSI_SK_iSP_EEEvDpT0_)
        /*0134*/ 	.word	0x00000000


	//----- nvinfo : EIATTR_REGCOUNT
	.align		4
.L_109:
        /*0138*/ 	.byte	0x04, 0x2f
        /*013a*/ 	.short	(.L_111 - .L_110)
	.align		4
.L_110:
        /*013c*/ 	.word	index@(_ZN6thrust24THRUST_300001_SM_1000_NS8cuda_cub4core6detail13_kernel_agentINS1_8__reduce11ReduceAgentINS0_12zip_iteratorIN4cuda3std3__45tupleIJNS0_10device_ptrIiEENS0_17counting_iteratorIlNS0_11use_defaultESF_SF_EEEEEEEPNSB_IJilEEESJ_iNS1_9__extrema9arg_max_fIilNSA_4lessIiEEEEEEJSI_SK_iN3cub18CUB_300001_SM_100013GridEvenShareIiEENSS_9GridQueueIjEESP_EEEvDpT0_)
        /*0140*/ 	.word	0x0000001d


	//----- nvinfo : EIATTR_FRAME_SIZE
	.align		4
.L_111:
        /*0144*/ 	.byte	0x04, 0x11
        /*0146*/ 	.short	(.L_113 - .L_112)
	.align		4
.L_112:
        /*0148*/ 	.word	index@(_ZN6thrust24THRUST_300001_SM_1000_NS8cuda_cub4core6detail13_kernel_agentINS1_8__reduce11ReduceAgentINS0_12zip_iteratorIN4cuda3std3__45tupleIJNS0_10device_ptrIiEENS0_17counting_iteratorIlNS0_11use_defaultESF_SF_EEEEEEEPNSB_IJilEEESJ_iNS1_9__extrema9arg_max_fIilNSA_4lessIiEEEEEEJSI_SK_iN3cub18CUB_300001_SM_100013GridEvenShareIiEENSS_9GridQueueIjEESP_EEEvDpT0_)
        /*014c*/ 	.word	0x00000000


	//----- nvinfo : EIATTR_REGCOUNT
	.align		4
.L_113:
        /*0150*/ 	.byte	0x04, 0x2f
        /*0152*/ 	.short	(.L_115 - .L_114)
	.align		4
.L_114:
        /*0154*/ 	.word	index@(_ZN6thrust24THRUST_300001_SM_1000_NS8cuda_cub4core6detail13_kernel_agentINS1_8__reduce10DrainAgentIiEEJN3cub18CUB_300001_SM_10009GridQueueIjEEiEEEvDpT0_)
        /*0158*/ 	.word	0x00000008


	//----- nvinfo : EIATTR_FRAME_SIZE
	.align		4
.L_115:
        /*015c*/ 	.byte	0x04, 0x11
        /*015e*/ 	.short	(.L_117 - .L_116)
	.align		4
.L_116:
        /*0160*/ 	.word	index@(_ZN6thrust24THRUST_300001_SM_1000_NS8cuda_cub4core6detail13_kernel_agentINS1_8__reduce10DrainAgentIiEEJN3cub18CUB_300001_SM_10009GridQueueIjEEiEEEvDpT0_)
        /*0164*/ 	.word	0x00000000


	//----- nvinfo : EIATTR_REGCOUNT
	.align		4
.L_117:
        /*0168*/ 	.byte	0x04, 0x2f
        /*016a*/ 	.short	(.L_119 - .L_118)
	.align		4
.L_118:
        /*016c*/ 	.word	index@(_ZN6thrust24THRUST_300001_SM_1000_NS8cuda_cub4core6detail13_kernel_agentINS1_8__reduce11ReduceAgentIPN4cuda3std3__45tupleIJilEEESC_SB_iNS1_9__extrema9arg_max_fIilNS9_4lessIiEEEEEEJSC_SC_iSH_EEEvDpT0_)
        /*0170*/ 	.word	0x00000020


	//----- nvinfo : EIATTR_FRAME_SIZE
	.align		4
.L_119:
        /*0174*/ 	.byte	0x04, 0x11
        /*0176*/ 	.short	(.L_121 - .L_120)
	.align		4
.L_120:
        /*0178*/ 	.word	index@(_ZN6thrust24THRUST_300001_SM_1000_NS8cuda_cub4core6detail13_kernel_agentINS1_8__reduce11ReduceAgentIPN4cuda3std3__45tupleIJilEEESC_SB_iNS1_9__extrema9arg_max_fIilNS9_4lessIiEEEEEEJSC_SC_iSH_EEEvDpT0_)
        /*017c*/ 	.word	0x00000000


	//----- nvinfo : EIATTR_REGCOUNT
	.align		4
.L_121:
        /*0180*/ 	.byte	0x04, 0x2f
        /*0182*/ 	.short	(.L_123 - .L_122)
	.align		4
.L_122:
        /*0184*/ 	.word	index@(_ZN6thrust24THRUST_300001_SM_1000_NS8cuda_cub4core6detail13_kernel_agentINS1_8__reduce11ReduceAgentINS0_12zip_iteratorIN4cuda3std3__45tupleIJNS0_10device_ptrIiEENS0_17counting_iteratorIlNS0_11use_defaultESF_SF_EEEEEEEPNSB_IJilEEESJ_lNS1_9__extrema9arg_max_fIilNSA_4lessIiEEEEEEJSI_SK_lSP_EEEvDpT0_)
        /*0188*/ 	.word	0x0000001c


	//----- nvinfo : EIATTR_FRAME_SIZE
	.align		4
.L_123:
        /*018c*/ 	.byte	0x04, 0x11
        /*018e*/ 	.short	(.L_125 - .L_124)
	.align		4
.L_124:
        /*0190*/ 	.word	index@(_ZN6thrust24THRUST_300001_SM_1000_NS8cuda_cub4core6detail13_kernel_agentINS1_8__reduce11ReduceAgentINS0_12zip_iteratorIN4cuda3std3__45tupleIJNS0_10device_ptrIiEENS0_17counting_iteratorIlNS0_11use_defaultESF_SF_EEEEEEEPNSB_IJilEEESJ_lNS1_9__extrema9arg_max_fIilNSA_4lessIiEEEEEEJSI_SK_lSP_EEEvDpT0_)
        /*0194*/ 	.word	0x00000000


	//----- nvinfo : EIATTR_REGCOUNT
	.align		4
.L_125:
        /*0198*/ 	.byte	0x04, 0x2f
        /*019a*/ 	.short	(.L_127 - .L_126)
	.align		4
.L_126:
        /*019c*/ 	.word	index@(_ZN6thrust24THRUST_300001_SM_1000_NS8cuda_cub4core6detail13_kernel_agentINS1_8__reduce11ReduceAgentINS0_12zip_iteratorIN4cuda3std3__45tupleIJNS0_10device_ptrIiEENS0_17counting_iteratorIlNS0_11use_defaultESF_SF_EEEEEEEPNSB_IJilEEESJ_lNS1_9__extrema9arg_max_fIilNSA_4lessIiEEEEEEJSI_SK_lN3cub18CUB_300001_SM_100013GridEvenShareIlEENSS_9GridQueueIyEESP_EEEvDpT0_)
        /*01a0*/ 	.word	0x0000001e


	//----- nvinfo : EIATTR_FRAME_SIZE
	.align		4
.L_127:
        /*01a4*/ 	.byte	0x04, 0x11
        /*01a6*/ 	.short	(.L_129 - .L_128)
	.align		4
.L_128:
        /*01a8*/ 	.word	index@(_ZN6thrust24THRUST_300001_SM_1000_NS8cuda_cub4core6detail13_kernel_agentINS1_8__reduce11ReduceAgentINS0_12zip_iteratorIN4cuda3std3__45tupleIJNS0_10device_ptrIiEENS0_17counting_iteratorIlNS0_11use_defaultESF_SF_EEEEEEEPNSB_IJilEEESJ_lNS1_9__extrema9arg_max_fIilNSA_4lessIiEEEEEEJSI_SK_lN3cub18CUB_300001_SM_100013GridEvenShareIlEENSS_9GridQueueIyEESP_EEEvDpT0_)
        /*01ac*/ 	.word	0x00000000


	//----- nvinfo : EIATTR_REGCOUNT
	.align		4
.L_129:
        /*01b0*/ 	.byte	0x04, 0x2f
        /*01b2*/ 	.short	(.L_131 - .L_130)
	.align		4
.L_130:
        /*01b4*/ 	.word	index@(_ZN6thrust24THRUST_300001_SM_1000_NS8cuda_cub4core6detail13_kernel_agentINS1_8__reduce10DrainAgentIlEEJN3cub18CUB_300001_SM_10009GridQueueIyEElEEEvDpT0_)
        /*01b8*/ 	.word	0x00000008


	//----- nvinfo : EIATTR_FRAME_SIZE
	.align		4
.L_131:
        /*01bc*/ 	.byte	0x04, 0x11
        /*01be*/ 	.short	(.L_133 - .L_132)
	.align		4
.L_132:
        /*01c0*/ 	.word	index@(_ZN6thrust24THRUST_300001_SM_1000_NS8cuda_cub4core6detail13_kernel_agentINS1_8__reduce10DrainAgentIlEEJN3cub18CUB_300001_SM_10009GridQueueIyEElEEEvDpT0_)
        /*01c4*/ 	.word	0x00000000


	//----- nvinfo : EIATTR_REGCOUNT
	.align		4
.L_133:
        /*01c8*/ 	.byte	0x04, 0x2f
        /*01ca*/ 	.short	(.L_135 - .L_134)
	.align		4
.L_134:
        /*01cc*/ 	.word	index@(_ZN6thrust24THRUST_300001_SM_1000_NS8cuda_cub4core6detail13_kernel_agentINS1_8__reduce11ReduceAgentIPN4cuda3std3__45tupleIJilEEESC_SB_lNS1_9__extrema9arg_max_fIilNS9_4lessIiEEEEEEJSC_SC_iSH_EEEvDpT0_)
        /*01d0*/ 	.word	0x00000020


	//----- nvinfo : EIATTR_FRAME_SIZE
	.align		4
.L_135:
        /*01d4*/ 	.byte	0x04, 0x11
        /*01d6*/ 	.short	(.L_137 - .L_136)
	.align		4
.L_136:
        /*01d8*/ 	.word	index@(_ZN6thrust24THRUST_300001_SM_1000_NS8cuda_cub4core6detail13_kernel_agentINS1_8__reduce11ReduceAgentIPN4cuda3std3__45tupleIJilEEESC_SB_lNS1_9__extrema9arg_max_fIilNS9_4lessIiEEEEEEJSC_SC_iSH_EEEvDpT0_)
        /*01dc*/ 	.word	0x00000000


	//----- nvinfo : EIATTR_REGCOUNT
	.align		4
.L_137:
        /*01e0*/ 	.byte	0x04, 0x2f
        /*01e2*/ 	.short	(.L_139 - .L_138)
	.align		4
.L_138:
        /*01e4*/ 	.word	index@(_ZN3cub18CUB_300001_SM_10006detail11EmptyKernelIvEEvv)
        /*01e8*/ 	.word	0x00000004


	//----- nvinfo : EIATTR_FRAME_SIZE
	.align		4
.L_139:
        /*01ec*/ 	.byte	0x04, 0x11
        /*01ee*/ 	.short	(.L_141 - .L_140)
	.align		4
.L_140:
        /*01f0*/ 	.word	index@(_ZN3cub18CUB_300001_SM_10006detail11EmptyKernelIvEEvv)
        /*01f4*/ 	.word	0x00000000


	//----- nvinfo : EIATTR_REGCOUNT
	.align		4
.L_141:
        /*01f8*/ 	.byte	0x04, 0x2f
        /*01fa*/ 	.short	(.L_143 - .L_142)
	.align		4
.L_142:
        /*01fc*/ 	.word	index@(_ZN3cub18CUB_300001_SM_10006detail6reduce28DeviceReduceSingleTileKernelINS2_10policy_hubIijN4cuda3std3__44plusIiEEE10Policy1000EN6thrust24THRUST_300001_SM_1000_NS10device_ptrIiEEPijS9_iiNS7_10__identityEEEvT0_T1_T2_T3_T4_T6_)
        /*0200*/ 	.word	0x00000020


	//----- nvinfo : EIATTR_FRAME_SIZE
	.align		4
.L_143:
        /*0204*/ 	.byte	0x04, 0x11
        /*0206*/ 	.short	(.L_145 - .L_144)
	.align		4
.L_144:
        /*0208*/ 	.word	index@(_ZN3cub18CUB_300001_SM_10006detail6reduce28DeviceReduceSingleTileKernelINS2_10policy_hubIijN4cuda3std3__44plusIiEEE10Policy1000EN6thrust24THRUST_300001_SM_1000_NS10device_ptrIiEEPijS9_iiNS7_10__identityEEEvT0_T1_T2_T3_T4_T6_)
        /*020c*/ 	.word	0x00000000


	//----- nvinfo : EIATTR_REGCOUNT
	.align		4
.L_145:
        /*0210*/ 	.byte	0x04, 0x2f
        /*0212*/ 	.short	(.L_147 - .L_146)
	.align		4
.L_146:
        /*0214*/ 	.word	index@(_ZN3cub18CUB_300001_SM_10006detail6reduce18DeviceReduceKernelINS2_10policy_hubIijN4cuda3std3__44plusIiEEE10Policy1000EN6thrust24THRUST_300001_SM_1000_NS10device_ptrIiEEjS9_iNS7_10__identityEEEvT0_PT3_T1_NS0_13GridEvenShareISK_EET2_T4_)
        /*0218*/ 	.word	0x00000020


	//----- nvinfo : EIATTR_FRAME_SIZE
	.align		4
.L_147:
        /*021c*/ 	.byte	0x04, 0x11
        /*021e*/ 	.short	(.L_149 - .L_148)
	.align		4
.L_148:
        /*0220*/ 	.word	index@(_ZN3cub18CUB_300001_SM_10006detail6reduce18DeviceReduceKernelINS2_10policy_hubIijN4cuda3std3__44plusIiEEE10Policy1000EN6thrust24THRUST_300001_SM_1000_NS10device_ptrIiEEjS9_iNS7_10__identityEEEvT0_PT3_T1_NS0_13GridEvenShareISK_EET2_T4_)
        /*0224*/ 	.word	0x00000000


	//----- nvinfo : EIATTR_REGCOUNT
	.align		4
.L_149:
        /*0228*/ 	.byte	0x04, 0x2f
        /*022a*/ 	.short	(.L_151 - .L_150)
	.align		4
.L_150:
        /*022c*/ 	.word	index@(_ZN3cub18CUB_300001_SM_10006detail6reduce28DeviceReduceSingleTileKernelINS2_10policy_hubIijN4cuda3std3__44plusIiEEE10Policy1000EPiSC_iS9_iiNS7_10__identityEEEvT0_T1_T2_T3_T4_T6_)
        /*0230*/ 	.word	0x00000020


	//----- nvinfo : EIATTR_FRAME_SIZE
	.align		4
.L_151:
        /*0234*/ 	.byte	0x04, 0x11
        /*0236*/ 	.short	(.L_153 - .L_152)
	.align		4
.L_152:
        /*0238*/ 	.word	index@(_ZN3cub18CUB_300001_SM_10006detail6reduce28DeviceReduceSingleTileKernelINS2_10policy_hubIijN4cuda3std3__44plusIiEEE10Policy1000EPiSC_iS9_iiNS7_10__identityEEEvT0_T1_T2_T3_T4_T6_)
        /*023c*/ 	.word	0x00000000


	//----- nvinfo : EIATTR_REGCOUNT
	.align		4
.L_153:
        /*0240*/ 	.byte	0x04, 0x2f
        /*0242*/ 	.short	(.L_155 - .L_154)
	.align		4
.L_154:
        /*0244*/ 	.word	index@(_ZN3cub18CUB_300001_SM_10006detail6reduce28DeviceReduceSingleTileKernelINS2_10policy_hubIiyN4cuda3std3__44plusIiEEE10Policy1000EN6thrust24THRUST_300001_SM_1000_NS10device_ptrIiEEPiyS9_iiNS7_10__identityEEEvT0_T1_T2_T3_T4_T6_)
        /*0248*/ 	.word	0x0000001f


	//----- nvinfo : EIATTR_FRAME_SIZE
	.align		4
.L_155:
        /*024c*/ 	.byte	0x04, 0x11
        /*024e*/ 	.short	(.L_157 - .L_156)
	.align		4
.L_156:
        /*0250*/ 	.word	index@(_ZN3cub18CUB_300001_SM_10006detail6reduce28DeviceReduceSingleTileKernelINS2_10policy_hubIiyN4cuda3std3__44plusIiEEE10Policy1000EN6thrust24THRUST_300001_SM_1000_NS10device_ptrIiEEPiyS9_iiNS7_10__identityEEEvT0_T1_T2_T3_T4_T6_)
        /*0254*/ 	.word	0x00000000


	//----- nvinfo : EIATTR_REGCOUNT
	.align		4
.L_157:
        /*0258*/ 	.byte	0x04, 0x2f
        /*025a*/ 	.short	(.L_159 - .L_158)
	.align		4
.L_158:
        /*025c*/ 	.word	index@(_ZN3cub18CUB_300001_SM_10006detail6reduce18DeviceReduceKernelINS2_10policy_hubIiyN4cuda3std3__44plusIiEEE10Policy1000EN6thrust24THRUST_300001_SM_1000_NS10device_ptrIiEEyS9_iNS7_10__identityEEEvT0_PT3_T1_NS0_13GridEvenShareISK_EET2_T4_)
        /*0260*/ 	.word	0x0000001e


	//----- nvinfo : EIATTR_FRAME_SIZE
	.align		4
.L_159:
        /*0264*/ 	.byte	0x04, 0x11
        /*0266*/ 	.short	(.L_161 - .L_160)
	.align		4
.L_160:
        /*0268*/ 	.word	index@(_ZN3cub18CUB_300001_SM_10006detail6reduce18DeviceReduceKernelINS2_10policy_hubIiyN4cuda3std3__44plusIiEEE10Policy1000EN6thrust24THRUST_300001_SM_1000_NS10device_ptrIiEEyS9_iNS7_10__identityEEEvT0_PT3_T1_NS0_13GridEvenShareISK_EET2_T4_)
        /*026c*/ 	.word	0x00000000


	//----- nvinfo : EIATTR_REGCOUNT
	.align		4
.L_161:
        /*0270*/ 	.byte	0x04, 0x2f
        /*0272*/ 	.short	(.L_163 - .L_162)
	.align		4
.L_162:
        /*0274*/ 	.word	index@(_ZN3cub18CUB_300001_SM_10006detail6reduce28DeviceReduceSingleTileKernelINS2_10policy_hubIiyN4cuda3std3__44plusIiEEE10Policy1000EPiSC_iS9_iiNS7_10__identityEEEvT0_T1_T2_T3_T4_T6_)
        /*0278*/ 	.word	0x00000020


	//----- nvinfo : EIATTR_FRAME_SIZE
	.align		4
.L_163:
        /*027c*/ 	.byte	0x04, 0x11
        /*027e*/ 	.short	(.L_165 - .L_164)
	.align		4
.L_164:
        /*0280*/ 	.word	index@(_ZN3cub18CUB_300001_SM_10006detail6reduce28DeviceReduceSingleTileKernelINS2_10policy_hubIiyN4cuda3std3__44plusIiEEE10Policy1000EPiSC_iS9_iiNS7_10__identityEEEvT0_T1_T2_T3_T4_T6_)
        /*0284*/ 	.word	0x00000000


	//----- nvinfo : EIATTR_MIN_STACK_SIZE
	.align		4
.L_165:
        /*0288*/ 	.byte	0x04, 0x12
        /*028a*/ 	.short	(.L_167 - .L_166)
	.align		4
.L_166:
        /*028c*/ 	.word	index@(_ZN3cub18CUB_300001_SM_10006detail6reduce28DeviceReduceSingleTileKernelINS2_10policy_hubIiyN4cuda3std3__44plusIiEEE10Policy1000EPiSC_iS9_iiNS7_10__identityEEEvT0_T1_T2_T3_T4_T6_)
        /*0290*/ 	.word	0x00000000


	//----- nvinfo : EIATTR_MIN_STACK_SIZE
	.align		4
.L_167:
        /*0294*/ 	.byte	0x04, 0x12
        /*0296*/ 	.short	(.L_169 - .L_168)
	.align		4
.L_168:
        /*0298*/ 	.word	index@(_ZN3cub18CUB_300001_SM_10006detail6reduce18DeviceReduceKernelINS2_10policy_hubIiyN4cuda3std3__44plusIiEEE10Policy1000EN6thrust24THRUST_300001_SM_1000_NS10device_ptrIiEEyS9_iNS7_10__identityEEEvT0_PT3_T1_NS0_13GridEvenShareISK_EET2_T4_)
        /*029c*/ 	.word	0x00000000


	//----- nvinfo : EIATTR_MIN_STACK_SIZE
	.align		4
.L_169:
        /*02a0*/ 	.byte	0x04, 0x12
        /*02a2*/ 	.short	(.L_171 - .L_170)
	.align		4
.L_170:
        /*02a4*/ 	.word	index@(_ZN3cub18CUB_300001_SM_10006detail6reduce28DeviceReduceSingleTileKernelINS2_10policy_hubIiyN4cuda3std3__44plusIiEEE10Policy1000EN6thrust24THRUST_300001_SM_1000_NS10device_ptrIiEEPiyS9_iiNS7_10__identityEEEvT0_T1_T2_T3_T4_T6_)
        /*02a8*/ 	.word	0x00000000


	//----- nvinfo : EIATTR_MIN_STACK_SIZE
	.align		4
.L_171:
        /*02ac*/ 	.byte	0x04, 0x12
        /*02ae*/ 	.short	(.L_173 - .L_172)
	.align		4
.L_172:
        /*02b0*/ 	.word	index@(_ZN3cub18CUB_300001_SM_10006detail6reduce28DeviceReduceSingleTileKernelINS2_10policy_hubIijN4cuda3std3__44plusIiEEE10Policy1000EPiSC_iS9_iiNS7_10__identityEEEvT0_T1_T2_T3_T4_T6_)
        /*02b4*/ 	.word	0x00000000


	//----- nvinfo : EIATTR_MIN_STACK_SIZE
	.align		4
.L_173:
        /*02b8*/ 	.byte	0x04, 0x12
        /*02ba*/ 	.short	(.L_175 - .L_174)
	.align		4
.L_174:
        /*02bc*/ 	.word	index@(_ZN3cub18CUB_300001_SM_10006detail6reduce18DeviceReduceKernelINS2_10policy_hubIijN4cuda3std3__44plusIiEEE10Policy1000EN6thrust24THRUST_300001_SM_1000_NS10device_ptrIiEEjS9_iNS7_10__identityEEEvT0_PT3_T1_NS0_13GridEvenShareISK_EET2_T4_)
        /*02c0*/ 	.word	0x00000000


	//----- nvinfo : EIATTR_MIN_STACK_SIZE
	.align		4
.L_175:
        /*02c4*/ 	.byte	0x04, 0x12
        /*02c6*/ 	.short	(.L_177 - .L_176)
	.align		4
.L_176:
        /*02c8*/ 	.word	index@(_ZN3cub18CUB_300001_SM_10006detail6reduce28DeviceReduceSingleTileKernelINS2_10policy_hubIijN4cuda3std3__44plusIiEEE10Policy1000EN6thrust24THRUST_300001_SM_1000_NS10device_ptrIiEEPijS9_iiNS7_10__identityEEEvT0_T1_T2_T3_T4_T6_)
        /*02cc*/ 	.word	0x00000000


	//----- nvinfo : EIATTR_MIN_STACK_SIZE
	.align		4
.L_177:
        /*02d0*/ 	.byte	0x04, 0x12
        /*02d2*/ 	.short	(.L_179 - .L_178)
	.align		4
.L_178:
        /*02d4*/ 	.word	index@(_ZN3cub18CUB_300001_SM_10006detail11EmptyKernelIvEEvv)
        /*02d8*/ 	.word	0x00000000


	//----- nvinfo : EIATTR_MIN_STACK_SIZE
	.align		4
.L_179:
        /*02dc*/ 	.byte	0x04, 0x12
        /*02de*/ 	.short	(.L_181 - .L_180)
	.align		4
.L_180:
        /*02e0*/ 	.word	index@(_ZN6thrust24THRUST_300001_SM_1000_NS8cuda_cub4core6detail13_kernel_agentINS1_8__reduce11ReduceAgentIPN4cuda3std3__45tupleIJilEEESC_SB_lNS1_9__extrema9arg_max_fIilNS9_4lessIiEEEEEEJSC_SC_iSH_EEEvDpT0_)
        /*02e4*/ 	.word	0x00000000


	//----- nvinfo : EIATTR_MIN_STACK_SIZE
	.align		4
.L_181:
        /*02e8*/ 	.byte	0x04, 0x12
        /*02ea*/ 	.short	(.L_183 - .L_182)
	.align		4
.L_182:
        /*02ec*/ 	.word	index@(_ZN6thrust24THRUST_300001_SM_1000_NS8cuda_cub4core6detail13_kernel_agentINS1_8__reduce10DrainAgentIlEEJN3cub18CUB_300001_SM_10009GridQueueIyEElEEEvDpT0_)
        /*02f0*/ 	.word	0x00000000


	//----- nvinfo : EIATTR_MIN_STACK_SIZE
	.align		4
.L_183:
        /*02f4*/ 	.byte	0x04, 0x12
        /*02f6*/ 	.short	(.L_185 - .L_184)
	.align		4
.L_184:
        /*02f8*/ 	.word	index@(_ZN6thrust24THRUST_300001_SM_1000_NS8cuda_cub4core6detail13_kernel_agentINS1_8__reduce11ReduceAgentINS0_12zip_iteratorIN4cuda3std3__45tupleIJNS0_10device_ptrIiEENS0_17counting_iteratorIlNS0_11use_defaultESF_SF_EEEEEEEPNSB_IJilEEESJ_lNS1_9__extrema9arg_max_fIilNSA_4lessIiEEEEEEJSI_SK_lN3cub18CUB_300001_SM_100013GridEvenShareIlEENSS_9GridQueueIyEESP_EEEvDpT0_)
        /*02fc*/ 	.word	0x00000000


	//----- nvinfo : EIATTR_MIN_STACK_SIZE
	.align		4
.L_185:
        /*0300*/ 	.byte	0x04, 0x12
        /*0302*/ 	.short	(.L_187 - .L_186)
	.align		4
.L_186:
        /*0304*/ 	.word	index@(_ZN6thrust24THRUST_300001_SM_1000_NS8cuda_cub4core6detail13_kernel_agentINS1_8__reduce11ReduceAgentINS0_12zip_iteratorIN4cuda3std3__45tupleIJNS0_10device_ptrIiEENS0_17counting_iteratorIlNS0_11use_defaultESF_SF_EEEEEEEPNSB_IJilEEESJ_lNS1_9__extrema9arg_max_fIilNSA_4lessIiEEEEEEJSI_SK_lSP_EEEvDpT0_)
        /*0308*/ 	.word	0x00000000


	//----- nvinfo : EIATTR_MIN_STACK_SIZE
	.align		4
.L_187:
        /*030c*/ 	.byte	0x04, 0x12
        /*030e*/ 	.short	(.L_189 - .L_188)
	.align		4
.L_188:
        /*0310*/ 	.word	index@(_ZN6thrust24THRUST_300001_SM_1000_NS8cuda_cub4core6detail13_kernel_agentINS1_8__reduce11ReduceAgentIPN4cuda3std3__45tupleIJilEEESC_SB_iNS1_9__extrema9arg_max_fIilNS9_4lessIiEEEEEEJSC_SC_iSH_EEEvDpT0_)
        /*0314*/ 	.word	0x00000000


	//----- nvinfo : EIATTR_MIN_STACK_SIZE
	.align		4
.L_189:
        /*0318*/ 	.byte	0x04, 0x12
        /*031a*/ 	.short	(.L_191 - .L_190)
	.align		4
.L_190:
        /*031c*/ 	.word	index@(_ZN6thrust24THRUST_300001_SM_1000_NS8cuda_cub4core6detail13_kernel_agentINS1_8__reduce10DrainAgentIiEEJN3cub18CUB_300001_SM_10009GridQueueIjEEiEEEvDpT0_)
        /*0320*/ 	.word	0x00000000


	//----- nvinfo : EIATTR_MIN_STACK_SIZE
	.align		4
.L_191:
        /*0324*/ 	.byte	0x04, 0x12
        /*0326*/ 	.short	(.L_193 - .L_192)
	.align		4
.L_192:
        /*0328*/ 	.word	index@(_ZN6thrust24THRUST_300001_SM_1000_NS8cuda_cub4core6detail13_kernel_agentINS1_8__reduce11ReduceAgentINS0_12zip_iteratorIN4cuda3std3__45tupleIJNS0_10device_ptrIiEENS0_17counting_iteratorIlNS0_11use_defaultESF_SF_EEEEEEEPNSB_IJilEEESJ_iNS1_9__extrema9arg_max_fIilNSA_4lessIiEEEEEEJSI_SK_iN3cub18CUB_300001_SM_100013GridEvenShareIiEENSS_9GridQueueIjEESP_EEEvDpT0_)
        /*032c*/ 	.word	0x00000000


	//----- nvinfo : EIATTR_MIN_STACK_SIZE
	.align		4
.L_193:
        /*0330*/ 	.byte	0x04, 0x12
        /*0332*/ 	.short	(.L_195 - .L_194)
	.align		4
.L_194:
        /*0334*/ 	.word	index@(_ZN6thrust24THRUST_300001_SM_1000_NS8cuda_cub4core6detail13_kernel_agentINS1_8__reduce11ReduceAgentINS0_12zip_iteratorIN4cuda3std3__45tupleIJNS0_10device_ptrIiEENS0_17counting_iteratorIlNS0_11use_defaultESF_SF_EEEEEEEPNSB_IJilEEESJ_iNS1_9__extrema9arg_max_fIilNSA_4lessIiEEEEEEJSI_SK_iSP_EEEvDpT0_)
        /*0338*/ 	.word	0x00000000


	//----- nvinfo : EIATTR_MIN_STACK_SIZE
	.align		4
.L_195:
        /*033c*/ 	.byte	0x04, 0x12
        /*033e*/ 	.short	(.L_197 - .L_196)
	.align		4
.L_196:
        /*0340*/ 	.word	index@(_Z10degreeCalcPiS_S_ii)
        /*0344*/ 	.word	0x00000000


	//----- nvinfo : EIATTR_MIN_STACK_SIZE
	.align		4
.L_197:
        /*0348*/ 	.byte	0x04, 0x12
        /*034a*/ 	.short	(.L_199 - .L_198)
	.align		4
.L_198:
        /*034c*/ 	.word	index@(_Z15randomNumberingP17curandStateXORWOWPiii)
        /*0350*/ 	.word	0x00000000


	//----- nvinfo : EIATTR_MIN_STACK_SIZE
	.align		4
.L_199:
        /*0354*/ 	.byte	0x04, 0x12
        /*0356*/ 	.short	(.L_201 - .L_200)
	.align		4
.L_200:
        /*0358*/ 	.word	index@(_Z12setup_kernelP17curandStateXORWOWm)
        /*035c*/ 	.word	0x00000000


	//----- nvinfo : EIATTR_MIN_STACK_SIZE
	.align		4
.L_201:
        /*0360*/ 	.byte	0x04, 0x12
        /*0362*/ 	.short	(.L_203 - .L_202)
	.align		4
.L_202:
        /*0364*/ 	.word	index@(_Z12colourMinMaxPiS_S_iiS_i)
        /*0368*/ 	.word	0x00000000


	//----- nvinfo : EIATTR_MIN_STACK_SIZE
	.align		4
.L_203:
        /*036c*/ 	.byte	0x04, 0x12
        /*036e*/ 	.short	(.L_205 - .L_204)
	.align		4
.L_204:
        /*0370*/ 	.word	index@(_Z20incrementalColouringPiS_iiS_iii)
        /*0374*/ 	.word	0x00000578


	//----- nvinfo : EIATTR_MIN_STACK_SIZE
	.align		4
.L_205:
        /*0378*/ 	.byte	0x04, 0x12
        /*037a*/ 	.short	(.L_207 - .L_206)
	.align		4
.L_206:
        /*037c*/ 	.word	index@(_Z23incrementalColouringNewPiS_iiS_S_iiS_S_)
        /*0380*/ 	.word	0x00000578


	//----- nvinfo : EIATTR_MIN_STACK_SIZE
	.align		4
.L_207:
        /*0384*/ 	.byte	0x04, 0x12
        /*0386*/ 	.short	(.L_209 - .L_208)
	.align		4
.L_208:
        /*0388*/ 	.word	index@(_Z20decrementalColouringPiS_iiS_ii)
        /*038c*/ 	.word	0x00000258


	//----- nvinfo : EIATTR_MIN_STACK_SIZE
	.align		4
.L_209:
        /*0390*/ 	.byte	0x04, 0x12
        /*0392*/ 	.short	(.L_211 - .L_210)
	.align		4
.L_210:
        /*0394*/ 	.word	index@(_Z23decrementalColouringNewPiS_iiS_i)
        /*0398*/ 	.word	0x00000000


	//----- nvinfo : EIATTR_MIN_STACK_SIZE
	.align		4
.L_211:
        /*039c*/ 	.byte	0x04, 0x12
        /*039e*/ 	.short	(.L_213 - .L_212)
	.align		4
.L_212:
        /*03a0*/ 	.word	index@(_Z20propagationColouringPiS_iiS_S_S_)
        /*03a4*/ 	.word	0x00000260


	//----- nvinfo : EIATTR_MIN_STACK_SIZE
	.align		4
.L_213:
        /*03a8*/ 	.byte	0x04, 0x12
        /*03aa*/ 	.short	(.L_215 - .L_214)
	.align		4
.L_214:
        /*03ac*/ 	.word	index@(_Z23propagationColouringNewPiS_iiS_S_S_S_i)
        /*03b0*/ 	.word	0x00000258


	//----- nvinfo : EIATTR_MIN_STACK_SIZE
	.align		4
.L_215:
        /*03b4*/ 	.byte	0x04, 0x12
        /*03b6*/ 	.short	(.L_217 - .L_216)
	.align		4
.L_216:
        /*03b8*/ 	.word	index@(_Z26propagationColouringNewestPiS_S_iiS_S_)
        /*03bc*/ 	.word	0x00000258


	//----- nvinfo : EIATTR_MIN_STACK_SIZE
	.align		4
.L_217:
        /*03c0*/ 	.byte	0x04, 0x12
        /*03c2*/ 	.short	(.L_219 - .L_218)
	.align		4
.L_218:
        /*03c4*/ 	.word	index@(_Z15colourCountFuncPiiS_)
        /*03c8*/ 	.word	0x00000000
.L_219:


//--------------------- .nv.compat                --------------------------
	.section	.nv.compat,"",@"SHT_CUDA_COMPAT_INFO"
	.align	4
        /*0000*/ 	.byte	0x02, 0x09, 0x00, 0x00, 0x02, 0x02, 0x01, 0x00, 0x02, 0x05, 0x05, 0x00, 0x03, 0x07, 0x01, 0x01
        /*0010*/ 	.byte	0x02, 0x03, 0x00, 0x00, 0x02, 0x06, 0x01, 0x00, 0x04, 0x0b, 0x08, 0x00, 0x01, 0x00, 0x00, 0x00
        /*0020*/ 	.byte	0x00, 0x00, 0x00, 0x00


//--------------------- .nv.info._ZN3cub18CUB_300001_SM_10006detail6reduce28DeviceReduceSingleTileKernelINS2_10policy_hubIiyN4cuda3std3__44plusIiEEE10Policy1000EPiSC_iS9_iiNS7_10__identityEEEvT0_T1_T2_T3_T4_T6_ --------------------------
	.section	.nv.info._ZN3cub18CUB_300001_SM_10006detail6reduce28DeviceReduceSingleTileKernelINS2_10policy_hubIiyN4cuda3std3__44plusIiEEE10Policy1000EPiSC_iS9_iiNS7_10__identityEEEvT0_T1_T2_T3_T4_T6_,"",@"SHT_CUDA_INFO"
	.sectionflags	@""
	.align	4


	//----- nvinfo : EIATTR_CUDA_API_VERSION
	.align		4
        /*0000*/ 	.byte	0x04, 0x37
        /*0002*/ 	.short	(.L_221 - .L_220)
.L_220:
        /*0004*/ 	.word	0x00000082


	//----- nvinfo : EIATTR_KPARAM_INFO
	.align		4
.L_221:
        /*0008*/ 	.byte	0x04, 0x17
        /*000a*/ 	.short	(.L_223 - .L_222)
.L_222:
        /*000c*/ 	.word	0x00000000
        /*0010*/ 	.short	0x0005
        /*0012*/ 	.short	0x001c
        /*0014*/ 	.byte	0x00, 0xf0, 0x05, 0x00


	//----- nvinfo : EIATTR_KPARAM_INFO
	.align		4
.L_223:
        /*0018*/ 	.byte	0x04, 0x17
        /*001a*/ 	.short	(.L_225 - .L_224)
.L_224:
        /*001c*/ 	.word	0x00000000
        /*0020*/ 	.short	0x0004
        /*0022*/ 	.short	0x0018
        /*0024*/ 	.byte	0x00, 0xf0, 0x11, 0x00


	//----- nvinfo : EIATTR_KPARAM_INFO
	.align		4
.L_225:
        /*0028*/ 	.byte	0x04, 0x17
        /*002a*/ 	.short	(.L_227 - .L_226)
.L_226:
        /*002c*/ 	.word	0x00000000
        /*0030*/ 	.short	0x0003
        /*0032*/ 	.short	0x0014
        /*0034*/ 	.byte	0x00, 0xf0, 0x05, 0x00


	//----- nvinfo : EIATTR_KPARAM_INFO
	.align		4
.L_227:
        /*0038*/ 	.byte	0x04, 0x17
        /*003a*/ 	.short	(.L_229 - .L_228)
.L_228:
        /*003c*/ 	.word	0x00000000
        /*0040*/ 	.short	0x0002
        /*0042*/ 	.short	0x0010
        /*0044*/ 	.byte	0x00, 0xf0, 0x11, 0x00


	//----- nvinfo : EIATTR_KPARAM_INFO
	.align		4
.L_229:
        /*0048*/ 	.byte	0x04, 0x17
        /*004a*/ 	.short	(.L_231 - .L_230)
.L_230:
        /*004c*/ 	.word	0x00000000
        /*0050*/ 	.short	0x0001
        /*0052*/ 	.short	0x0008
        /*0054*/ 	.byte	0x00, 0xf5, 0x21, 0x00


	//----- nvinfo : EIATTR_KPARAM_INFO
	.align		4
.L_231:
        /*0058*/ 	.byte	0x04, 0x17
        /*005a*/ 	.short	(.L_233 - .L_232)
.L_232:
        /*005c*/ 	.word	0x00000000
        /*0060*/ 	.short	0x0000
        /*0062*/ 	.short	0x0000
        /*0064*/ 	.byte	0x00, 0xf5, 0x21, 0x00


	//----- nvinfo : EIATTR_SPARSE_MMA_MASK
	.align		4
.L_233:
        /*0068*/ 	.byte	0x03, 0x50
        /*006a*/ 	.short	0x0000


	//----- nvinfo : EIATTR_MAXREG_COUNT
	.align		4
        /*006c*/ 	.byte	0x03, 0x1b
        /*006e*/ 	.short	0x00ff


	//----- nvinfo : EIATTR_NUM_BARRIERS
	.align		4
        /*0070*/ 	.byte	0x02, 0x4c
        /*0072*/ 	.byte	0x01
	.zero		1


	//----- nvinfo : EIATTR_MERCURY_ISA_VERSION
	.align		4
        /*0074*/ 	.byte	0x03, 0x5f
        /*0076*/ 	.short	0x0101


	//----- nvinfo : EIATTR_COOP_GROUP_MASK_REGIDS
	.align		4
        /*0078*/ 	.byte	0x04, 0x29
        /*007a*/ 	.short	(.L_235 - .L_234)


	//   ....[0]....
.L_234:
        /*007c*/ 	.word	0xffffffff


	//   ....[1]....
        /*0080*/ 	.word	0xffffffff


	//   ....[2]....
        /*0084*/ 	.word	0xffffffff


	//   ....[3]....
        /*0088*/ 	.word	0xffffffff


	//   ....[4]....
        /*008c*/ 	.word	0xffffffff


	//   ....[5]....
        /*0090*/ 	.word	0xffffffff


	//   ....[6]....
        /*0094*/ 	.word	0xffffffff


	//   ....[7]....
        /*0098*/ 	.word	0xffffffff


	//   ....[8]....
        /*009c*/ 	.word	0xffffffff


	//   ....[9]....
        /*00a0*/ 	.word	0xffffffff


	//   ....[10]....
        /*00a4*/ 	.word	0xffffffff


	//   ....[11]....
        /*00a8*/ 	.word	0xffffffff


	//   ....[12]....
        /*00ac*/ 	.word	0xffffffff


	//   ....[13]....
        /*00b0*/ 	.word	0xffffffff


	//   ....[14]....
        /*00b4*/ 	.word	0xffffffff


	//   ....[15]....
        /*00b8*/ 	.word	0xffffffff


	//   ....[16]....
        /*00bc*/ 	.word	0xffffffff


	//   ....[17]....
        /*00c0*/ 	.word	0xffffffff


	//   ....[18]....
        /*00c4*/ 	.word	0xffffffff


	//   ....[19]....
        /*00c8*/ 	.word	0xffffffff


	//   ....[20]....
        /*00cc*/ 	.word	0xffffffff


	//   ....[21]....
        /*00d0*/ 	.word	0xffffffff


	//   ....[22]....
        /*00d4*/ 	.word	0xffffffff


	//   ....[23]....
        /*00d8*/ 	.word	0xffffffff


	//   ....[24]....
        /*00dc*/ 	.word	0xffffffff


	//   ....[25]....
        /*00e0*/ 	.word	0xffffffff


	//   ....[26]....
        /*00e4*/ 	.word	0xffffffff


	//   ....[27]....
        /*00e8*/ 	.word	0xffffffff


	//   ....[28]....
        /*00ec*/ 	.word	0xffffffff


	//   ....[29]....
        /*00f0*/ 	.word	0xffffffff


	//----- nvinfo : EIATTR_COOP_GROUP_INSTR_OFFSETS
	.align		4
.L_235:
        /*00f4*/ 	.byte	0x04, 0x28
        /*00f6*/ 	.short	(.L_237 - .L_236)


	//   ....[0]....
.L_236:
        /*00f8*/ 	.word	0x00000890


	//   ....[1]....
        /*00fc*/ 	.word	0x000008f0


	//   ....[2]....
        /*0100*/ 	.word	0x00000940


	//   ....[3]....
        /*0104*/ 	.word	0x000009b0


	//   ....[4]....
        /*0108*/ 	.word	0x00000a10


	//   ....[5]....
        /*010c*/ 	.word	0x00000ba0


	//   ....[6]....
        /*0110*/ 	.word	0x00000c40


	//   ....[7]....
        /*0114*/ 	.word	0x00000cc0


	//   ....[8]....
        /*0118*/ 	.word	0x00000d20


	//   ....[9]....
        /*011c*/ 	.word	0x00000d60


	//   ....[10]....
        /*0120*/ 	.word	0x000019d0


	//   ....[11]....
        /*0124*/ 	.word	0x00001a30


	//   ....[12]....
        /*0128*/ 	.word	0x00001a90


	//   ....[13]....
        /*012c*/ 	.word	0x00001af0


	//   ....[14]....
        /*0130*/ 	.word	0x00001b50


	//   ....[15]....
        /*0134*/ 	.word	0x000023f0


	//   ....[16]....
        /*0138*/ 	.word	0x00002450


	//   ....[17]....
        /*013c*/ 	.word	0x000024a0


	//   ....[18]....
        /*0140*/ 	.word	0x00002510


	//   ....[19]....
        /*0144*/ 	.word	0x00002570


	//   ....[20]....
        /*0148*/ 	.word	0x00002700


	//   ....[21]....
        /*014c*/ 	.word	0x00002790


	//   ....[22]....
        /*0150*/ 	.word	0x000027e0


	//   ....[23]....
        /*0154*/ 	.word	0x00002850


	//   ....[24]....
        /*0158*/ 	.word	0x000028c0


	//   ....[25]....
        /*015c*/ 	.word	0x000036a0


	//   ....[26]....
        /*0160*/ 	.word	0x00003700


	//   ....[27]....
        /*0164*/ 	.word	0x00003760


	//   ....[28]....
        /*0168*/ 	.word	0x000037c0


	//   ....[29]....
        /*016c*/ 	.word	0x00003820


	//----- nvinfo : EIATTR_VRC_CTA_INIT_COUNT
	.align		4
.L_237:
        /*0170*/ 	.byte	0x02, 0x4a
	.zero		1
	.zero		1


	//----- nvinfo : EIATTR_EXIT_INSTR_OFFSETS
	.align		4
        /*0174*/ 	.byte	0x04, 0x1c
        /*0176*/ 	.short	(.L_239 - .L_238)


	//   ....[0]....
.L_238:
        /*0178*/ 	.word	0x00000080


	//   ....[1]....
        /*017c*/ 	.word	0x000000c0


	//   ....[2]....
        /*0180*/ 	.word	0x00003940


	//   ....[3]....
        /*0184*/ 	.word	0x00003990


	//----- nvinfo : EIATTR_MAX_THREADS
	.align		4
.L_239:
        /*0188*/ 	.byte	0x04, 0x05
        /*018a*/ 	.short	(.L_241 - .L_240)
.L_240:
        /*018c*/ 	.word	0x00000100
        /*0190*/ 	.word	0x00000001
        /*0194*/ 	.word	0x00000001


	//----- nvinfo : EIATTR_CRS_STACK_SIZE
	.align		4
.L_241:
        /*0198*/ 	.byte	0x04, 0x1e
        /*019a*/ 	.short	(.L_243 - .L_242)
.L_242:
        /*019c*/ 	.word	0x00000000


	//----- nvinfo : EIATTR_CBANK_PARAM_SIZE
	.align		4
.L_243:
        /*01a0*/ 	.byte	0x03, 0x19
        /*01a2*/ 	.short	0x001d


	//----- nvinfo : EIATTR_PARAM_CBANK
	.align		4
        /*01a4*/ 	.byte	0x04, 0x0a
        /*01a6*/ 	.short	(.L_245 - .L_244)
	.align		4
.L_244:
        /*01a8*/ 	.word	index@(.nv.constant0._ZN3cub18CUB_300001_SM_10006detail6reduce28DeviceReduceSingleTileKernelINS2_10policy_hubIiyN4cuda3std3__44plusIiEEE10Policy1000EPiSC_iS9_iiNS7_10__identityEEEvT0_T1_T2_T3_T4_T6_)
        /*01ac*/ 	.short	0x0380
        /*01ae*/ 	.short	0x001d


	//----- nvinfo : EIATTR_SW_WAR
	.align		4
.L_245:
        /*01b0*/ 	.byte	0x04, 0x36
        /*01b2*/ 	.short	(.L_247 - .L_246)
.L_246:
        /*01b4*/ 	.word	0x00000008
.L_247:


//--------------------- .nv.info._ZN3cub18CUB_300001_SM_10006detail6reduce18DeviceReduceKernelINS2_10policy_hubIiyN4cuda3std3__44plusIiEEE10Policy1000EN6thrust24THRUST_300001_SM_1000_NS10device_ptrIiEEyS9_iNS7_10__identityEEEvT0_PT3_T1_NS0_13GridEvenShareISK_EET2_T4_ --------------------------
	.section	.nv.info._ZN3cub18CUB_300001_SM_10006detail6reduce18DeviceReduceKernelINS2_10policy_hubIiyN4cuda3std3__44plusIiEEE10Policy1000EN6thrust24THRUST_300001_SM_1000_NS10device_ptrIiEEyS9_iNS7_10__identityEEEvT0_PT3_T1_NS0_13GridEvenShareISK_EET2_T4_,"",@"SHT_CUDA_INFO"
	.sectionflags	@""
	.align	4


	//----- nvinfo : EIATTR_CUDA_API_VERSION
	.align		4
        /*0000*/ 	.byte	0x04, 0x37
        /*0002*/ 	.short	(.L_249 - .L_248)
.L_248:
        /*0004*/ 	.word	0x00000082


	//----- nvinfo : EIATTR_KPARAM_INFO
	.align		4
.L_249:
        /*0008*/ 	.byte	0x04, 0x17
        /*000a*/ 	.short	(.L_251 - .L_250)
.L_250:
        /*000c*/ 	.word	0x00000000
        /*0010*/ 	.short	0x0005
        /*0012*/ 	.short	0x0061
        /*0014*/ 	.byte	0x00, 0xf0, 0x05, 0x00


	//----- nvinfo : EIATTR_KPARAM_INFO
	.align		4
.L_251:
        /*0018*/ 	.byte	0x04, 0x17
        /*001a*/ 	.short	(.L_253 - .L_252)
.L_252:
        /*001c*/ 	.word	0x00000000
        /*0020*/ 	.short	0x0004
        /*0022*/ 	.short	0x0060
        /*0024*/ 	.byte	0x00, 0xf0, 0x05, 0x00


	//----- nvinfo : EIATTR_KPARAM_INFO
	.align		4
.L_253:
        /*0028*/ 	.byte	0x04, 0x17
        /*002a*/ 	.short	(.L_255 - .L_254)
.L_254:
        /*002c*/ 	.word	0x00000000
        /*0030*/ 	.short	0x0003
        /*0032*/ 	.short	0x0018
        /*0034*/ 	.byte	0x00, 0xf0, 0x21, 0x01


	//----- nvinfo : EIATTR_KPARAM_INFO
	.align		4
.L_255:
        /*0038*/ 	.byte	0x04, 0x17
        /*003a*/ 	.short	(.L_257 - .L_256)
.L_256:
        /*003c*/ 	.word	0x00000000
        /*0040*/ 	.short	0x0002
        /*0042*/ 	.short	0x0010
        /*0044*/ 	.byte	0x00, 0xf0, 0x21, 0x00


	//----- nvinfo : EIATTR_KPARAM_INFO
	.align		4
.L_257:
        /*0048*/ 	.byte	0x04, 0x17
        /*004a*/ 	.short	(.L_259 - .L_258)
.L_258:
        /*004c*/ 	.word	0x00000000
        /*0050*/ 	.short	0x0001
        /*0052*/ 	.short	0x0008
        /*0054*/ 	.byte	0x00, 0xf5, 0x21, 0x00


	//----- nvinfo : EIATTR_KPARAM_INFO
	.align		4
.L_259:
        /*0058*/ 	.byte	0x04, 0x17
        /*005a*/ 	.short	(.L_261 - .L_260)
.L_260:
        /*005c*/ 	.word	0x00000000
        /*0060*/ 	.short	0x0000
        /*0062*/ 	.short	0x0000
        /*0064*/ 	.byte	0x00, 0xf0, 0x21, 0x00


	//----- nvinfo : EIATTR_SPARSE_MMA_MASK
	.align		4
.L_261:
        /*0068*/ 	.byte	0x03, 0x50
        /*006a*/ 	.short	0x0000


	//----- nvinfo : EIATTR_MAXREG_COUNT
	.align		4
        /*006c*/ 	.byte	0x03, 0x1b
        /*006e*/ 	.short	0x00ff


	//----- nvinfo : EIATTR_NUM_BARRIERS
	.align		4
        /*0070*/ 	.byte	0x02, 0x4c
        /*0072*/ 	.byte	0x01
	.zero		1


	//----- nvinfo : EIATTR_MERCURY_ISA_VERSION
	.align		4
        /*0074*/ 	.byte	0x03, 0x5f
        /*0076*/ 	.short	0x0101


	//----- nvinfo : EIATTR_COOP_GROUP_MASK_REGIDS
	.align		4
        /*0078*/ 	.byte	0x04, 0x29
        /*007a*/ 	.short	(.L_263 - .L_262)


	//   ....[0]....
.L_262:
        /*007c*/ 	.word	0xffffffff


	//   ....[1]....
        /*0080*/ 	.word	0xffffffff


	//   ....[2]....
        /*0084*/ 	.word	0xffffffff


	//   ....[3]....
        /*0088*/ 	.word	0xffffffff


	//   ....[4]....
        /*008c*/ 	.word	0xffffffff


	//   ....[5]....
        /*0090*/ 	.word	0xffffffff


	//   ....[6]....
        /*0094*/ 	.word	0xffffffff


	//   ....[7]....
        /*0098*/ 	.word	0xffffffff


	//   ....[8]....
        /*009c*/ 	.word	0xffffffff


	//   ....[9]....
        /*00a0*/ 	.word	0xffffffff


	//   ....[10]....
        /*00a4*/ 	.word	0xffffffff


	//   ....[11]....
        /*00a8*/ 	.word	0xffffffff


	//   ....[12]....
        /*00ac*/ 	.word	0xffffffff


	//   ....[13]....
        /*00b0*/ 	.word	0xffffffff


	//   ....[14]....
        /*00b4*/ 	.word	0xffffffff


	//----- nvinfo : EIATTR_COOP_GROUP_INSTR_OFFSETS
	.align		4
.L_263:
        /*00b8*/ 	.byte	0x04, 0x28
        /*00ba*/ 	.short	(.L_265 - .L_264)


	//   ....[0]....
.L_264:
        /*00bc*/ 	.word	0x000008e0


	//   ....[1]....
        /*00c0*/ 	.word	0x00000940


	//   ....[2]....
        /*00c4*/ 	.word	0x000009a0


	//   ....[3]....
        /*00c8*/ 	.word	0x00000a00


	//   ....[4]....
        /*00cc*/ 	.word	0x00000a60


	//   ....[5]....
        /*00d0*/ 	.word	0x00000bf0


	//   ....[6]....
        /*00d4*/ 	.word	0x00000c90


	//   ....[7]....
        /*00d8*/ 	.word	0x00000d10


	//   ....[8]....
        /*00dc*/ 	.word	0x00000d70


	//   ....[9]....
        /*00e0*/ 	.word	0x00000db0


	//   ....[10]....
        /*00e4*/ 	.word	0x00001db0


	//   ....[11]....
        /*00e8*/ 	.word	0x00001e10


	//   ....[12]....
        /*00ec*/ 	.word	0x00001e70


	//   ....[13]....
        /*00f0*/ 	.word	0x00001ed0


	//   ....[14]....
        /*00f4*/ 	.word	0x00001f30


	//----- nvinfo : EIATTR_VRC_CTA_INIT_COUNT
	.align		4
.L_265:
        /*00f8*/ 	.byte	0x02, 0x4a
	.zero		1
	.zero		1


	//----- nvinfo : EIATTR_EXIT_INSTR_OFFSETS
	.align		4
        /*00fc*/ 	.byte	0x04, 0x1c
        /*00fe*/ 	.short	(.L_267 - .L_266)


	//   ....[0]....
.L_266:
        /*0100*/ 	.word	0x00002050


	//   ....[1]....
        /*0104*/ 	.word	0x000020b0


	//----- nvinfo : EIATTR_MAX_THREADS
	.align		4
.L_267:
        /*0108*/ 	.byte	0x04, 0x05
        /*010a*/ 	.short	(.L_269 - .L_268)
.L_268:
        /*010c*/ 	.word	0x00000100
        /*0110*/ 	.word	0x00000001
        /*0114*/ 	.word	0x00000001


	//----- nvinfo : EIATTR_CRS_STACK_SIZE
	.align		4
.L_269:
        /*0118*/ 	.byte	0x04, 0x1e
        /*011a*/ 	.short	(.L_271 - .L_270)
.L_270:
        /*011c*/ 	.word	0x00000000


	//----- nvinfo : EIATTR_CBANK_PARAM_SIZE
	.align		4
.L_271:
        /*0120*/ 	.byte	0x03, 0x19
        /*0122*/ 	.short	0x0062


	//----- nvinfo : EIATTR_PARAM_CBANK
	.align		4
        /*0124*/ 	.byte	0x04, 0x0a
        /*0126*/ 	.short	(.L_273 - .L_272)
	.align		4
.L_272:
        /*0128*/ 	.word	index@(.nv.constant0._ZN3cub18CUB_300001_SM_10006detail6reduce18DeviceReduceKernelINS2_10policy_hubIiyN4cuda3std3__44plusIiEEE10Policy1000EN6thrust24THRUST_300001_SM_1000_NS10device_ptrIiEEyS9_iNS7_10__identityEEEvT0_PT3_T1_NS0_13GridEvenShareISK_EET2_T4_)
        /*012c*/ 	.short	0x0380
        /*012e*/ 	.short	0x0062


	//----- nvinfo : EIATTR_SW_WAR
	.align		4
.L_273:
        /*0130*/ 	.byte	0x04, 0x36
        /*0132*/ 	.short	(.L_275 - .L_274)
.L_274:
        /*0134*/ 	.word	0x00000008
.L_275:


//--------------------- .nv.info._ZN3cub18CUB_300001_SM_10006detail6reduce28DeviceReduceSingleTileKernelINS2_10policy_hubIiyN4cuda3std3__44plusIiEEE10Policy1000EN6thrust24THRUST_300001_SM_1000_NS10device_ptrIiEEPiyS9_iiNS7_10__identityEEEvT0_T1_T2_T3_T4_T6_ --------------------------
	.section	.nv.info._ZN3cub18CUB_300001_SM_10006detail6reduce28DeviceReduceSingleTileKernelINS2_10policy_hubIiyN4cuda3std3__44plusIiEEE10Policy1000EN6thrust24THRUST_300001_SM_1000_NS10device_ptrIiEEPiyS9_iiNS7_10__identityEEEvT0_T1_T2_T3_T4_T6_,"",@"SHT_CUDA_INFO"
	.sectionflags	@""
	.align	4


	//----- nvinfo : EIATTR_CUDA_API_VERSION
	.align		4
        /*0000*/ 	.byte	0x04, 0x37
        /*0002*/ 	.short	(.L_277 - .L_276)
.L_276:
        /*0004*/ 	.word	0x00000082


	//----- nvinfo : EIATTR_KPARAM_INFO
	.align		4
.L_277:
        /*0008*/ 	.byte	0x04, 0x17
        /*000a*/ 	.short	(.L_279 - .L_278)
.L_278:
        /*000c*/ 	.word	0x00000000
        /*0010*/ 	.short	0x0005
        /*0012*/ 	.short	0x0020
        /*0014*/ 	.byte	0x00, 0xf0, 0x05, 0x00


	//----- nvinfo : EIATTR_KPARAM_INFO
	.align		4
.L_279:
        /*0018*/ 	.byte	0x04, 0x17
        /*001a*/ 	.short	(.L_281 - .L_280)
.L_280:
        /*001c*/ 	.word	0x00000000
        /*0020*/ 	.short	0x0004
        /*0022*/ 	.short	0x001c
        /*0024*/ 	.byte	0x00, 0xf0, 0x11, 0x00


	//----- nvinfo : EIATTR_KPARAM_INFO
	.align		4
.L_281:
        /*0028*/ 	.byte	0x04, 0x17
        /*002a*/ 	.short	(.L_283 - .L_282)
.L_282:
        /*002c*/ 	.word	0x00000000
        /*0030*/ 	.short	0x0003
        /*0032*/ 	.short	0x0018
        /*0034*/ 	.byte	0x00, 0xf0, 0x05, 0x00


	//----- nvinfo : EIATTR_KPARAM_INFO
	.align		4
.L_283:
        /*0038*/ 	.byte	0x04, 0x17
        /*003a*/ 	.short	(.L_285 - .L_284)
.L_284:
        /*003c*/ 	.word	0x00000000
        /*0040*/ 	.short	0x0002
        /*0042*/ 	.short	0x0010
        /*0044*/ 	.byte	0x00, 0xf0, 0x21, 0x00


	//----- nvinfo : EIATTR_KPARAM_INFO
	.align		4
.L_285:
        /*0048*/ 	.byte	0x04, 0x17
        /*004a*/ 	.short	(.L_287 - .L_286)
.L_286:
        /*004c*/ 	.word	0x00000000
        /*0050*/ 	.short	0x0001
        /*0052*/ 	.short	0x0008
        /*0054*/ 	.byte	0x00, 0xf5, 0x21, 0x00


	//----- nvinfo : EIATTR_KPARAM_INFO
	.align		4
.L_287:
        /*0058*/ 	.byte	0x04, 0x17
        /*005a*/ 	.short	(.L_289 - .L_288)
.L_288:
        /*005c*/ 	.word	0x00000000
        /*0060*/ 	.short	0x0000
        /*0062*/ 	.short	0x0000
        /*0064*/ 	.byte	0x00, 0xf0, 0x21, 0x00


	//----- nvinfo : EIATTR_SPARSE_MMA_MASK
	.align		4
.L_289:
        /*0068*/ 	.byte	0x03, 0x50
        /*006a*/ 	.short	0x0000


	//----- nvinfo : EIATTR_MAXREG_COUNT
	.align		4
        /*006c*/ 	.byte	0x03, 0x1b
        /*006e*/ 	.short	0x00ff


	//----- nvinfo : EIATTR_NUM_BARRIERS
	.align		4
        /*0070*/ 	.byte	0x02, 0x4c
        /*0072*/ 	.byte	0x01
	.zero		1


	//----- nvinfo : EIATTR_MERCURY_ISA_VERSION
	.align		4
        /*0074*/ 	.byte	0x03, 0x5f
        /*0076*/ 	.short	0x0101


	//----- nvinfo : EIATTR_COOP_GROUP_MASK_REGIDS
	.align		4
        /*0078*/ 	.byte	0x04, 0x29
        /*007a*/ 	.short	(.L_291 - .L_290)


	//   ....[0]....
.L_290:
        /*007c*/ 	.word	0xffffffff


	//   ....[1]....
        /*0080*/ 	.word	0xffffffff


	//   ....[2]....
        /*0084*/ 	.word	0xffffffff


	//   ....[3]....
        /*0088*/ 	.word	0xffffffff


	//   ....[4]....
        /*008c*/ 	.word	0xffffffff


	//   ....[5]....
        /*0090*/ 	.word	0xffffffff


	//   ....[6]....
        /*0094*/ 	.word	0xffffffff


	//   ....[7]....
        /*0098*/ 	.word	0xffffffff


	//   ....[8]....
        /*009c*/ 	.word	0xffffffff


	//   ....[9]....
        /*00a0*/ 	.word	0xffffffff


	//   ....[10]....
        /*00a4*/ 	.word	0xffffffff


	//   ....[11]....
        /*00a8*/ 	.word	0xffffffff


	//   ....[12]....
        /*00ac*/ 	.word	0xffffffff


	//   ....[13]....
        /*00b0*/ 	.word	0xffffffff


	//   ....[14]....
        /*00b4*/ 	.word	0xffffffff


	//----- nvinfo : EIATTR_COOP_GROUP_INSTR_OFFSETS
	.align		4
.L_291:
        /*00b8*/ 	.byte	0x04, 0x28
        /*00ba*/ 	.short	(.L_293 - .L_292)


	//   ....[0]....
.L_292:
        /*00bc*/ 	.word	0x00000850


	//   ....[1]....
        /*00c0*/ 	.word	0x000008b0


	//   ....[2]....
        /*00c4*/ 	.word	0x00000910


	//   ....[3]....
        /*00c8*/ 	.word	0x00000970


	//   ....[4]....
        /*00cc*/ 	.word	0x000009d0


	//   ....[5]....
        /*00d0*/ 	.word	0x00000b60


	//   ....[6]....
        /*00d4*/ 	.word	0x00000c00


	//   ....[7]....
        /*00d8*/ 	.word	0x00000c80


	//   ....[8]....
        /*00dc*/ 	.word	0x00000ce0


	//   ....[9]....
        /*00e0*/ 	.word	0x00000d20


	//   ....[10]....
        /*00e4*/ 	.word	0x00001b90


	//   ....[11]....
        /*00e8*/ 	.word	0x00001bf0


	//   ....[12]....
        /*00ec*/ 	.word	0x00001c50


	//   ....[13]....
        /*00f0*/ 	.word	0x00001cb0


	//   ....[14]....
        /*00f4*/ 	.word	0x00001d10


	//----- nvinfo : EIATTR_VRC_CTA_INIT_COUNT
	.align		4
.L_293:
        /*00f8*/ 	.byte	0x02, 0x4a
	.zero		1
	.zero		1


	//----- nvinfo : EIATTR_EXIT_INSTR_OFFSETS
	.align		4
        /*00fc*/ 	.byte	0x04, 0x1c
        /*00fe*/ 	.short	(.L_295 - .L_294)


	//   ....[0]....
.L_294:
        /*0100*/ 	.word	0x000000a0


	//   ....[1]....
        /*0104*/ 	.word	0x000000e0


	//   ....[2]....
        /*0108*/ 	.word	0x00001e20


	//   ....[3]....
        /*010c*/ 	.word	0x00001e70


	//----- nvinfo : EIATTR_MAX_THREADS
	.align		4
.L_295:
        /*0110*/ 	.byte	0x04, 0x05
        /*0112*/ 	.short	(.L_297 - .L_296)
.L_296:
        /*0114*/ 	.word	0x00000100
        /*0118*/ 	.word	0x00000001
        /*011c*/ 	.word	0x00000001


	//----- nvinfo : EIATTR_CRS_STACK_SIZE
	.align		4
.L_297:
        /*0120*/ 	.byte	0x04, 0x1e
        /*0122*/ 	.short	(.L_299 - .L_298)
.L_298:
        /*0124*/ 	.word	0x00000000


	//----- nvinfo : EIATTR_CBANK_PARAM_SIZE
	.align		4
.L_299:
        /*0128*/ 	.byte	0x03, 0x19
        /*012a*/ 	.short	0x0021


	//----- nvinfo : EIATTR_PARAM_CBANK
	.align		4
        /*012c*/ 	.byte	0x04, 0x0a
        /*012e*/ 	.short	(.L_301 - .L_300)
	.align		4
.L_300:
        /*0130*/ 	.word	index@(.nv.constant0._ZN3cub18CUB_300001_SM_10006detail6reduce28DeviceReduceSingleTileKernelINS2_10policy_hubIiyN4cuda3std3__44plusIiEEE10Policy1000EN6thrust24THRUST_300001_SM_1000_NS10device_ptrIiEEPiyS9_iiNS7_10__identityEEEvT0_T1_T2_T3_T4_T6_)
        /*0134*/ 	.short	0x0380
        /*0136*/ 	.short	0x0021


	//----- nvinfo : EIATTR_SW_WAR
	.align		4
.L_301:
        /*0138*/ 	.byte	0x04, 0x36
        /*013a*/ 	.short	(.L_303 - .L_302)
.L_302:
        /*013c*/ 	.word	0x00000008
.L_303:


//--------------------- .nv.info._ZN3cub18CUB_300001_SM_10006detail6reduce28DeviceReduceSingleTileKernelINS2_10policy_hubIijN4cuda3std3__44plusIiEEE10Policy1000EPiSC_iS9_iiNS7_10__identityEEEvT0_T1_T2_T3_T4_T6_ --------------------------
	.section	.nv.info._ZN3cub18CUB_300001_SM_10006detail6reduce28DeviceReduceSingleTileKernelINS2_10policy_hubIijN4cuda3std3__44plusIiEEE10Policy1000EPiSC_iS9_iiNS7_10__identityEEEvT0_T1_T2_T3_T4_T6_,"",@"SHT_CUDA_INFO"
	.sectionflags	@""
	.align	4


	//----- nvinfo : EIATTR_CUDA_API_VERSION
	.align		4
        /*0000*/ 	.byte	0x04, 0x37
        /*0002*/ 	.short	(.L_305 - .L_304)
.L_304:
        /*0004*/ 	.word	0x00000082


	//----- nvinfo : EIATTR_KPARAM_INFO
	.align		4
.L_305:
        /*0008*/ 	.byte	0x04, 0x17
        /*000a*/ 	.short	(.L_307 - .L_306)
.L_306:
        /*000c*/ 	.word	0x00000000
        /*0010*/ 	.short	0x0005
        /*0012*/ 	.short	0x001c
        /*0014*/ 	.byte	0x00, 0xf0, 0x05, 0x00


	//----- nvinfo : EIATTR_KPARAM_INFO
	.align		4
.L_307:
        /*0018*/ 	.byte	0x04, 0x17
        /*001a*/ 	.short	(.L_309 - .L_308)
.L_308:
        /*001c*/ 	.word	0x00000000
        /*0020*/ 	.short	0x0004
        /*0022*/ 	.short	0x0018
        /*0024*/ 	.byte	0x00, 0xf0, 0x11, 0x00


	//----- nvinfo : EIATTR_KPARAM_INFO
	.align		4
.L_309:
        /*0028*/ 	.byte	0x04, 0x17
        /*002a*/ 	.short	(.L_311 - .L_310)
.L_310:
        /*002c*/ 	.word	0x00000000
        /*0030*/ 	.short	0x0003
        /*0032*/ 	.short	0x0014
        /*0034*/ 	.byte	0x00, 0xf0, 0x05, 0x00


	//----- nvinfo : EIATTR_KPARAM_INFO
	.align		4
.L_311:
        /*0038*/ 	.byte	0x04, 0x17
        /*003a*/ 	.short	(.L_313 - .L_312)
.L_312:
        /*003c*/ 	.word	0x00000000
        /*0040*/ 	.short	0x0002
        /*0042*/ 	.short	0x0010
        /*0044*/ 	.byte	0x00, 0xf0, 0x11, 0x00


	//----- nvinfo : EIATTR_KPARAM_INFO
	.align		4
.L_313:
        /*0048*/ 	.byte	0x04, 0x17
        /*004a*/ 	.short	(.L_315 - .L_314)
.L_314:
        /*004c*/ 	.word	0x00000000
        /*0050*/ 	.short	0x0001
        /*0052*/ 	.short	0x0008
        /*0054*/ 	.byte	0x00, 0xf5, 0x21, 0x00


	//----- nvinfo : EIATTR_KPARAM_INFO
	.align		4
.L_315:
        /*0058*/ 	.byte	0x04, 0x17
        /*005a*/ 	.short	(.L_317 - .L_316)
.L_316:
        /*005c*/ 	.word	0x00000000
        /*0060*/ 	.short	0x0000
        /*0062*/ 	.short	0x0000
        /*0064*/ 	.byte	0x00, 0xf5, 0x21, 0x00


	//----- nvinfo : EIATTR_SPARSE_MMA_MASK
	.align		4
.L_317:
        /*0068*/ 	.byte	0x03, 0x50
        /*006a*/ 	.short	0x0000


	//----- nvinfo : EIATTR_MAXREG_COUNT
	.align		4
        /*006c*/ 	.byte	0x03, 0x1b
        /*006e*/ 	.short	0x00ff


	//----- nvinfo : EIATTR_NUM_BARRIERS
	.align		4
        /*0070*/ 	.byte	0x02, 0x4c
        /*0072*/ 	.byte	0x01
	.zero		1


	//----- nvinfo : EIATTR_MERCURY_ISA_VERSION
	.align		4
        /*0074*/ 	.byte	0x03, 0x5f
        /*0076*/ 	.short	0x0101


	//----- nvinfo : EIATTR_COOP_GROUP_MASK_REGIDS
	.align		4
        /*0078*/ 	.byte	0x04, 0x29
        /*007a*/ 	.short	(.L_319 - .L_318)


	//   ....[0]....
.L_318:
        /*007c*/ 	.word	0xffffffff


	//   ....[1]....
        /*0080*/ 	.word	0xffffffff


	//   ....[2]....
        /*0084*/ 	.word	0xffffffff


	//   ....[3]....
        /*0088*/ 	.word	0xffffffff


	//   ....[4]....
        /*008c*/ 	.word	0xffffffff


	//   ....[5]....
        /*0090*/ 	.word	0xffffffff


	//   ....[6]....
        /*0094*/ 	.word	0xffffffff


	//   ....[7]....
        /*0098*/ 	.word	0xffffffff


	//   ....[8]....
        /*009c*/ 	.word	0xffffffff


	//   ....[9]....
        /*00a0*/ 	.word	0xffffffff


	//   ....[10]....
        /*00a4*/ 	.word	0xffffffff


	//   ....[11]....
        /*00a8*/ 	.word	0xffffffff


	//   ....[12]....
        /*00ac*/ 	.word	0xffffffff


	//   ....[13]....
        /*00b0*/ 	.word	0xffffffff


	//   ....[14]....
        /*00b4*/ 	.word	0xffffffff


	//   ....[15]....
        /*00b8*/ 	.word	0xffffffff


	//   ....[16]....
        /*00bc*/ 	.word	0xffffffff


	//   ....[17]....
        /*00c0*/ 	.word	0xffffffff


	//   ....[18]....
        /*00c4*/ 	.word	0xffffffff


	//   ....[19]....
        /*00c8*/ 	.word	0xffffffff


	//   ....[20]....
        /*00cc*/ 	.word	0xffffffff


	//   ....[21]....
        /*00d0*/ 	.word	0xffffffff


	//   ....[22]....
        /*00d4*/ 	.word	0xffffffff


	//   ....[23]....
        /*00d8*/ 	.word	0xffffffff


	//   ....[24]....
        /*00dc*/ 	.word	0xffffffff


	//   ....[25]....
        /*00e0*/ 	.word	0xffffffff


	//   ....[26]....
        /*00e4*/ 	.word	0xffffffff


	//   ....[27]....
        /*00e8*/ 	.word	0xffffffff


	//   ....[28]....
        /*00ec*/ 	.word	0xffffffff


	//   ....[29]....
        /*00f0*/ 	.word	0xffffffff


	//----- nvinfo : EIATTR_COOP_GROUP_INSTR_OFFSETS
	.align		4
.L_319:
        /*00f4*/ 	.byte	0x04, 0x28
        /*00f6*/ 	.short	(.L_321 - .L_320)


	//   ....[0]....
.L_320:
        /*00f8*/ 	.word	0x00000890


	//   ....[1]....
        /*00fc*/ 	.word	0x000008f0


	//   ....[2]....
        /*0100*/ 	.word	0x00000940


	//   ....[3]....
        /*0104*/ 	.word	0x000009b0


	//   ....[4]....
        /*0108*/ 	.word	0x00000a10


	//   ....[5]....
        /*010c*/ 	.word	0x00000ba0


	//   ....[6]....
        /*0110*/ 	.word	0x00000c40


	//   ....[7]....
        /*0114*/ 	.word	0x00000cc0


	//   ....[8]....
        /*0118*/ 	.word	0x00000d20


	//   ....[9]....
        /*011c*/ 	.word	0x00000d60


	//   ....[10]....
        /*0120*/ 	.word	0x000019d0


	//   ....[11]....
        /*0124*/ 	.word	0x00001a30


	//   ....[12]....
        /*0128*/ 	.word	0x00001a90


	//   ....[13]....
        /*012c*/ 	.word	0x00001af0


	//   ....[14]....
        /*0130*/ 	.word	0x00001b50


	//   ....[15]....
        /*0134*/ 	.word	0x000023f0


	//   ....[16]....
        /*0138*/ 	.word	0x00002450


	//   ....[17]....
        /*013c*/ 	.word	0x000024a0


	//   ....[18]....
        /*0140*/ 	.word	0x00002510


	//   ....[19]....
        /*0144*/ 	.word	0x00002570


	//   ....[20]....
        /*0148*/ 	.word	0x00002700


	//   ....[21]....
        /*014c*/ 	.word	0x00002790


	//   ....[22]....
        /*0150*/ 	.word	0x000027e0


	//   ....[23]....
        /*0154*/ 	.word	0x00002850


	//   ....[24]....
        /*0158*/ 	.word	0x000028c0


	//   ....[25]....
        /*015c*/ 	.word	0x000036a0


	//   ....[26]....
        /*0160*/ 	.word	0x00003700


	//   ....[27]....
        /*0164*/ 	.word	0x00003760


	//   ....[28]....
        /*0168*/ 	.word	0x000037c0


	//   ....[29]....
        /*016c*/ 	.word	0x00003820


	//----- nvinfo : EIATTR_VRC_CTA_INIT_COUNT
	.align		4
.L_321:
        /*0170*/ 	.byte	0x02, 0x4a
	.zero		1
	.zero		1


	//----- nvinfo : EIATTR_EXIT_INSTR_OFFSETS
	.align		4
        /*0174*/ 	.byte	0x04, 0x1c
        /*0176*/ 	.short	(.L_323 - .L_322)


	//   ....[0]....
.L_322:
        /*0178*/ 	.word	0x00000080


	//   ....[1]....
        /*017c*/ 	.word	0x000000c0


	//   ....[2]....
        /*0180*/ 	.word	0x00003940


	//   ....[3]....
        /*0184*/ 	.word	0x00003990


	//----- nvinfo : EIATTR_MAX_THREADS
	.align		4
.L_323:
        /*0188*/ 	.byte	0x04, 0x05
        /*018a*/ 	.short	(.L_325 - .L_324)
.L_324:
        /*018c*/ 	.word	0x00000100
        /*0190*/ 	.word	0x00000001
        /*0194*/ 	.word	0x00000001


	//----- nvinfo : EIATTR_CRS_STACK_SIZE
	.align		4
.L_325:
        /*0198*/ 	.byte	0x04, 0x1e
        /*019a*/ 	.short	(.L_327 - .L_326)
.L_326:
        /*019c*/ 	.word	0x00000000


	//----- nvinfo : EIATTR_CBANK_PARAM_SIZE
	.align		4
.L_327:
        /*01a0*/ 	.byte	0x03, 0x19
        /*01a2*/ 	.short	0x001d


	//----- nvinfo : EIATTR_PARAM_CBANK
	.align		4
        /*01a4*/ 	.byte	0x04, 0x0a
        /*01a6*/ 	.short	(.L_329 - .L_328)
	.align		4
.L_328:
        /*01a8*/ 	.word	index@(.nv.constant0._ZN3cub18CUB_300001_SM_10006detail6reduce28DeviceReduceSingleTileKernelINS2_10policy_hubIijN4cuda3std3__44plusIiEEE10Policy1000EPiSC_iS9_iiNS7_10__identityEEEvT0_T1_T2_T3_T4_T6_)
        /*01ac*/ 	.short	0x0380
        /*01ae*/ 	.short	0x001d


	//----- nvinfo : EIATTR_SW_WAR
	.align		4
.L_329:
        /*01b0*/ 	.byte	0x04, 0x36
        /*01b2*/ 	.short	(.L_331 - .L_330)
.L_330:
        /*01b4*/ 	.word	0x00000008
.L_331:


//--------------------- .nv.info._ZN3cub18CUB_300001_SM_10006detail6reduce18DeviceReduceKernelINS2_10policy_hubIijN4cuda3std3__44plusIiEEE10Policy1000EN6thrust24THRUST_300001_SM_1000_NS10device_ptrIiEEjS9_iNS7_10__identityEEEvT0_PT3_T1_NS0_13GridEvenShareISK_EET2_T4_ --------------------------
	.section	.nv.info._ZN3cub18CUB_300001_SM_10006detail6reduce18DeviceReduceKernelINS2_10policy_hubIijN4cuda3std3__44plusIiEEE10Policy1000EN6thrust24THRUST_300001_SM_1000_NS10device_ptrIiEEjS9_iNS7_10__identityEEEvT0_PT3_T1_NS0_13GridEvenShareISK_EET2_T4_,"",@"SHT_CUDA_INFO"
	.sectionflags	@""
	.align	4


	//----- nvinfo : EIATTR_CUDA_API_VERSION
	.align		4
        /*0000*/ 	.byte	0x04, 0x37
        /*0002*/ 	.short	(.L_333 - .L_332)
.L_332:
        /*0004*/ 	.word	0x00000082


	//----- nvinfo : EIATTR_KPARAM_INFO
	.align		4
.L_333:
        /*0008*/ 	.byte	0x04, 0x17
        /*000a*/ 	.short	(.L_335 - .L_334)
.L_334:
        /*000c*/ 	.word	0x00000000
        /*0010*/ 	.short	0x0005
        /*0012*/ 	.short	0x003d
        /*0014*/ 	.byte	0x00, 0xf0, 0x05, 0x00


	//----- nvinfo : EIATTR_KPARAM_INFO
	.align		4
.L_335:
        /*0018*/ 	.byte	0x04, 0x17
        /*001a*/ 	.short	(.L_337 - .L_336)
.L_336:
        /*001c*/ 	.word	0x00000000
        /*0020*/ 	.short	0x0004
        /*0022*/ 	.short	0x003c
        /*0024*/ 	.byte	0x00, 0xf0, 0x05, 0x00


	//----- nvinfo : EIATTR_KPARAM_INFO
	.align		4
.L_337:
        /*0028*/ 	.byte	0x04, 0x17
        /*002a*/ 	.short	(.L_339 - .L_338)
.L_338:
        /*002c*/ 	.word	0x00000000
        /*0030*/ 	.short	0x0003
        /*0032*/ 	.short	0x0014
        /*0034*/ 	.byte	0x00, 0xf0, 0xa1, 0x00


	//----- nvinfo : EIATTR_KPARAM_INFO
	.align		4
.L_339:
        /*0038*/ 	.byte	0x04, 0x17
        /*003a*/ 	.short	(.L_341 - .L_340)
.L_340:
        /*003c*/ 	.word	0x00000000
        /*0040*/ 	.short	0x0002
        /*0042*/ 	.short	0x0010
        /*0044*/ 	.byte	0x00, 0xf0, 0x11, 0x00


	//----- nvinfo : EIATTR_KPARAM_INFO
	.align		4
.L_341:
        /*0048*/ 	.byte	0x04, 0x17
        /*004a*/ 	.short	(.L_343 - .L_342)
.L_342:
        /*004c*/ 	.word	0x00000000
        /*0050*/ 	.short	0x0001
        /*0052*/ 	.short	0x0008
        /*0054*/ 	.byte	0x00, 0xf5, 0x21, 0x00


	//----- nvinfo : EIATTR_KPARAM_INFO
	.align		4
.L_343:
        /*0058*/ 	.byte	0x04, 0x17
        /*005a*/ 	.short	(.L_345 - .L_344)
.L_344:
        /*005c*/ 	.word	0x00000000
        /*0060*/ 	.short	0x0000
        /*0062*/ 	.short	0x0000
        /*0064*/ 	.byte	0x00, 0xf0, 0x21, 0x00


	//----- nvinfo : EIATTR_SPARSE_MMA_MASK
	.align		4
.L_345:
        /*0068*/ 	.byte	0x03, 0x50
        /*006a*/ 	.short	0x0000


	//----- nvinfo : EIATTR_MAXREG_COUNT
	.align		4
        /*006c*/ 	.byte	0x03, 0x1b
        /*006e*/ 	.short	0x00ff


	//----- nvinfo : EIATTR_NUM_BARRIERS
	.align		4
        /*0070*/ 	.byte	0x02, 0x4c
        /*0072*/ 	.byte	0x01
	.zero		1


	//----- nvinfo : EIATTR_MERCURY_ISA_VERSION
	.align		4
        /*0074*/ 	.byte	0x03, 0x5f
        /*0076*/ 	.short	0x0101


	//----- nvinfo : EIATTR_COOP_GROUP_MASK_REGIDS
	.align		4
        /*0078*/ 	.byte	0x04, 0x29
        /*007a*/ 	.short	(.L_347 - .L_346)


	//   ....[0]....
.L_346:
        /*007c*/ 	.word	0xffffffff


	//   ....[1]....
        /*0080*/ 	.word	0xffffffff


	//   ....[2]....
        /*0084*/ 	.word	0xffffffff


	//   ....[3]....
        /*0088*/ 	.word	0xffffffff


	//   ....[4]....
        /*008c*/ 	.word	0xffffffff


	//   ....[5]....
        /*0090*/ 	.word	0xffffffff


	//   ....[6]....
        /*0094*/ 	.word	0xffffffff


	//   ....[7]....
        /*0098*/ 	.word	0xffffffff


	//   ....[8]....
        /*009c*/ 	.word	0xffffffff


	//   ....[9]....
        /*00a0*/ 	.word	0xffffffff


	//   ....[10]....
        /*00a4*/ 	.word	0xffffffff


	//   ....[11]....
        /*00a8*/ 	.word	0xffffffff


	//   ....[12]....
        /*00ac*/ 	.word	0xffffffff


	//   ....[13]....
        /*00b0*/ 	.word	0xffffffff


	//   ....[14]....
        /*00b4*/ 	.word	0xffffffff


	//----- nvinfo : EIATTR_COOP_GROUP_INSTR_OFFSETS
	.align		4
.L_347:
        /*00b8*/ 	.byte	0x04, 0x28
        /*00ba*/ 	.short	(.L_349 - .L_348)


	//   ....[0]....
.L_348:
        /*00bc*/ 	.word	0x00000b10


	//   ....[1]....
        /*00c0*/ 	.word	0x00000b70


	//   ....[2]....
        /*00c4*/ 	.word	0x00000bd0


	//   ....[3]....
        /*00c8*/ 	.word	0x00000c30


	//   ....[4]....
        /*00cc*/ 	.word	0x00000c90


	//   ....[5]....
        /*00d0*/ 	.word	0x00000e20


	//   ....[6]....
        /*00d4*/ 	.word	0x00000ec0


	//   ....[7]....
        /*00d8*/ 	.word	0x00000f20


	//   ....[8]....
        /*00dc*/ 	.word	0x00000f80


	//   ....[9]....
        /*00e0*/ 	.word	0x00000fe0


	//   ....[10]....
        /*00e4*/ 	.word	0x00002100


	//   ....[11]....
        /*00e8*/ 	.word	0x00002170


	//   ....[12]....
        /*00ec*/ 	.word	0x000021c0


	//   ....[13]....
        /*00f0*/ 	.word	0x00002210


	//   ....[14]....
        /*00f4*/ 	.word	0x00002280


	//----- nvinfo : EIATTR_VRC_CTA_INIT_COUNT
	.align		4
.L_349:
        /*00f8*/ 	.byte	0x02, 0x4a
	.zero		1
	.zero		1


	//----- nvinfo : EIATTR_EXIT_INSTR_OFFSETS
	.align		4
        /*00fc*/ 	.byte	0x04, 0x1c
        /*00fe*/ 	.short	(.L_351 - .L_350)


	//   ....[0]....
.L_350:
        /*0100*/ 	.word	0x000023b0


	//   ....[1]....
        /*0104*/ 	.word	0x000023f0


	//----- nvinfo : EIATTR_MAX_THREADS
	.align		4
.L_351:
        /*0108*/ 	.byte	0x04, 0x05
        /*010a*/ 	.short	(.L_353 - .L_352)
.L_352:
        /*010c*/ 	.word	0x00000100
        /*0110*/ 	.word	0x00000001
        /*0114*/ 	.word	0x00000001


	//----- nvinfo : EIATTR_CRS_STACK_SIZE
	.align		4
.L_353:
        /*0118*/ 	.byte	0x04, 0x1e
        /*011a*/ 	.short	(.L_355 - .L_354)
.L_354:
        /*011c*/ 	.word	0x00000000


	//----- nvinfo : EIATTR_CBANK_PARAM_SIZE
	.align		4
.L_355:
        /*0120*/ 	.byte	0x03, 0x19
        /*0122*/ 	.short	0x003e


	//----- nvinfo : EIATTR_PARAM_CBANK
	.align		4
        /*0124*/ 	.byte	0x04, 0x0a
        /*0126*/ 	.short	(.L_357 - .L_356)
	.align		4
.L_356:
        /*0128*/ 	.word	index@(.nv.constant0._ZN3cub18CUB_300001_SM_10006detail6reduce18DeviceReduceKernelINS2_10policy_hubIijN4cuda3std3__44plusIiEEE10Policy1000EN6thrust24THRUST_300001_SM_1000_NS10device_ptrIiEEjS9_iNS7_10__identityEEEvT0_PT3_T1_NS0_13GridEvenShareISK_EET2_T4_)
        /*012c*/ 	.short	0x0380
        /*012e*/ 	.short	0x003e


	//----- nvinfo : EIATTR_SW_WAR
	.align		4
.L_357:
        /*0130*/ 	.byte	0x04, 0x36
        /*0132*/ 	.short	(.L_359 - .L_358)
.L_358:
        /*0134*/ 	.word	0x00000008
.L_359:


//--------------------- .nv.info._ZN3cub18CUB_300001_SM_10006detail6reduce28DeviceReduceSingleTileKernelINS2_10policy_hubIijN4cuda3std3__44plusIiEEE10Policy1000EN6thrust24THRUST_300001_SM_1000_NS10device_ptrIiEEPijS9_iiNS7_10__identityEEEvT0_T1_T2_T3_T4_T6_ --------------------------
	.section	.nv.info._ZN3cub18CUB_300001_SM_10006detail6reduce28DeviceReduceSingleTileKernelINS2_10policy_hubIijN4cuda3std3__44plusIiEEE10Policy1000EN6thrust24THRUST_300001_SM_1000_NS10device_ptrIiEEPijS9_iiNS7_10__identityEEEvT0_T1_T2_T3_T4_T6_,"",@"SHT_CUDA_INFO"
	.sectionflags	@""
	.align	4


	//----- nvinfo : EIATTR_CUDA_API_VERSION
	.align		4
        /*0000*/ 	.byte	0x04, 0x37
        /*0002*/ 	.short	(.L_361 - .L_360)
.L_360:
        /*0004*/ 	.word	0x00000082


	//----- nvinfo : EIATTR_KPARAM_INFO
	.align		4
.L_361:
        /*0008*/ 	.byte	0x04, 0x17
        /*000a*/ 	.short	(.L_363 - .L_362)
.L_362:
        /*000c*/ 	.word	0x00000000
        /*0010*/ 	.short	0x0005
        /*0012*/ 	.short	0x001c
        /*0014*/ 	.byte	0x00, 0xf0, 0x05, 0x00


	//----- nvinfo : EIATTR_KPARAM_INFO
	.align		4
.L_363:
        /*0018*/ 	.byte	0x04, 0x17
        /*001a*/ 	.short	(.L_365 - .L_364)
.L_364:
        /*001c*/ 	.word	0x00000000
        /*0020*/ 	.short	0x0004
        /*0022*/ 	.short	0x0018
        /*0024*/ 	.byte	0x00, 0xf0, 0x11, 0x00


	//----- nvinfo : EIATTR_KPARAM_INFO
	.align		4
.L_365:
        /*0028*/ 	.byte	0x04, 0x17
        /*002a*/ 	.short	(.L_367 - .L_366)
.L_366:
        /*002c*/ 	.word	0x00000000
        /*0030*/ 	.short	0x0003
        /*0032*/ 	.short	0x0014
        /*0034*/ 	.byte	0x00, 0xf0, 0x05, 0x00


	//----- nvinfo : EIATTR_KPARAM_INFO
	.align		4
.L_367:
        /*0038*/ 	.byte	0x04, 0x17
        /*003a*/ 	.short	(.L_369 - .L_368)
.L_368:
        /*003c*/ 	.word	0x00000000
        /*0040*/ 	.short	0x0002
        /*0042*/ 	.short	0x0010
        /*0044*/ 	.byte	0x00, 0xf0, 0x11, 0x00


	//----- nvinfo : EIATTR_KPARAM_INFO
	.align		4
.L_369:
        /*0048*/ 	.byte	0x04, 0x17
        /*004a*/ 	.short	(.L_371 - .L_370)
.L_370:
        /*004c*/ 	.word	0x00000000
        /*0050*/ 	.short	0x0001
        /*0052*/ 	.short	0x0008
        /*0054*/ 	.byte	0x00, 0xf5, 0x21, 0x00


	//----- nvinfo : EIATTR_KPARAM_INFO
	.align		4
.L_371:
        /*0058*/ 	.byte	0x04, 0x17
        /*005a*/ 	.short	(.L_373 - .L_372)
.L_372:
        /*005c*/ 	.word	0x00000000
        /*0060*/ 	.short	0x0000
        /*0062*/ 	.short	0x0000
        /*0064*/ 	.byte	0x00, 0xf0, 0x21, 0x00


	//----- nvinfo : EIATTR_SPARSE_MMA_MASK
	.align		4
.L_373:
        /*0068*/ 	.byte	0x03, 0x50
        /*006a*/ 	.short	0x0000


	//----- nvinfo : EIATTR_MAXREG_COUNT
	.align		4
        /*006c*/ 	.byte	0x03, 0x1b
        /*006e*/ 	.short	0x00ff


	//----- nvinfo : EIATTR_NUM_BARRIERS
	.align		4
        /*0070*/ 	.byte	0x02, 0x4c
        /*0072*/ 	.byte	0x01
	.zero		1


	//----- nvinfo : EIATTR_MERCURY_ISA_VERSION
	.align		4
        /*0074*/ 	.byte	0x03, 0x5f
        /*0076*/ 	.short	0x0101


	//----- nvinfo : EIATTR_COOP_GROUP_MASK_REGIDS
	.align		4
        /*0078*/ 	.byte	0x04, 0x29
        /*007a*/ 	.short	(.L_375 - .L_374)


	//   ....[0]....
.L_374:
        /*007c*/ 	.word	0xffffffff


	//   ....[1]....
        /*0080*/ 	.word	0xffffffff


	//   ....[2]....
        /*0084*/ 	.word	0xffffffff


	//   ....[3]....
        /*0088*/ 	.word	0xffffffff


	//   ....[4]....
        /*008c*/ 	.word	0xffffffff


	//   ....[5]....
        /*0090*/ 	.word	0xffffffff


	//   ....[6]....
        /*0094*/ 	.word	0xffffffff


	//   ....[7]....
        /*0098*/ 	.word	0xffffffff


	//   ....[8]....
        /*009c*/ 	.word	0xffffffff


	//   ....[9]....
        /*00a0*/ 	.word	0xffffffff


	//   ....[10]....
        /*00a4*/ 	.word	0xffffffff


	//   ....[11]....
        /*00a8*/ 	.word	0xffffffff


	//   ....[12]....
        /*00ac*/ 	.word	0xffffffff


	//   ....[13]....
        /*00b0*/ 	.word	0xffffffff


	//   ....[14]....
        /*00b4*/ 	.word	0xffffffff


	//----- nvinfo : EIATTR_COOP_GROUP_INSTR_OFFSETS
	.align		4
.L_375:
        /*00b8*/ 	.byte	0x04, 0x28
        /*00ba*/ 	.short	(.L_377 - .L_376)


	//   ....[0]....
.L_376:
        /*00bc*/ 	.word	0x00000830


	//   ....[1]....
        /*00c0*/ 	.word	0x00000890


	//   ....[2]....
        /*00c4*/ 	.word	0x000008f0


	//   ....[3]....
        /*00c8*/ 	.word	0x00000950


	//   ....[4]....
        /*00cc*/ 	.word	0x000009b0


	//   ....[5]....
        /*00d0*/ 	.word	0x00000b40


	//   ....[6]....
        /*00d4*/ 	.word	0x00000be0


	//   ....[7]....
        /*00d8*/ 	.word	0x00000c60


	//   ....[8]....
        /*00dc*/ 	.word	0x00000cc0


	//   ....[9]....
        /*00e0*/ 	.word	0x00000d00


	//   ....[10]....
        /*00e4*/ 	.word	0x00001cc0


	//   ....[11]....
        /*00e8*/ 	.word	0x00001d20


	//   ....[12]....
        /*00ec*/ 	.word	0x00001d80


	//   ....[13]....
        /*00f0*/ 	.word	0x00001de0


	//   ....[14]....
        /*00f4*/ 	.word	0x00001e40


	//----- nvinfo : EIATTR_VRC_CTA_INIT_COUNT
	.align		4
.L_377:
        /*00f8*/ 	.byte	0x02, 0x4a
	.zero		1
	.zero		1


	//----- nvinfo : EIATTR_EXIT_INSTR_OFFSETS
	.align		4
        /*00fc*/ 	.byte	0x04, 0x1c
        /*00fe*/ 	.short	(.L_379 - .L_378)


	//   ....[0]....
.L_378:
        /*0100*/ 	.word	0x00000080


	//   ....[1]....
        /*0104*/ 	.word	0x000000c0


	//   ....[2]....
        /*0108*/ 	.word	0x00001f60


	//   ....[3]....
        /*010c*/ 	.word	0x00001fb0


	//----- nvinfo : EIATTR_MAX_THREADS
	.align		4
.L_379:
        /*0110*/ 	.byte	0x04, 0x05
        /*0112*/ 	.short	(.L_381 - .L_380)
.L_380:
        /*0114*/ 	.word	0x00000100
        /*0118*/ 	.word	0x00000001
        /*011c*/ 	.word	0x00000001


	//----- nvinfo : EIATTR_CRS_STACK_SIZE
	.align		4
.L_381:
        /*0120*/ 	.byte	0x04, 0x1e
        /*0122*/ 	.short	(.L_383 - .L_382)
.L_382:
        /*0124*/ 	.word	0x00000000


	//----- nvinfo : EIATTR_CBANK_PARAM_SIZE
	.align		4
.L_383:
        /*0128*/ 	.byte	0x03, 0x19
        /*012a*/ 	.short	0x001d


	//----- nvinfo : EIATTR_PARAM_CBANK
	.align		4
        /*012c*/ 	.byte	0x04, 0x0a
        /*012e*/ 	.short	(.L_385 - .L_384)
	.align		4
.L_384:
        /*0130*/ 	.word	index@(.nv.constant0._ZN3cub18CUB_300001_SM_10006detail6reduce28DeviceReduceSingleTileKernelINS2_10policy_hubIijN4cuda3std3__44plusIiEEE10Policy1000EN6thrust24THRUST_300001_SM_1000_NS10device_ptrIiEEPijS9_iiNS7_10__identityEEEvT0_T1_T2_T3_T4_T6_)
        /*0134*/ 	.short	0x0380
        /*0136*/ 	.short	0x001d


	//----- nvinfo : EIATTR_SW_WAR
	.align		4
.L_385:
        /*0138*/ 	.byte	0x04, 0x36
        /*013a*/ 	.short	(.L_387 - .L_386)
.L_386:
        /*013c*/ 	.word	0x00000008
.L_387:


//--------------------- .nv.info._ZN3cub18CUB_300001_SM_10006detail11EmptyKernelIvEEvv --------------------------
	.section	.nv.info._ZN3cub18CUB_300001_SM_10006detail11EmptyKernelIvEEvv,"",@"SHT_CUDA_INFO"
	.sectionflags	@""
	.align	4


	//----- nvinfo : EIATTR_CUDA_API_VERSION
	.align		4
        /*0000*/ 	.byte	0x04, 0x37
        /*0002*/ 	.short	(.L_389 - .L_388)
.L_388:
        /*0004*/ 	.word	0x00000082


	//----- nvinfo : EIATTR_SPARSE_MMA_MASK
	.align		4
.L_389:
        /*0008*/ 	.byte	0x03, 0x50
        /*000a*/ 	.short	0x0000


	//----- nvinfo : EIATTR_MAXREG_COUNT
	.align		4
        /*000c*/ 	.byte	0x03, 0x1b
        /*000e*/ 	.short	0x00ff


	//----- nvinfo : EIATTR_MERCURY_ISA_VERSION
	.align		4
        /*0010*/ 	.byte	0x03, 0x5f
        /*0012*/ 	.short	0x0101


	//----- nvinfo : EIATTR_VRC_CTA_INIT_COUNT
	.align		4
        /*0014*/ 	.byte	0x02, 0x4a
	.zero		1
	.zero		1


	//----- nvinfo : EIATTR_EXIT_INSTR_OFFSETS
	.align		4
        /*0018*/ 	.byte	0x04, 0x1c
        /*001a*/ 	.short	(.L_391 - .L_390)


	//   ....[0]....
.L_390:
        /*001c*/ 	.word	0x00000010


	//----- nvinfo : EIATTR_SW_WAR
	.align		4
.L_391:
        /*0020*/ 	.byte	0x04, 0x36
        /*0022*/ 	.short	(.L_393 - .L_392)
.L_392:
        /*0024*/ 	.word	0x00000008
.L_393:


//--------------------- .nv.info._ZN6thrust24THRUST_300001_SM_1000_NS8cuda_cub4core6detail13_kernel_agentINS1_8__reduce11ReduceAgentIPN4cuda3std3__45tupleIJilEEESC_SB_lNS1_9__extrema9arg_max_fIilNS9_4lessIiEEEEEEJSC_SC_iSH_EEEvDpT0_ --------------------------
	.section	.nv.info._ZN6thrust24THRUST_300001_SM_1000_NS8cuda_cub4core6detail13_kernel_agentINS1_8__reduce11ReduceAgentIPN4cuda3std3__45tupleIJilEEESC_SB_lNS1_9__extrema9arg_max_fIilNS9_4lessIiEEEEEEJSC_SC_iSH_EEEvDpT0_,"",@"SHT_CUDA_INFO"
	.sectionflags	@""
	.align	4


	//----- nvinfo : EIATTR_CUDA_API_VERSION
	.align		4
        /*0000*/ 	.byte	0x04, 0x37
        /*0002*/ 	.short	(.L_395 - .L_394)
.L_394:
        /*0004*/ 	.word	0x00000082


	//----- nvinfo : EIATTR_KPARAM_INFO
	.align		4
.L_395:
        /*0008*/ 	.byte	0x04, 0x17
        /*000a*/ 	.short	(.L_397 - .L_396)
.L_396:
        /*000c*/ 	.word	0x00000000
        /*0010*/ 	.short	0x0003
        /*0012*/ 	.short	0x0014
        /*0014*/ 	.byte	0x00, 0xf0, 0x05, 0x00


	//----- nvinfo : EIATTR_KPARAM_INFO
	.align		4
.L_397:
        /*0018*/ 	.byte	0x04, 0x17
        /*001a*/ 	.short	(.L_399 - .L_398)
.L_398:
        /*001c*/ 	.word	0x00000000
        /*0020*/ 	.short	0x0002
        /*0022*/ 	.short	0x0010
        /*0024*/ 	.byte	0x00, 0xf0, 0x11, 0x00


	//----- nvinfo : EIATTR_KPARAM_INFO
	.align		4
.L_399:
        /*0028*/ 	.byte	0x04, 0x17
        /*002a*/ 	.short	(.L_401 - .L_400)
.L_400:
        /*002c*/ 	.word	0x00000000
        /*0030*/ 	.short	0x0001
        /*0032*/ 	.short	0x0008
        /*0034*/ 	.byte	0x00, 0xf5, 0x21, 0x00


	//----- nvinfo : EIATTR_KPARAM_INFO
	.align		4
.L_401:
        /*0038*/ 	.byte	0x04, 0x17
        /*003a*/ 	.short	(.L_403 - .L_402)
.L_402:
        /*003c*/ 	.word	0x00000000
        /*0040*/ 	.short	0x0000
        /*0042*/ 	.short	0x0000
        /*0044*/ 	.byte	0x00, 0xf5, 0x21, 0x00


	//----- nvinfo : EIATTR_SPARSE_MMA_MASK
	.align		4
.L_403:
        /*0048*/ 	.byte	0x03, 0x50
        /*004a*/ 	.short	0x0000


	//----- nvinfo : EIATTR_MAXREG_COUNT
	.align		4
        /*004c*/ 	.byte	0x03, 0x1b
        /*004e*/ 	.short	0x00ff


	//----- nvinfo : EIATTR_NUM_BARRIERS
	.align		4
        /*0050*/ 	.byte	0x02, 0x4c
        /*0052*/ 	.byte	0x01
	.zero		1


	//----- nvinfo : EIATTR_MERCURY_ISA_VERSION
	.align		4
        /*0054*/ 	.byte	0x03, 0x5f
        /*0056*/ 	.short	0x0101


	//----- nvinfo : EIATTR_COOP_GROUP_MASK_REGIDS
	.align		4
        /*0058*/ 	.byte	0x04, 0x29
        /*005a*/ 	.short	(.L_405 - .L_404)


	//   ....[0]....
.L_404:
        /*005c*/ 	.word	0xffffffff


	//   ....[1]....
        /*0060*/ 	.word	0xffffffff


	//   ....[2]....
        /*0064*/ 	.word	0xffffffff


	//   ....[3]....
        /*0068*/ 	.word	0xffffffff


	//   ....[4]....
        /*006c*/ 	.word	0xffffffff


	//   ....[5]....
        /*0070*/ 	.word	0xffffffff


	//   ....[6]....
        /*0074*/ 	.word	0xffffffff


	//   ....[7]....
        /*0078*/ 	.word	0xffffffff


	//   ....[8]....
        /*007c*/ 	.word	0xffffffff


	//   ....[9]....
        /*0080*/ 	.word	0xffffffff


	//   ....[10]....
        /*0084*/ 	.word	0xffffffff


	//   ....[11]....
        /*0088*/ 	.word	0xffffffff


	//   ....[12]....
        /*008c*/ 	.word	0xffffffff


	//   ....[13]....
        /*0090*/ 	.word	0xffffffff


	//   ....[14]....
        /*0094*/ 	.word	0xffffffff


	//   ....[15]....
        /*0098*/ 	.word	0xffffffff


	//   ....[16]....
        /*009c*/ 	.word	0xffffffff


	//   ....[17]....
        /*00a0*/ 	.word	0xffffffff


	//   ....[18]....
        /*00a4*/ 	.word	0xffffffff


	//   ....[19]....
        /*00a8*/ 	.word	0xffffffff


	//   ....[20]....
        /*00ac*/ 	.word	0xffffffff


	//   ....[21]....
        /*00b0*/ 	.word	0xffffffff


	//   ....[22]....
        /*00b4*/ 	.word	0xffffffff


	//   ....[23]....
        /*00b8*/ 	.word	0xffffffff


	//   ....[24]....
        /*00bc*/ 	.word	0xffffffff


	//   ....[25]....
        /*00c0*/ 	.word	0xffffffff


	//   ....[26]....
        /*00c4*/ 	.word	0xffffffff


	//   ....[27]....
        /*00c8*/ 	.word	0xffffffff


	//   ....[28]....
        /*00cc*/ 	.word	0xffffffff


	//   ....[29]....
        /*00d0*/ 	.word	0xffffffff


	//   ....[30]....
        /*00d4*/ 	.word	0xffffffff


	//   ....[31]....
        /*00d8*/ 	.word	0xffffffff


	//   ....[32]....
        /*00dc*/ 	.word	0xffffffff


	//   ....[33]....
        /*00e0*/ 	.word	0xffffffff


	//   ....[34]....
        /*00e4*/ 	.word	0xffffffff


	//   ....[35]....
        /*00e8*/ 	.word	0xffffffff


	//   ....[36]....
        /*00ec*/ 	.word	0xffffffff


	//   ....[37]....
        /*00f0*/ 	.word	0xffffffff


	//   ....[38]....
        /*00f4*/ 	.word	0xffffffff


	//   ....[39]....
        /*00f8*/ 	.word	0xffffffff


	//   ....[40]....
        /*00fc*/ 	.word	0xffffffff


	//   ....[41]....
        /*0100*/ 	.word	0xffffffff


	//   ....[42]....
        /*0104*/ 	.word	0xffffffff


	//   ....[43]....
        /*0108*/ 	.word	0xffffffff


	//   ....[44]....
        /*010c*/ 	.word	0xffffffff


	//----- nvinfo : EIATTR_COOP_GROUP_INSTR_OFFSETS
	.align		4
.L_405:
        /*0110*/ 	.byte	0x04, 0x28
        /*0112*/ 	.short	(.L_407 - .L_406)


	//   ....[0]....
.L_406:
        /*0114*/ 	.word	0x00000a60


	//   ....[1]....
        /*0118*/ 	.word	0x00000a90


	//   ....[2]....
        /*011c*/ 	.word	0x00000aa0


	//   ....[3]....
        /*0120*/ 	.word	0x00000c00


	//   ....[4]....
        /*0124*/ 	.word	0x00000c40


	//   ....[5]....
        /*0128*/ 	.word	0x00000c80


	//   ....[6]....
        /*012c*/ 	.word	0x00000dc0


	//   ....[7]....
        /*0130*/ 	.word	0x00000df0


	//   ....[8]....
        /*0134*/ 	.word	0x00000e20


	//   ....[9]....
        /*0138*/ 	.word	0x00000f50


	//   ....[10]....
        /*013c*/ 	.word	0x00000f80


	//   ....[11]....
        /*0140*/ 	.word	0x00000fb0


	//   ....[12]....
        /*0144*/ 	.word	0x000010e0


	//   ....[13]....
        /*0148*/ 	.word	0x00001110


	//   ....[14]....
        /*014c*/ 	.word	0x00001140


	//   ....[15]....
        /*0150*/ 	.word	0x00001d00


	//   ....[16]....
        /*0154*/ 	.word	0x00001d10


	//   ....[17]....
        /*0158*/ 	.word	0x00001d20


	//   ....[18]....
        /*015c*/ 	.word	0x00001ef0


	//   ....[19]....
        /*0160*/ 	.word	0x00001f30


	//   ....[20]....
        /*0164*/ 	.word	0x00001f60


	//   ....[21]....
        /*0168*/ 	.word	0x00002090


	//   ....[22]....
        /*016c*/ 	.word	0x000020c0


	//   ....[23]....
        /*0170*/ 	.word	0x000020f0


	//   ....[24]....
        /*0174*/ 	.word	0x00002220


	//   ....[25]....
        /*0178*/ 	.word	0x00002250


	//   ....[26]....
        /*017c*/ 	.word	0x00002280


	//   ....[27]....
        /*0180*/ 	.word	0x000023b0


	//   ....[28]....
        /*0184*/ 	.word	0x000023e0


	//   ....[29]....
        /*0188*/ 	.word	0x00002410


	//   ....[30]....
        /*018c*/ 	.word	0x00004a60


	//   ....[31]....
        /*0190*/ 	.word	0x00004a80


	//   ....[32]....
        /*0194*/ 	.word	0x00004a90


	//   ....[33]....
        /*0198*/ 	.word	0x00004c30


	//   ....[34]....
        /*019c*/ 	.word	0x00004c60


	//   ....[35]....
        /*01a0*/ 	.word	0x00004c90


	//   ....[36]....
        /*01a4*/ 	.word	0x00004dc0


	//   ....[37]....
        /*01a8*/ 	.word	0x00004df0


	//   ....[38]....
        /*01ac*/ 	.word	0x00004e20


	//   ....[39]....
        /*01b0*/ 	.word	0x00004f50


	//   ....[40]....
        /*01b4*/ 	.word	0x00004f80


	//   ....[41]....
        /*01b8*/ 	.word	0x00004fb0


	//   ....[42]....
        /*01bc*/ 	.word	0x000050e0


	//   ....[43]....
        /*01c0*/ 	.word	0x00005110


	//   ....[44]....
        /*01c4*/ 	.word	0x00005140


	//----- nvinfo : EIATTR_VRC_CTA_INIT_COUNT
	.align		4
.L_407:
        /*01c8*/ 	.byte	0x02, 0x4a
	.zero		1
	.zero		1


	//----- nvinfo : EIATTR_EXIT_INSTR_OFFSETS
	.align		4
        /*01cc*/ 	.byte	0x04, 0x1c
        /*01ce*/ 	.short	(.L_409 - .L_408)


	//   ....[0]....
.L_408:
        /*01d0*/ 	.word	0x00000030


	//   ....[1]....
        /*01d4*/ 	.word	0x00005c50


	//   ....[2]....
        /*01d8*/ 	.word	0x00005cc0


	//----- nvinfo : EIATTR_MAX_THREADS
	.align		4
.L_409:
        /*01dc*/ 	.byte	0x04, 0x05
        /*01de*/ 	.short	(.L_411 - .L_410)
.L_410:
        /*01e0*/ 	.word	0x00000100
        /*01e4*/ 	.word	0x00000001
        /*01e8*/ 	.word	0x00000001


	//----- nvinfo : EIATTR_CRS_STACK_SIZE
	.align		4
.L_411:
        /*01ec*/ 	.byte	0x04, 0x1e
        /*01ee*/ 	.short	(.L_413 - .L_412)
.L_412:
        /*01f0*/ 	.word	0x00000000


	//----- nvinfo : EIATTR_CBANK_PARAM_SIZE
	.align		4
.L_413:
        /*01f4*/ 	.byte	0x03, 0x19
        /*01f6*/ 	.short	0x0015


	//----- nvinfo : EIATTR_PARAM_CBANK
	.align		4
        /*01f8*/ 	.byte	0x04, 0x0a
        /*01fa*/ 	.short	(.L_415 - .L_414)
	.align		4
.L_414:
        /*01fc*/ 	.word	index@(.nv.constant0._ZN6thrust24THRUST_300001_SM_1000_NS8cuda_cub4core6detail13_kernel_agentINS1_8__reduce11ReduceAgentIPN4cuda3std3__45tupleIJilEEESC_SB_lNS1_9__extrema9arg_max_fIilNS9_4lessIiEEEEEEJSC_SC_iSH_EEEvDpT0_)
        /*0200*/ 	.short	0x0380
        /*0202*/ 	.short	0x0015


	//----- nvinfo : EIATTR_SW_WAR
	.align		4
.L_415:
        /*0204*/ 	.byte	0x04, 0x36
        /*0206*/ 	.short	(.L_417 - .L_416)
.L_416:
        /*0208*/ 	.word	0x00000008
.L_417:


//--------------------- .nv.info._ZN6thrust24THRUST_300001_SM_1000_NS8cuda_cub4core6detail13_kernel_agentINS1_8__reduce10DrainAgentIlEEJN3cub18CUB_300001_SM_10009GridQueueIyEElEEEvDpT0_ --------------------------
	.section	.nv.info._ZN6thrust24THRUST_300001_SM_1000_NS8cuda_cub4core6detail13_kernel_agentINS1_8__reduce10DrainAgentIlEEJN3cub18CUB_300001_SM_10009GridQueueIyEElEEEvDpT0_,"",@"SHT_CUDA_INFO"
	.sectionflags	@""
	.align	4


	//----- nvinfo : EIATTR_CUDA_API_VERSION
	.align		4
        /*0000*/ 	.byte	0x04, 0x37
        /*0002*/ 	.short	(.L_419 - .L_418)
.L_418:
        /*0004*/ 	.word	0x00000082


	//----- nvinfo : EIATTR_KPARAM_INFO
	.align		4
.L_419:
        /*0008*/ 	.byte	0x04, 0x17
        /*000a*/ 	.short	(.L_421 - .L_420)
.L_420:
        /*000c*/ 	.word	0x00000000
        /*0010*/ 	.short	0x0001
        /*0012*/ 	.short	0x0008
        /*0014*/ 	.byte	0x00, 0xf0, 0x21, 0x00


	//----- nvinfo : EIATTR_KPARAM_INFO
	.align		4
.L_421:
        /*0018*/ 	.byte	0x04, 0x17
        /*001a*/ 	.short	(.L_423 - .L_422)
.L_422:
        /*001c*/ 	.word	0x00000000
        /*0020*/ 	.short	0x0000
        /*0022*/ 	.short	0x0000
        /*0024*/ 	.byte	0x00, 0xf0, 0x21, 0x00


	//----- nvinfo : EIATTR_SPARSE_MMA_MASK
	.align		4
.L_423:
        /*0028*/ 	.byte	0x03, 0x50
        /*002a*/ 	.short	0x0000


	//----- nvinfo : EIATTR_MAXREG_COUNT
	.align		4
        /*002c*/ 	.byte	0x03, 0x1b
        /*002e*/ 	.short	0x00ff


	//----- nvinfo : EIATTR_MERCURY_ISA_VERSION
	.align		4
        /*0030*/ 	.byte	0x03, 0x5f
        /*0032*/ 	.short	0x0101


	//----- nvinfo : EIATTR_VRC_CTA_INIT_COUNT
	.align		4
        /*0034*/ 	.byte	0x02, 0x4a
	.zero		1
	.zero		1


	//----- nvinfo : EIATTR_EXIT_INSTR_OFFSETS
	.align		4
        /*0038*/ 	.byte	0x04, 0x1c
        /*003a*/ 	.short	(.L_425 - .L_424)


	//   ....[0]....
.L_424:
        /*003c*/ 	.word	0x00000060


	//----- nvinfo : EIATTR_MAX_THREADS
	.align		4
.L_425:
        /*0040*/ 	.byte	0x04, 0x05
        /*0042*/ 	.short	(.L_427 - .L_426)
.L_426:
        /*0044*/ 	.word	0x00000001
        /*0048*/ 	.word	0x00000001
        /*004c*/ 	.word	0x00000001


	//----- nvinfo : EIATTR_CBANK_PARAM_SIZE
	.align		4
.L_427:
        /*0050*/ 	.byte	0x03, 0x19
        /*0052*/ 	.short	0x0010


	//----- nvinfo : EIATTR_PARAM_CBANK
	.align		4
        /*0054*/ 	.byte	0x04, 0x0a
        /*0056*/ 	.short	(.L_429 - .L_428)
	.align		4
.L_428:
        /*0058*/ 	.word	index@(.nv.constant0._ZN6thrust24THRUST_300001_SM_1000_NS8cuda_cub4core6detail13_kernel_agentINS1_8__reduce10DrainAgentIlEEJN3cub18CUB_300001_SM_10009GridQueueIyEElEEEvDpT0_)
        /*005c*/ 	.short	0x0380
        /*005e*/ 	.short	0x0010


	//----- nvinfo : EIATTR_SW_WAR
	.align		4
.L_429:
        /*0060*/ 	.byte	0x04, 0x36
        /*0062*/ 	.short	(.L_431 - .L_430)
.L_430:
        /*0064*/ 	.word	0x00000008
.L_431:


//--------------------- .nv.info._ZN6thrust24THRUST_300001_SM_1000_NS8cuda_cub4core6detail13_kernel_agentINS1_8__reduce11ReduceAgentINS0_12zip_iteratorIN4cuda3std3__45tupleIJNS0_10device_ptrIiEENS0_17counting_iteratorIlNS0_11use_defaultESF_SF_EEEEEEEPNSB_IJilEEESJ_lNS1_9__extrema9arg_max_fIilNSA_4lessIiEEEEEEJSI_SK_lN3cub18CUB_300001_SM_100013GridEvenShareIlEENSS_9GridQueueIyEESP_EEEvDpT0_ --------------------------
	.section	.nv.info._ZN6thrust24THRUST_300001_SM_1000_NS8cuda_cub4core6detail13_kernel_agentINS1_8__reduce11ReduceAgentINS0_12zip_iteratorIN4cuda3std3__45tupleIJNS0_10device_ptrIiEENS0_17counting_iteratorIlNS0_11use_defaultESF_SF_EEEEEEEPNSB_IJilEEESJ_lNS1_9__extrema9arg_max_fIilNSA_4lessIiEEEEEEJSI_SK_lN3cub18CUB_300001_SM_100013GridEvenShareIlEENSS_9GridQueueIyEESP_EEEvDpT0_,"",@"SHT_CUDA_INFO"
	.sectionflags	@""
	.align	4


	//----- nvinfo : EIATTR_CUDA_API_VERSION
	.align		4
        /*0000*/ 	.byte	0x04, 0x37
        /*0002*/ 	.short	(.L_433 - .L_432)
.L_432:
        /*0004*/ 	.word	0x00000082


	//----- nvinfo : EIATTR_KPARAM_INFO
	.align		4
.L_433:
        /*0008*/ 	.byte	0x04, 0x17
        /*000a*/ 	.short	(.L_435 - .L_434)
.L_434:
        /*000c*/ 	.word	0x00000000
        /*0010*/ 	.short	0x0005
        /*0012*/ 	.short	0x0070
        /*0014*/ 	.byte	0x00, 0xf0, 0x05, 0x00


	//----- nvinfo : EIATTR_KPARAM_INFO
	.align		4
.L_435:
        /*0018*/ 	.byte	0x04, 0x17
        /*001a*/ 	.short	(.L_437 - .L_436)
.L_436:
        /*001c*/ 	.word	0x00000000
        /*0020*/ 	.short	0x0004
        /*0022*/ 	.short	0x0068
        /*0024*/ 	.byte	0x00, 0xf0, 0x21, 0x00


	//----- nvinfo : EIATTR_KPARAM_INFO
	.align		4
.L_437:
        /*0028*/ 	.byte	0x04, 0x17
        /*002a*/ 	.short	(.L_439 - .L_438)
.L_438:
        /*002c*/ 	.word	0x00000000
        /*0030*/ 	.short	0x0003
        /*0032*/ 	.short	0x0020
        /*0034*/ 	.byte	0x00, 0xf0, 0x21, 0x01


	//----- nvinfo : EIATTR_KPARAM_INFO
	.align		4
.L_439:
        /*0038*/ 	.byte	0x04, 0x17
        /*003a*/ 	.short	(.L_441 - .L_440)
.L_440:
        /*003c*/ 	.word	0x00000000
        /*0040*/ 	.short	0x0002
        /*0042*/ 	.short	0x0018
        /*0044*/ 	.byte	0x00, 0xf0, 0x21, 0x00


	//----- nvinfo : EIATTR_KPARAM_INFO
	.align		4
.L_441:
        /*0048*/ 	.byte	0x04, 0x17
        /*004a*/ 	.short	(.L_443 - .L_442)
.L_442:
        /*004c*/ 	.word	0x00000000
        /*0050*/ 	.short	0x0001
        /*0052*/ 	.short	0x0010
        /*0054*/ 	.byte	0x00, 0xf5, 0x21, 0x00


	//----- nvinfo : EIATTR_KPARAM_INFO
	.align		4
.L_443:
        /*0058*/ 	.byte	0x04, 0x17
        /*005a*/ 	.short	(.L_445 - .L_444)
.L_444:
        /*005c*/ 	.word	0x00000000
        /*0060*/ 	.short	0x0000
        /*0062*/ 	.short	0x0000
        /*0064*/ 	.byte	0x00, 0xf0, 0x41, 0x00


	//----- nvinfo : EIATTR_SPARSE_MMA_MASK
	.align		4
.L_445:
        /*0068*/ 	.byte	0x03, 0x50
        /*006a*/ 	.short	0x0000


	//----- nvinfo : EIATTR_MAXREG_COUNT
	.align		4
        /*006c*/ 	.byte	0x03, 0x1b
        /*006e*/ 	.short	0x00ff


	//----- nvinfo : EIATTR_NUM_BARRIERS
	.align		4
        /*0070*/ 	.byte	0x02, 0x4c
        /*0072*/ 	.byte	0x01
	.zero		1


	//----- nvinfo : EIATTR_MERCURY_ISA_VERSION
	.align		4
        /*0074*/ 	.byte	0x03, 0x5f
        /*0076*/ 	.short	0x0101


	//----- nvinfo : EIATTR_COOP_GROUP_MASK_REGIDS
	.align		4
        /*0078*/ 	.byte	0x04, 0x29
        /*007a*/ 	.short	(.L_447 - .L_446)


	//   ....[0]....
.L_446:
        /*007c*/ 	.word	0xffffffff


	//   ....[1]....
        /*0080*/ 	.word	0xffffffff


	//   ....[2]....
        /*0084*/ 	.word	0xffffffff


	//   ....[3]....
        /*0088*/ 	.word	0xffffffff


	//   ....[4]....
        /*008c*/ 	.word	0xffffffff


	//   ....[5]....
        /*0090*/ 	.word	0xffffffff


	//   ....[6]....
        /*0094*/ 	.word	0xffffffff


	//   ....[7]....
        /*0098*/ 	.word	0xffffffff


	//   ....[8]....
        /*009c*/ 	.word	0xffffffff


	//   ....[9]....
        /*00a0*/ 	.word	0xffffffff


	//   ....[10]....
        /*00a4*/ 	.word	0xffffffff


	//   ....[11]....
        /*00a8*/ 	.word	0xffffffff


	//   ....[12]....
        /*00ac*/ 	.word	0xffffffff


	//   ....[13]....
        /*00b0*/ 	.word	0xffffffff


	//   ....[14]....
        /*00b4*/ 	.word	0xffffffff


	//   ....[15]....
        /*00b8*/ 	.word	0xffffffff


	//   ....[16]....
        /*00bc*/ 	.word	0xffffffff


	//   ....[17]....
        /*00c0*/ 	.word	0xffffffff


	//   ....[18]....
        /*00c4*/ 	.word	0xffffffff


	//   ....[19]....
        /*00c8*/ 	.word	0xffffffff


	//   ....[20]....
        /*00cc*/ 	.word	0xffffffff


	//   ....[21]....
        /*00d0*/ 	.word	0xffffffff


	//   ....[22]....
        /*00d4*/ 	.word	0xffffffff


	//   ....[23]....
        /*00d8*/ 	.word	0xffffffff


	//   ....[24]....
        /*00dc*/ 	.word	0xffffffff


	//   ....[25]....
        /*00e0*/ 	.word	0xffffffff


	//   ....[26]....
        /*00e4*/ 	.word	0xffffffff


	//   ....[27]....
        /*00e8*/ 	.word	0xffffffff


	//   ....[28]....
        /*00ec*/ 	.word	0xffffffff


	//   ....[29]....
        /*00f0*/ 	.word	0xffffffff


	//   ....[30]....
        /*00f4*/ 	.word	0xffffffff


	//   ....[31]....
        /*00f8*/ 	.word	0xffffffff


	//   ....[32]....
        /*00fc*/ 	.word	0xffffffff


	//   ....[33]....
        /*0100*/ 	.word	0xffffffff


	//   ....[34]....
        /*0104*/ 	.word	0xffffffff


	//   ....[35]....
        /*0108*/ 	.word	0xffffffff


	//   ....[36]....
        /*010c*/ 	.word	0xffffffff


	//   ....[37]....
        /*0110*/ 	.word	0xffffffff


	//   ....[38]....
        /*0114*/ 	.word	0xffffffff


	//   ....[39]....
        /*0118*/ 	.word	0xffffffff


	//   ....[40]....
        /*011c*/ 	.word	0xffffffff


	//   ....[41]....
        /*0120*/ 	.word	0xffffffff


	//   ....[42]....
        /*0124*/ 	.word	0xffffffff


	//   ....[43]....
        /*0128*/ 	.word	0xffffffff


	//   ....[44]....
        /*012c*/ 	.word	0xffffffff


	//----- nvinfo : EIATTR_COOP_GROUP_INSTR_OFFSETS
	.align		4
.L_447:
        /*0130*/ 	.byte	0x04, 0x28
        /*0132*/ 	.short	(.L_449 - .L_448)


	//   ....[0]....
.L_448:
        /*0134*/ 	.word	0x00000c20


	//   ....[1]....
        /*0138*/ 	.word	0x00000c50


	//   ....[2]....
        /*013c*/ 	.word	0x00000c60


	//   ....[3]....
        /*0140*/ 	.word	0x00000dc0


	//   ....[4]....
        /*0144*/ 	.word	0x00000e00


	//   ....[5]....
        /*0148*/ 	.word	0x00000e40


	//   ....[6]....
        /*014c*/ 	.word	0x00000f80


	//   ....[7]....
        /*0150*/ 	.word	0x00000fb0


	//   ....[8]....
        /*0154*/ 	.word	0x00000fe0


	//   ....[9]....
        /*0158*/ 	.word	0x00001110


	//   ....[10]....
        /*015c*/ 	.word	0x00001140


	//   ....[11]....
        /*0160*/ 	.word	0x00001170


	//   ....[12]....
        /*0164*/ 	.word	0x000012a0


	//   ....[13]....
        /*0168*/ 	.word	0x000012d0


	//   ....[14]....
        /*016c*/ 	.word	0x00001300


	//   ....[15]....
        /*0170*/ 	.word	0x00001eb0


	//   ....[16]....
        /*0174*/ 	.word	0x00001ec0


	//   ....[17]....
        /*0178*/ 	.word	0x00001f40


	//   ....[18]....
        /*017c*/ 	.word	0x000020c0


	//   ....[19]....
        /*0180*/ 	.word	0x000020f0


	//   ....[20]....
        /*0184*/ 	.word	0x00002120


	//   ....[21]....
        /*0188*/ 	.word	0x00002250


	//   ....[22]....
        /*018c*/ 	.word	0x00002280


	//   ....[23]....
        /*0190*/ 	.word	0x000022b0


	//   ....[24]....
        /*0194*/ 	.word	0x000023e0


	//   ....[25]....
        /*0198*/ 	.word	0x00002410


	//   ....[26]....
        /*019c*/ 	.word	0x00002440


	//   ....[27]....
        /*01a0*/ 	.word	0x00002570


	//   ....[28]....
        /*01a4*/ 	.word	0x000025a0


	//   ....[29]....
        /*01a8*/ 	.word	0x000025d0


	//   ....[30]....
        /*01ac*/ 	.word	0x000048a0


	//   ....[31]....
        /*01b0*/ 	.word	0x000048c0


	//   ....[32]....
        /*01b4*/ 	.word	0x000048d0


	//   ....[33]....
        /*01b8*/ 	.word	0x00004a70


	//   ....[34]....
        /*01bc*/ 	.word	0x00004aa0


	//   ....[35]....
        /*01c0*/ 	.word	0x00004ad0


	//   ....[36]....
        /*01c4*/ 	.word	0x00004c00


	//   ....[37]....
        /*01c8*/ 	.word	0x00004c30


	//   ....[38]....
        /*01cc*/ 	.word	0x00004c60


	//   ....[39]....
        /*01d0*/ 	.word	0x00004d90


	//   ....[40]....
        /*01d4*/ 	.word	0x00004dc0


	//   ....[41]....
        /*01d8*/ 	.word	0x00004df0


	//   ....[42]....
        /*01dc*/ 	.word	0x00004f20


	//   ....[43]....
        /*01e0*/ 	.word	0x00004f50


	//   ....[44]....
        /*01e4*/ 	.word	0x00004f80


	//----- nvinfo : EIATTR_VRC_CTA_INIT_COUNT
	.align		4
.L_449:
        /*01e8*/ 	.byte	0x02, 0x4a
	.zero		1
	.zero		1


	//----- nvinfo : EIATTR_EXIT_INSTR_OFFSETS
	.align		4
        /*01ec*/ 	.byte	0x04, 0x1c
        /*01ee*/ 	.short	(.L_451 - .L_450)


	//   ....[0]....
.L_450:
        /*01f0*/ 	.word	0x00005a90


	//   ....[1]....
        /*01f4*/ 	.word	0x00005b00


	//----- nvinfo : EIATTR_MAX_THREADS
	.align		4
.L_451:
        /*01f8*/ 	.byte	0x04, 0x05
        /*01fa*/ 	.short	(.L_453 - .L_452)
.L_452:
        /*01fc*/ 	.word	0x00000100
        /*0200*/ 	.word	0x00000001
        /*0204*/ 	.word	0x00000001


	//----- nvinfo : EIATTR_CRS_STACK_SIZE
	.align		4
.L_453:
        /*0208*/ 	.byte	0x04, 0x1e
        /*020a*/ 	.short	(.L_455 - .L_454)
.L_454:
        /*020c*/ 	.word	0x00000000


	//----- nvinfo : EIATTR_CBANK_PARAM_SIZE
	.align		4
.L_455:
        /*0210*/ 	.byte	0x03, 0x19
        /*0212*/ 	.short	0x0071


	//----- nvinfo : EIATTR_PARAM_CBANK
	.align		4
        /*0214*/ 	.byte	0x04, 0x0a
        /*0216*/ 	.short	(.L_457 - .L_456)
	.align		4
.L_456:
        /*0218*/ 	.word	index@(.nv.constant0._ZN6thrust24THRUST_300001_SM_1000_NS8cuda_cub4core6detail13_kernel_agentINS1_8__reduce11ReduceAgentINS0_12zip_iteratorIN4cuda3std3__45tupleIJNS0_10device_ptrIiEENS0_17counting_iteratorIlNS0_11use_defaultESF_SF_EEEEEEEPNSB_IJilEEESJ_lNS1_9__extrema9arg_max_fIilNSA_4lessIiEEEEEEJSI_SK_lN3cub18CUB_300001_SM_100013GridEvenShareIlEENSS_9GridQueueIyEESP_EEEvDpT0_)
        /*021c*/ 	.short	0x0380
        /*021e*/ 	.short	0x0071


	//----- nvinfo : EIATTR_SW_WAR
	.align		4
.L_457:
        /*0220*/ 	.byte	0x04, 0x36
        /*0222*/ 	.short	(.L_459 - .L_458)
.L_458:
        /*0224*/ 	.word	0x00000008
.L_459:


//--------------------- .nv.info._ZN6thrust24THRUST_300001_SM_1000_NS8cuda_cub4core6detail13_kernel_agentINS1_8__reduce11ReduceAgentINS0_12zip_iteratorIN4cuda3std3__45tupleIJNS0_10device_ptrIiEENS0_17counting_iteratorIlNS0_11use_defaultESF_SF_EEEEEEEPNSB_IJilEEESJ_lNS1_9__extrema9arg_max_fIilNSA_4lessIiEEEEEEJSI_SK_lSP_EEEvDpT0_ --------------------------
	.section	.nv.info._ZN6thrust24THRUST_300001_SM_1000_NS8cuda_cub4core6detail13_kernel_agentINS1_8__reduce11ReduceAgentINS0_12zip_iteratorIN4cuda3std3__45tupleIJNS0_10device_ptrIiEENS0_17counting_iteratorIlNS0_11use_defaultESF_SF_EEEEEEEPNSB_IJilEEESJ_lNS1_9__extrema9arg_max_fIilNSA_4lessIiEEEEEEJSI_SK_lSP_EEEvDpT0_,"",@"SHT_CUDA_INFO"
	.sectionflags	@""
	.align	4


	//----- nvinfo : EIATTR_CUDA_API_VERSION
	.align		4
        /*0000*/ 	.byte	0x04, 0x37
        /*0002*/ 	.short	(.L_461 - .L_460)
.L_460:
        /*0004*/ 	.word	0x00000082


	//----- nvinfo : EIATTR_KPARAM_INFO
	.align		4
.L_461:
        /*0008*/ 	.byte	0x04, 0x17
        /*000a*/ 	.short	(.L_463 - .L_462)
.L_462:
        /*000c*/ 	.word	0x00000000
        /*0010*/ 	.short	0x0003
        /*0012*/ 	.short	0x0020
        /*0014*/ 	.byte	0x00, 0xf0, 0x05, 0x00


	//----- nvinfo : EIATTR_KPARAM_INFO
	.align		4
.L_463:
        /*0018*/ 	.byte	0x04, 0x17
        /*001a*/ 	.short	(.L_465 - .L_464)
.L_464:
        /*001c*/ 	.word	0x00000000
        /*0020*/ 	.short	0x0002
        /*0022*/ 	.short	0x0018
        /*0024*/ 	.byte	0x00, 0xf0, 0x21, 0x00


	//----- nvinfo : EIATTR_KPARAM_INFO
	.align		4
.L_465:
        /*0028*/ 	.byte	0x04, 0x17
        /*002a*/ 	.short	(.L_467 - .L_466)
.L_466:
        /*002c*/ 	.word	0x00000000
        /*0030*/ 	.short	0x0001
        /*0032*/ 	.short	0x0010
        /*0034*/ 	.byte	0x00, 0xf5, 0x21, 0x00


	//----- nvinfo : EIATTR_KPARAM_INFO
	.align		4
.L_467:
        /*0038*/ 	.byte	0x04, 0x17
        /*003a*/ 	.short	(.L_469 - .L_468)
.L_468:
        /*003c*/ 	.word	0x00000000
        /*0040*/ 	.short	0x0000
        /*0042*/ 	.short	0x0000
        /*0044*/ 	.byte	0x00, 0xf0, 0x41, 0x00


	//----- nvinfo : EIATTR_SPARSE_MMA_MASK
	.align		4
.L_469:
        /*0048*/ 	.byte	0x03, 0x50
        /*004a*/ 	.short	0x0000


	//----- nvinfo : EIATTR_MAXREG_COUNT
	.align		4
        /*004c*/ 	.byte	0x03, 0x1b
        /*004e*/ 	.short	0x00ff


	//----- nvinfo : EIATTR_NUM_BARRIERS
	.align		4
        /*0050*/ 	.byte	0x02, 0x4c
        /*0052*/ 	.byte	0x01
	.zero		1


	//----- nvinfo : EIATTR_MERCURY_ISA_VERSION
	.align		4
        /*0054*/ 	.byte	0x03, 0x5f
        /*0056*/ 	.short	0x0101


	//----- nvinfo : EIATTR_COOP_GROUP_MASK_REGIDS
	.align		4
        /*0058*/ 	.byte	0x04, 0x29
        /*005a*/ 	.short	(.L_471 - .L_470)


	//   ....[0]....
.L_470:
        /*005c*/ 	.word	0xffffffff


	//   ....[1]....
        /*0060*/ 	.word	0xffffffff


	//   ....[2]....
        /*0064*/ 	.word	0xffffffff


	//   ....[3]....
        /*0068*/ 	.word	0xffffffff


	//   ....[4]....
        /*006c*/ 	.word	0xffffffff


	//   ....[5]....
        /*0070*/ 	.word	0xffffffff


	//   ....[6]....
        /*0074*/ 	.word	0xffffffff


	//   ....[7]....
        /*0078*/ 	.word	0xffffffff


	//   ....[8]....
        /*007c*/ 	.word	0xffffffff


	//   ....[9]....
        /*0080*/ 	.word	0xffffffff


	//   ....[10]....
        /*0084*/ 	.word	0xffffffff


	//   ....[11]....
        /*0088*/ 	.word	0xffffffff


	//   ....[12]....
        /*008c*/ 	.word	0xffffffff


	//   ....[13]....
        /*0090*/ 	.word	0xffffffff


	//   ....[14]....
        /*0094*/ 	.word	0xffffffff


	//   ....[15]....
        /*0098*/ 	.word	0xffffffff


	//   ....[16]....
        /*009c*/ 	.word	0xffffffff


	//   ....[17]....
        /*00a0*/ 	.word	0xffffffff


	//   ....[18]....
        /*00a4*/ 	.word	0xffffffff


	//   ....[19]....
        /*00a8*/ 	.word	0xffffffff


	//   ....[20]....
        /*00ac*/ 	.word	0xffffffff


	//   ....[21]....
        /*00b0*/ 	.word	0xffffffff


	//   ....[22]....
        /*00b4*/ 	.word	0xffffffff


	//   ....[23]....
        /*00b8*/ 	.word	0xffffffff


	//   ....[24]....
        /*00bc*/ 	.word	0xffffffff


	//   ....[25]....
        /*00c0*/ 	.word	0xffffffff


	//   ....[26]....
        /*00c4*/ 	.word	0xffffffff


	//   ....[27]....
        /*00c8*/ 	.word	0xffffffff


	//   ....[28]....
        /*00cc*/ 	.word	0xffffffff


	//   ....[29]....
        /*00d0*/ 	.word	0xffffffff


	//   ....[30]....
        /*00d4*/ 	.word	0xffffffff


	//   ....[31]....
        /*00d8*/ 	.word	0xffffffff


	//   ....[32]....
        /*00dc*/ 	.word	0xffffffff


	//   ....[33]....
        /*00e0*/ 	.word	0xffffffff


	//   ....[34]....
        /*00e4*/ 	.word	0xffffffff


	//   ....[35]....
        /*00e8*/ 	.word	0xffffffff


	//   ....[36]....
        /*00ec*/ 	.word	0xffffffff


	//   ....[37]....
        /*00f0*/ 	.word	0xffffffff


	//   ....[38]....
        /*00f4*/ 	.word	0xffffffff


	//   ....[39]....
        /*00f8*/ 	.word	0xffffffff


	//   ....[40]....
        /*00fc*/ 	.word	0xffffffff


	//   ....[41]....
        /*0100*/ 	.word	0xffffffff


	//   ....[42]....
        /*0104*/ 	.word	0xffffffff


	//   ....[43]....
        /*0108*/ 	.word	0xffffffff


	//   ....[44]....
        /*010c*/ 	.word	0xffffffff


	//----- nvinfo : EIATTR_COOP_GROUP_INSTR_OFFSETS
	.align		4
.L_471:
        /*0110*/ 	.byte	0x04, 0x28
        /*0112*/ 	.short	(.L_473 - .L_472)


	//   ....[0]....
.L_472:
        /*0114*/ 	.word	0x00000b20


	//   ....[1]....
        /*0118*/ 	.word	0x00000b50


	//   ....[2]....
        /*011c*/ 	.word	0x00000b60


	//   ....[3]....
        /*0120*/ 	.word	0x00000cd0


	//   ....[4]....
        /*0124*/ 	.word	0x00000d10


	//   ....[5]....
        /*0128*/ 	.word	0x00000d40


	//   ....[6]....
        /*012c*/ 	.word	0x00000e80


	//   ....[7]....
        /*0130*/ 	.word	0x00000eb0


	//   ....[8]....
        /*0134*/ 	.word	0x00000ee0


	//   ....[9]....
        /*0138*/ 	.word	0x00001010


	//   ....[10]....
        /*013c*/ 	.word	0x00001040


	//   ....[11]....
        /*0140*/ 	.word	0x00001070


	//   ....[12]....
        /*0144*/ 	.word	0x000011a0


	//   ....[13]....
        /*0148*/ 	.word	0x000011d0


	//   ....[14]....
        /*014c*/ 	.word	0x00001200


	//   ....[15]....
        /*0150*/ 	.word	0x00001dc0


	//   ....[16]....
        /*0154*/ 	.word	0x00001dd0


	//   ....[17]....
        /*0158*/ 	.word	0x00001e50


	//   ....[18]....
        /*015c*/ 	.word	0x00001fc0


	//   ....[19]....
        /*0160*/ 	.word	0x00001ff0


	//   ....[20]....
        /*0164*/ 	.word	0x00002020


	//   ....[21]....
        /*0168*/ 	.word	0x00002150


	//   ....[22]....
        /*016c*/ 	.word	0x00002180


	//   ....[23]....
        /*0170*/ 	.word	0x000021b0


	//   ....[24]....
        /*0174*/ 	.word	0x000022e0


	//   ....[25]....
        /*0178*/ 	.word	0x00002310


	//   ....[26]....
        /*017c*/ 	.word	0x00002340


	//   ....[27]....
        /*0180*/ 	.word	0x00002470


	//   ....[28]....
        /*0184*/ 	.word	0x000024a0


	//   ....[29]....
        /*0188*/ 	.word	0x000024d0


	//   ....[30]....
        /*018c*/ 	.word	0x00004400


	//   ....[31]....
        /*0190*/ 	.word	0x00004420


	//   ....[32]....
        /*0194*/ 	.word	0x00004430


	//   ....[33]....
        /*0198*/ 	.word	0x000045d0


	//   ....[34]....
        /*019c*/ 	.word	0x00004600


	//   ....[35]....
        /*01a0*/ 	.word	0x00004630


	//   ....[36]....
        /*01a4*/ 	.word	0x00004760


	//   ....[37]....
        /*01a8*/ 	.word	0x00004790


	//   ....[38]....
        /*01ac*/ 	.word	0x000047c0


	//   ....[39]....
        /*01b0*/ 	.word	0x000048f0


	//   ....[40]....
        /*01b4*/ 	.word	0x00004920


	//   ....[41]....
        /*01b8*/ 	.word	0x00004950


	//   ....[42]....
        /*01bc*/ 	.word	0x00004a80


	//   ....[43]....
        /*01c0*/ 	.word	0x00004ab0


	//   ....[44]....
        /*01c4*/ 	.word	0x00004ae0


	//----- nvinfo : EIATTR_VRC_CTA_INIT_COUNT
	.align		4
.L_473:
        /*01c8*/ 	.byte	0x02, 0x4a
	.zero		1
	.zero		1


	//----- nvinfo : EIATTR_EXIT_INSTR_OFFSETS
	.align		4
        /*01cc*/ 	.byte	0x04, 0x1c
        /*01ce*/ 	.short	(.L_475 - .L_474)


	//   ....[0]....
.L_474:
        /*01d0*/ 	.word	0x00000040


	//   ....[1]....
        /*01d4*/ 	.word	0x000055f0


	//   ....[2]....
        /*01d8*/ 	.word	0x00005660


	//----- nvinfo : EIATTR_MAX_THREADS
	.align		4
.L_475:
        /*01dc*/ 	.byte	0x04, 0x05
        /*01de*/ 	.short	(.L_477 - .L_476)
.L_476:
        /*01e0*/ 	.word	0x00000100
        /*01e4*/ 	.word	0x00000001
        /*01e8*/ 	.word	0x00000001


	//----- nvinfo : EIATTR_CRS_STACK_SIZE
	.align		4
.L_477:
        /*01ec*/ 	.byte	0x04, 0x1e
        /*01ee*/ 	.short	(.L_479 - .L_478)
.L_478:
        /*01f0*/ 	.word	0x00000000


	//----- nvinfo : EIATTR_CBANK_PARAM_SIZE
	.align		4
.L_479:
        /*01f4*/ 	.byte	0x03, 0x19
        /*01f6*/ 	.short	0x0021


	//----- nvinfo : EIATTR_PARAM_CBANK
	.align		4
        /*01f8*/ 	.byte	0x04, 0x0a
        /*01fa*/ 	.short	(.L_481 - .L_480)
	.align		4
.L_480:
        /*01fc*/ 	.word	index@(.nv.constant0._ZN6thrust24THRUST_300001_SM_1000_NS8cuda_cub4core6detail13_kernel_agentINS1_8__reduce11ReduceAgentINS0_12zip_iteratorIN4cuda3std3__45tupleIJNS0_10device_ptrIiEENS0_17counting_iteratorIlNS0_11use_defaultESF_SF_EEEEEEEPNSB_IJilEEESJ_lNS1_9__extrema9arg_max_fIilNSA_4lessIiEEEEEEJSI_SK_lSP_EEEvDpT0_)
        /*0200*/ 	.short	0x0380
        /*0202*/ 	.short	0x0021


	//----- nvinfo : EIATTR_SW_WAR
	.align		4
.L_481:
        /*0204*/ 	.byte	0x04, 0x36
        /*0206*/ 	.short	(.L_483 - .L_482)
.L_482:
        /*0208*/ 	.word	0x00000008
.L_483:


//--------------------- .nv.info._ZN6thrust24THRUST_300001_SM_1000_NS8cuda_cub4core6detail13_kernel_agentINS1_8__reduce11ReduceAgentIPN4cuda3std3__45tupleIJilEEESC_SB_iNS1_9__extrema9arg_max_fIilNS9_4lessIiEEEEEEJSC_SC_iSH_EEEvDpT0_ --------------------------
	.section	.nv.info._ZN6thrust24THRUST_300001_SM_1000_NS8cuda_cub4core6detail13_kernel_agentINS1_8__reduce11ReduceAgentIPN4cuda3std3__45tupleIJilEEESC_SB_iNS1_9__extrema9arg_max_fIilNS9_4lessIiEEEEEEJSC_SC_iSH_EEEvDpT0_,"",@"SHT_CUDA_INFO"
	.sectionflags	@""
	.align	4


	//----- nvinfo : EIATTR_CUDA_API_VERSION
	.align		4
        /*0000*/ 	.byte	0x04, 0x37
        /*0002*/ 	.short	(.L_485 - .L_484)
.L_484:
        /*0004*/ 	.word	0x00000082


	//----- nvinfo : EIATTR_KPARAM_INFO
	.align		4
.L_485:
        /*0008*/ 	.byte	0x04, 0x17
        /*000a*/ 	.short	(.L_487 - .L_486)
.L_486:
        /*000c*/ 	.word	0x00000000
        /*0010*/ 	.short	0x0003
        /*0012*/ 	.short	0x0014
        /*0014*/ 	.byte	0x00, 0xf0, 0x05, 0x00


	//----- nvinfo : EIATTR_KPARAM_INFO
	.align		4
.L_487:
        /*0018*/ 	.byte	0x04, 0x17
        /*001a*/ 	.short	(.L_489 - .L_488)
.L_488:
        /*001c*/ 	.word	0x00000000
        /*0020*/ 	.short	0x0002
        /*0022*/ 	.short	0x0010
        /*0024*/ 	.byte	0x00, 0xf0, 0x11, 0x00


	//----- nvinfo : EIATTR_KPARAM_INFO
	.align		4
.L_489:
        /*0028*/ 	.byte	0x04, 0x17
        /*002a*/ 	.short	(.L_491 - .L_490)
.L_490:
        /*002c*/ 	.word	0x00000000
        /*0030*/ 	.short	0x0001
        /*0032*/ 	.short	0x0008
        /*0034*/ 	.byte	0x00, 0xf5, 0x21, 0x00


	//----- nvinfo : EIATTR_KPARAM_INFO
	.align		4
.L_491:
        /*0038*/ 	.byte	0x04, 0x17
        /*003a*/ 	.short	(.L_493 - .L_492)
.L_492:
        /*003c*/ 	.word	0x00000000
        /*0040*/ 	.short	0x0000
        /*0042*/ 	.short	0x0000
        /*0044*/ 	.byte	0x00, 0xf5, 0x21, 0x00


	//----- nvinfo : EIATTR_SPARSE_MMA_MASK
	.align		4
.L_493:
        /*0048*/ 	.byte	0x03, 0x50
        /*004a*/ 	.short	0x0000


	//----- nvinfo : EIATTR_MAXREG_COUNT
	.align		4
        /*004c*/ 	.byte	0x03, 0x1b
        /*004e*/ 	.short	0x00ff


	//----- nvinfo : EIATTR_NUM_BARRIERS
	.align		4
        /*0050*/ 	.byte	0x02, 0x4c
        /*0052*/ 	.byte	0x01
	.zero		1


	//----- nvinfo : EIATTR_MERCURY_ISA_VERSION
	.align		4
        /*0054*/ 	.byte	0x03, 0x5f
        /*0056*/ 	.short	0x0101


	//----- nvinfo : EIATTR_COOP_GROUP_MASK_REGIDS
	.align		4
        /*0058*/ 	.byte	0x04, 0x29
        /*005a*/ 	.short	(.L_495 - .L_494)


	//   ....[0]....
.L_494:
        /*005c*/ 	.word	0xffffffff


	//   ....[1]....
        /*0060*/ 	.word	0xffffffff


	//   ....[2]....
        /*0064*/ 	.word	0xffffffff


	//   ....[3]....
        /*0068*/ 	.word	0xffffffff


	//   ....[4]....
        /*006c*/ 	.word	0xffffffff


	//   ....[5]....
        /*0070*/ 	.word	0xffffffff


	//   ....[6]....
        /*0074*/ 	.word	0xffffffff


	//   ....[7]....
        /*0078*/ 	.word	0xffffffff


	//   ....[8]....
        /*007c*/ 	.word	0xffffffff


	//   ....[9]....
        /*0080*/ 	.word	0xffffffff


	//   ....[10]....
        /*0084*/ 	.word	0xffffffff


	//   ....[11]....
        /*0088*/ 	.word	0xffffffff


	//   ....[12]....
        /*008c*/ 	.word	0xffffffff


	//   ....[13]....
        /*0090*/ 	.word	0xffffffff


	//   ....[14]....
        /*0094*/ 	.word	0xffffffff


	//   ....[15]....
        /*0098*/ 	.word	0xffffffff


	//   ....[16]....
        /*009c*/ 	.word	0xffffffff


	//   ....[17]....
        /*00a0*/ 	.word	0xffffffff


	//   ....[18]....
        /*00a4*/ 	.word	0xffffffff


	//   ....[19]....
        /*00a8*/ 	.word	0xffffffff


	//   ....[20]....
        /*00ac*/ 	.word	0xffffffff


	//   ....[21]....
        /*00b0*/ 	.word	0xffffffff


	//   ....[22]....
        /*00b4*/ 	.word	0xffffffff


	//   ....[23]....
        /*00b8*/ 	.word	0xffffffff


	//   ....[24]....
        /*00bc*/ 	.word	0xffffffff


	//   ....[25]....
        /*00c0*/ 	.word	0xffffffff


	//   ....[26]....
        /*00c4*/ 	.word	0xffffffff


	//   ....[27]....
        /*00c8*/ 	.word	0xffffffff


	//   ....[28]....
        /*00cc*/ 	.word	0xffffffff


	//   ....[29]....
        /*00d0*/ 	.word	0xffffffff


	//   ....[30]....
        /*00d4*/ 	.word	0xffffffff


	//   ....[31]....
        /*00d8*/ 	.word	0xffffffff


	//   ....[32]....
        /*00dc*/ 	.word	0xffffffff


	//   ....[33]....
        /*00e0*/ 	.word	0xffffffff


	//   ....[34]....
        /*00e4*/ 	.word	0xffffffff


	//   ....[35]....
        /*00e8*/ 	.word	0xffffffff


	//   ....[36]....
        /*00ec*/ 	.word	0xffffffff


	//   ....[37]....
        /*00f0*/ 	.word	0xffffffff


	//   ....[38]....
        /*00f4*/ 	.word	0xffffffff


	//   ....[39]....
        /*00f8*/ 	.word	0xffffffff


	//   ....[40]....
        /*00fc*/ 	.word	0xffffffff


	//   ....[41]....
        /*0100*/ 	.word	0xffffffff


	//   ....[42]....
        /*0104*/ 	.word	0xffffffff


	//   ....[43]....
        /*0108*/ 	.word	0xffffffff


	//   ....[44]....
        /*010c*/ 	.word	0xffffffff


	//----- nvinfo : EIATTR_COOP_GROUP_INSTR_OFFSETS
	.align		4
.L_495:
        /*0110*/ 	.byte	0x04, 0x28
        /*0112*/ 	.short	(.L_497 - .L_496)


	//   ....[0]....
.L_496:
        /*0114*/ 	.word	0x00000a60


	//   ....[1]....
        /*0118*/ 	.word	0x00000a90


	//   ....[2]....
        /*011c*/ 	.word	0x00000aa0


	//   ....[3]....
        /*0120*/ 	.word	0x00000c00


	//   ....[4]....
        /*0124*/ 	.word	0x00000c40


	//   ....[5]....
        /*0128*/ 	.word	0x00000c80


	//   ....[6]....
        /*012c*/ 	.word	0x00000dc0


	//   ....[7]....
        /*0130*/ 	.word	0x00000df0


	//   ....[8]....
        /*0134*/ 	.word	0x00000e20


	//   ....[9]....
        /*0138*/ 	.word	0x00000f50


	//   ....[10]....
        /*013c*/ 	.word	0x00000f80


	//   ....[11]....
        /*0140*/ 	.word	0x00000fb0


	//   ....[12]....
        /*0144*/ 	.word	0x000010e0


	//   ....[13]....
        /*0148*/ 	.word	0x00001110


	//   ....[14]....
        /*014c*/ 	.word	0x00001140


	//   ....[15]....
        /*0150*/ 	.word	0x00001d00


	//   ....[16]....
        /*0154*/ 	.word	0x00001d10


	//   ....[17]....
        /*0158*/ 	.word	0x00001d20


	//   ....[18]....
        /*015c*/ 	.word	0x00001ef0


	//   ....[19]....
        /*0160*/ 	.word	0x00001f30


	//   ....[20]....
        /*0164*/ 	.word	0x00001f60


	//   ....[21]....
        /*0168*/ 	.word	0x00002090


	//   ....[22]....
        /*016c*/ 	.word	0x000020c0


	//   ....[23]....
        /*0170*/ 	.word	0x000020f0


	//   ....[24]....
        /*0174*/ 	.word	0x00002220


	//   ....[25]....
        /*0178*/ 	.word	0x00002250


	//   ....[26]....
        /*017c*/ 	.word	0x00002280


	//   ....[27]....
        /*0180*/ 	.word	0x000023b0


	//   ....[28]....
        /*0184*/ 	.word	0x000023e0


	//   ....[29]....
        /*0188*/ 	.word	0x00002410


	//   ....[30]....
        /*018c*/ 	.word	0x000042a0


	//   ....[31]....
        /*0190*/ 	.word	0x000042c0


	//   ....[32]....
        /*0194*/ 	.word	0x000042d0


	//   ....[33]....
        /*0198*/ 	.word	0x00004470


	//   ....[34]....
        /*019c*/ 	.word	0x000044a0


	//   ....[35]....
        /*01a0*/ 	.word	0x000044d0


	//   ....[36]....
        /*01a4*/ 	.word	0x00004600


	//   ....[37]....
        /*01a8*/ 	.word	0x00004630


	//   ....[38]....
        /*01ac*/ 	.word	0x00004660


	//   ....[39]....
        /*01b0*/ 	.word	0x00004790


	//   ....[40]....
        /*01b4*/ 	.word	0x000047c0


	//   ....[41]....
        /*01b8*/ 	.word	0x000047f0


	//   ....[42]....
        /*01bc*/ 	.word	0x00004920


	//   ....[43]....
        /*01c0*/ 	.word	0x00004950


	//   ....[44]....
        /*01c4*/ 	.word	0x00004980


	//----- nvinfo : EIATTR_VRC_CTA_INIT_COUNT
	.align		4
.L_497:
        /*01c8*/ 	.byte	0x02, 0x4a
	.zero		1
	.zero		1


	//----- nvinfo : EIATTR_EXIT_INSTR_OFFSETS
	.align		4
        /*01cc*/ 	.byte	0x04, 0x1c
        /*01ce*/ 	.short	(.L_499 - .L_498)


	//   ....[0]....
.L_498:
        /*01d0*/ 	.word	0x00000030


	//   ....[1]....
        /*01d4*/ 	.word	0x00005490


	//   ....[2]....
        /*01d8*/ 	.word	0x00005500


	//----- nvinfo : EIATTR_MAX_THREADS
	.align		4
.L_499:
        /*01dc*/ 	.byte	0x04, 0x05
        /*01de*/ 	.short	(.L_501 - .L_500)
.L_500:
        /*01e0*/ 	.word	0x00000100
        /*01e4*/ 	.word	0x00000001
        /*01e8*/ 	.word	0x00000001


	//----- nvinfo : EIATTR_CRS_STACK_SIZE
	.align		4
.L_501:
        /*01ec*/ 	.byte	0x04, 0x1e
        /*01ee*/ 	.short	(.L_503 - .L_502)
.L_502:
        /*01f0*/ 	.word	0x00000000


	//----- nvinfo : EIATTR_CBANK_PARAM_SIZE
	.align		4
.L_503:
        /*01f4*/ 	.byte	0x03, 0x19
        /*01f6*/ 	.short	0x0015


	//----- nvinfo : EIATTR_PARAM_CBANK
	.align		4
        /*01f8*/ 	.byte	0x04, 0x0a
        /*01fa*/ 	.short	(.L_505 - .L_504)
	.align		4
.L_504:
        /*01fc*/ 	.word	index@(.nv.constant0._ZN6thrust24THRUST_300001_SM_1000_NS8cuda_cub4core6detail13_kernel_agentINS1_8__reduce11ReduceAgentIPN4cuda3std3__45tupleIJilEEESC_SB_iNS1_9__extrema9arg_max_fIilNS9_4lessIiEEEEEEJSC_SC_iSH_EEEvDpT0_)
        /*0200*/ 	.short	0x0380
        /*0202*/ 	.short	0x0015


	//----- nvinfo : EIATTR_SW_WAR
	.align		4
.L_505:
        /*0204*/ 	.byte	0x04, 0x36
        /*0206*/ 	.short	(.L_507 - .L_506)
.L_506:
        /*0208*/ 	.word	0x00000008
.L_507:


//--------------------- .nv.info._ZN6thrust24THRUST_300001_SM_1000_NS8cuda_cub4core6detail13_kernel_agentINS1_8__reduce10DrainAgentIiEEJN3cub18CUB_300001_SM_10009GridQueueIjEEiEEEvDpT0_ --------------------------
	.section	.nv.info._ZN6thrust24THRUST_300001_SM_1000_NS8cuda_cub4core6detail13_kernel_agentINS1_8__reduce10DrainAgentIiEEJN3cub18CUB_300001_SM_10009GridQueueIjEEiEEEvDpT0_,"",@"SHT_CUDA_INFO"
	.sectionflags	@""
	.align	4


	//----- nvinfo : EIATTR_CUDA_API_VERSION
	.align		4
        /*0000*/ 	.byte	0x04, 0x37
        /*0002*/ 	.short	(.L_509 - .L_508)
.L_508:
        /*0004*/ 	.word	0x00000082


	//----- nvinfo : EIATTR_KPARAM_INFO
	.align		4
.L_509:
        /*0008*/ 	.byte	0x04, 0x17
        /*000a*/ 	.short	(.L_511 - .L_510)
.L_510:
        /*000c*/ 	.word	0x00000000
        /*0010*/ 	.short	0x0001
        /*0012*/ 	.short	0x0008
        /*0014*/ 	.byte	0x00, 0xf0, 0x11, 0x00


	//----- nvinfo : EIATTR_KPARAM_INFO
	.align		4
.L_511:
        /*0018*/ 	.byte	0x04, 0x17
        /*001a*/ 	.short	(.L_513 - .L_512)
.L_512:
        /*001c*/ 	.word	0x00000000
        /*0020*/ 	.short	0x0000
        /*0022*/ 	.short	0x0000
        /*0024*/ 	.byte	0x00, 0xf0, 0x21, 0x00


	//----- nvinfo : EIATTR_SPARSE_MMA_MASK
	.align		4
.L_513:
        /*0028*/ 	.byte	0x03, 0x50
        /*002a*/ 	.short	0x0000


	//----- nvinfo : EIATTR_MAXREG_COUNT
	.align		4
        /*002c*/ 	.byte	0x03, 0x1b
        /*002e*/ 	.short	0x00ff


	//----- nvinfo : EIATTR_MERCURY_ISA_VERSION
	.align		4
        /*0030*/ 	.byte	0x03, 0x5f
        /*0032*/ 	.short	0x0101


	//----- nvinfo : EIATTR_VRC_CTA_INIT_COUNT
	.align		4
        /*0034*/ 	.byte	0x02, 0x4a
	.zero		1
	.zero		1


	//----- nvinfo : EIATTR_EXIT_INSTR_OFFSETS
	.align		4
        /*0038*/ 	.byte	0x04, 0x1c
        /*003a*/ 	.short	(.L_515 - .L_514)


	//   ....[0]....
.L_514:
        /*003c*/ 	.word	0x00000060


	//----- nvinfo : EIATTR_MAX_THREADS
	.align		4
.L_515:
        /*0040*/ 	.byte	0x04, 0x05
        /*0042*/ 	.short	(.L_517 - .L_516)
.L_516:
        /*0044*/ 	.word	0x00000001
        /*0048*/ 	.word	0x00000001
        /*004c*/ 	.word	0x00000001


	//----- nvinfo : EIATTR_CBANK_PARAM_SIZE
	.align		4
.L_517:
        /*0050*/ 	.byte	0x03, 0x19
        /*0052*/ 	.short	0x000c


	//----- nvinfo : EIATTR_PARAM_CBANK
	.align		4
        /*0054*/ 	.byte	0x04, 0x0a
        /*0056*/ 	.short	(.L_519 - .L_518)
	.align		4
.L_518:
        /*0058*/ 	.word	index@(.nv.constant0._ZN6thrust24THRUST_300001_SM_1000_NS8cuda_cub4core6detail13_kernel_agentINS1_8__reduce10DrainAgentIiEEJN3cub18CUB_300001_SM_10009GridQueueIjEEiEEEvDpT0_)
        /*005c*/ 	.short	0x0380
        /*005e*/ 	.short	0x000c


	//----- nvinfo : EIATTR_SW_WAR
	.align		4
.L_519:
        /*0060*/ 	.byte	0x04, 0x36
        /*0062*/ 	.short	(.L_521 - .L_520)
.L_520:
        /*0064*/ 	.word	0x00000008
.L_521:


//--------------------- .nv.info._ZN6thrust24THRUST_300001_SM_1000_NS8cuda_cub4core6detail13_kernel_agentINS1_8__reduce11ReduceAgentINS0_12zip_iteratorIN4cuda3std3__45tupleIJNS0_10device_ptrIiEENS0_17counting_iteratorIlNS0_11use_defaultESF_SF_EEEEEEEPNSB_IJilEEESJ_iNS1_9__extrema9arg_max_fIilNSA_4lessIiEEEEEEJSI_SK_iN3cub18CUB_300001_SM_100013GridEvenShareIiEENSS_9GridQueueIjEESP_EEEvDpT0_ --------------------------
	.section	.nv.info._ZN6thrust24THRUST_300001_SM_1000_NS8cuda_cub4core6detail13_kernel_agentINS1_8__reduce11ReduceAgentINS0_12zip_iteratorIN4cuda3std3__45tupleIJNS0_10device_ptrIiEENS0_17counting_iteratorIlNS0_11use_defaultESF_SF_EEEEEEEPNSB_IJilEEESJ_iNS1_9__extrema9arg_max_fIilNSA_4lessIiEEEEEEJSI_SK_iN3cub18CUB_300001_SM_100013GridEvenShareIiEENSS_9GridQueueIjEESP_EEEvDpT0_,"",@"SHT_CUDA_INFO"
	.sectionflags	@""
	.align	4


	//----- nvinfo : EIATTR_CUDA_API_VERSION
	.align		4
        /*0000*/ 	.byte	0x04, 0x37
        /*0002*/ 	.short	(.L_523 - .L_522)
.L_522:
        /*0004*/ 	.word	0x00000082


	//----- nvinfo : EIATTR_KPARAM_INFO
	.align		4
.L_523:
        /*0008*/ 	.byte	0x04, 0x17
        /*000a*/ 	.short	(.L_525 - .L_524)
.L_524:
        /*000c*/ 	.word	0x00000000
        /*0010*/ 	.short	0x0005
        /*0012*/ 	.short	0x0050
        /*0014*/ 	.byte	0x00, 0xf0, 0x05, 0x00


	//----- nvinfo : EIATTR_KPARAM_INFO
	.align		4
.L_525:
        /*0018*/ 	.byte	0x04, 0x17
        /*001a*/ 	.short	(.L_527 - .L_526)
.L_526:
        /*001c*/ 	.word	0x00000000
        /*0020*/ 	.short	0x0004
        /*0022*/ 	.short	0x0048
        /*0024*/ 	.byte	0x00, 0xf0, 0x21, 0x00


	//----- nvinfo : EIATTR_KPARAM_INFO
	.align		4
.L_527:
        /*0028*/ 	.byte	0x04, 0x17
        /*002a*/ 	.short	(.L_529 - .L_528)
.L_528:
        /*002c*/ 	.word	0x00000000
        /*0030*/ 	.short	0x0003
        /*0032*/ 	.short	0x001c
        /*0034*/ 	.byte	0x00, 0xf0, 0xa1, 0x00


	//----- nvinfo : EIATTR_KPARAM_INFO
	.align		4
.L_529:
        /*0038*/ 	.byte	0x04, 0x17
        /*003a*/ 	.short	(.L_531 - .L_530)
.L_530:
        /*003c*/ 	.word	0x00000000
        /*0040*/ 	.short	0x0002
        /*0042*/ 	.short	0x0018
        /*0044*/ 	.byte	0x00, 0xf0, 0x11, 0x00


	//----- nvinfo : EIATTR_KPARAM_INFO
	.align		4
.L_531:
        /*0048*/ 	.byte	0x04, 0x17
        /*004a*/ 	.short	(.L_533 - .L_532)
.L_532:
        /*004c*/ 	.word	0x00000000
        /*0050*/ 	.short	0x0001
        /*0052*/ 	.short	0x0010
        /*0054*/ 	.byte	0x00, 0xf5, 0x21, 0x00


	//----- nvinfo : EIATTR_KPARAM_INFO
	.align		4
.L_533:
        /*0058*/ 	.byte	0x04, 0x17
        /*005a*/ 	.short	(.L_535 - .L_534)
.L_534:
        /*005c*/ 	.word	0x00000000
        /*0060*/ 	.short	0x0000
        /*0062*/ 	.short	0x0000
        /*0064*/ 	.byte	0x00, 0xf0, 0x41, 0x00


	//----- nvinfo : EIATTR_SPARSE_MMA_MASK
	.align		4
.L_535:
        /*0068*/ 	.byte	0x03, 0x50
        /*006a*/ 	.short	0x0000


	//----- nvinfo : EIATTR_MAXREG_COUNT
	.align		4
        /*006c*/ 	.byte	0x03, 0x1b
        /*006e*/ 	.short	0x00ff


	//----- nvinfo : EIATTR_NUM_BARRIERS
	.align		4
        /*0070*/ 	.byte	0x02, 0x4c
        /*0072*/ 	.byte	0x01
	.zero		1


	//----- nvinfo : EIATTR_MERCURY_ISA_VERSION
	.align		4
        /*0074*/ 	.byte	0x03, 0x5f
        /*0076*/ 	.short	0x0101


	//----- nvinfo : EIATTR_COOP_GROUP_MASK_REGIDS
	.align		4
        /*0078*/ 	.byte	0x04, 0x29
        /*007a*/ 	.short	(.L_537 - .L_536)


	//   ....[0]....
.L_536:
        /*007c*/ 	.word	0xffffffff


	//   ....[1]....
        /*0080*/ 	.word	0xffffffff


	//   ....[2]....
        /*0084*/ 	.word	0xffffffff


	//   ....[3]....
        /*0088*/ 	.word	0xffffffff


	//   ....[4]....
        /*008c*/ 	.word	0xffffffff


	//   ....[5]....
        /*0090*/ 	.word	0xffffffff


	//   ....[6]....
        /*0094*/ 	.word	0xffffffff


	//   ....[7]....
        /*0098*/ 	.word	0xffffffff


	//   ....[8]....
        /*009c*/ 	.word	0xffffffff


	//   ....[9]....
        /*00a0*/ 	.word	0xffffffff


	//   ....[10]....
        /*00a4*/ 	.word	0xffffffff


	//   ....[11]....
        /*00a8*/ 	.word	0xffffffff


	//   ....[12]....
        /*00ac*/ 	.word	0xffffffff


	//   ....[13]....
        /*00b0*/ 	.word	0xffffffff


	//   ....[14]....
        /*00b4*/ 	.word	0xffffffff


	//   ....[15]....
        /*00b8*/ 	.word	0xffffffff


	//   ....[16]....
        /*00bc*/ 	.word	0xffffffff


	//   ....[17]....
        /*00c0*/ 	.word	0xffffffff


	//   ....[18]....
        /*00c4*/ 	.word	0xffffffff


	//   ....[19]....
        /*00c8*/ 	.word	0xffffffff


	//   ....[20]....
        /*00cc*/ 	.word	0xffffffff


	//   ....[21]....
        /*00d0*/ 	.word	0xffffffff


	//   ....[22]....
        /*00d4*/ 	.word	0xffffffff


	//   ....[23]....
        /*00d8*/ 	.word	0xffffffff


	//   ....[24]....
        /*00dc*/ 	.word	0xffffffff


	//   ....[25]....
        /*00e0*/ 	.word	0xffffffff


	//   ....[26]....
        /*00e4*/ 	.word	0xffffffff


	//   ....[27]....
        /*00e8*/ 	.word	0xffffffff


	//   ....[28]....
        /*00ec*/ 	.word	0xffffffff


	//   ....[29]....
        /*00f0*/ 	.word	0xffffffff


	//   ....[30]....
        /*00f4*/ 	.word	0xffffffff


	//   ....[31]....
        /*00f8*/ 	.word	0xffffffff


	//   ....[32]....
        /*00fc*/ 	.word	0xffffffff


	//   ....[33]....
        /*0100*/ 	.word	0xffffffff


	//   ....[34]....
        /*0104*/ 	.word	0xffffffff


	//   ....[35]....
        /*0108*/ 	.word	0xffffffff


	//   ....[36]....
        /*010c*/ 	.word	0xffffffff


	//   ....[37]....
        /*0110*/ 	.word	0xffffffff


	//   ....[38]....
        /*0114*/ 	.word	0xffffffff


	//   ....[39]....
        /*0118*/ 	.word	0xffffffff


	//   ....[40]....
        /*011c*/ 	.word	0xffffffff


	//   ....[41]....
        /*0120*/ 	.word	0xffffffff


	//   ....[42]....
        /*0124*/ 	.word	0xffffffff


	//   ....[43]....
        /*0128*/ 	.word	0xffffffff


	//   ....[44]....
        /*012c*/ 	.word	0xffffffff


	//----- nvinfo : EIATTR_COOP_GROUP_INSTR_OFFSETS
	.align		4
.L_537:
        /*0130*/ 	.byte	0x04, 0x28
        /*0132*/ 	.short	(.L_539 - .L_538)


	//   ....[0]....
.L_538:
        /*0134*/ 	.word	0x00000b70


	//   ....[1]....
        /*0138*/ 	.word	0x00000ba0


	//   ....[2]....
        /*013c*/ 	.word	0x00000bb0


	//   ....[3]....
        /*0140*/ 	.word	0x00000d20


	//   ....[4]....
        /*0144*/ 	.word	0x00000d60


	//   ....[5]....
        /*0148*/ 	.word	0x00000d90


	//   ....[6]....
        /*014c*/ 	.word	0x00000ed0


	//   ....[7]....
        /*0150*/ 	.word	0x00000f00


	//   ....[8]....
        /*0154*/ 	.word	0x00000f30


	//   ....[9]....
        /*0158*/ 	.word	0x00001060


	//   ....[10]....
        /*015c*/ 	.word	0x00001090


	//   ....[11]....
        /*0160*/ 	.word	0x000010c0


	//   ....[12]....
        /*0164*/ 	.word	0x000011f0


	//   ....[13]....
        /*0168*/ 	.word	0x00001220


	//   ....[14]....
        /*016c*/ 	.word	0x00001250


	//   ....[15]....
        /*0170*/ 	.word	0x00001e00


	//   ....[16]....
        /*0174*/ 	.word	0x00001e10


	//   ....[17]....
        /*0178*/ 	.word	0x00001e90


	//   ....[18]....
        /*017c*/ 	.word	0x00002010


	//   ....[19]....
        /*0180*/ 	.word	0x00002040


	//   ....[20]....
        /*0184*/ 	.word	0x00002070


	//   ....[21]....
        /*0188*/ 	.word	0x000021a0


	//   ....[22]....
        /*018c*/ 	.word	0x000021d0


	//   ....[23]....
        /*0190*/ 	.word	0x00002200


	//   ....[24]....
        /*0194*/ 	.word	0x00002330


	//   ....[25]....
        /*0198*/ 	.word	0x00002360


	//   ....[26]....
        /*019c*/ 	.word	0x00002390


	//   ....[27]....
        /*01a0*/ 	.word	0x000024c0


	//   ....[28]....
        /*01a4*/ 	.word	0x000024f0


	//   ....[29]....
        /*01a8*/ 	.word	0x00002520


	//   ....[30]....
        /*01ac*/ 	.word	0x000046b0


	//   ....[31]....
        /*01b0*/ 	.word	0x000046d0


	//   ....[32]....
        /*01b4*/ 	.word	0x000046e0


	//   ....[33]....
        /*01b8*/ 	.word	0x00004880


	//   ....[34]....
        /*01bc*/ 	.word	0x000048b0


	//   ....[35]....
        /*01c0*/ 	.word	0x000048e0


	//   ....[36]....
        /*01c4*/ 	.word	0x00004a10


	//   ....[37]....
        /*01c8*/ 	.word	0x00004a40


	//   ....[38]....
        /*01cc*/ 	.word	0x00004a70


	//   ....[39]....
        /*01d0*/ 	.word	0x00004ba0


	//   ....[40]....
        /*01d4*/ 	.word	0x00004bd0


	//   ....[41]....
        /*01d8*/ 	.word	0x00004c00


	//   ....[42]....
        /*01dc*/ 	.word	0x00004d30


	//   ....[43]....
        /*01e0*/ 	.word	0x00004d60


	//   ....[44]....
        /*01e4*/ 	.word	0x00004d90


	//----- nvinfo : EIATTR_VRC_CTA_INIT_COUNT
	.align		4
.L_539:
        /*01e8*/ 	.byte	0x02, 0x4a
	.zero		1
	.zero		1


	//----- nvinfo : EIATTR_EXIT_INSTR_OFFSETS
	.align		4
        /*01ec*/ 	.byte	0x04, 0x1c
        /*01ee*/ 	.short	(.L_541 - .L_540)


	//   ....[0]....
.L_540:
        /*01f0*/ 	.word	0x000058a0


	//   ....[1]....
        /*01f4*/ 	.word	0x00005910


	//----- nvinfo : EIATTR_MAX_THREADS
	.align		4
.L_541:
        /*01f8*/ 	.byte	0x04, 0x05
        /*01fa*/ 	.short	(.L_543 - .L_542)
.L_542:
        /*01fc*/ 	.word	0x00000100
        /*0200*/ 	.word	0x00000001
        /*0204*/ 	.word	0x00000001


	//----- nvinfo : EIATTR_CRS_STACK_SIZE
	.align		4
.L_543:
        /*0208*/ 	.byte	0x04, 0x1e
        /*020a*/ 	.short	(.L_545 - .L_544)
.L_544:
        /*020c*/ 	.word	0x00000000


	//----- nvinfo : EIATTR_CBANK_PARAM_SIZE
	.align		4
.L_545:
        /*0210*/ 	.byte	0x03, 0x19
        /*0212*/ 	.short	0x0051


	//----- nvinfo : EIATTR_PARAM_CBANK
	.align		4
        /*0214*/ 	.byte	0x04, 0x0a
        /*0216*/ 	.short	(.L_547 - .L_546)
	.align		4
.L_546:
        /*0218*/ 	.word	index@(.nv.constant0._ZN6thrust24THRUST_300001_SM_1000_NS8cuda_cub4core6detail13_kernel_agentINS1_8__reduce11ReduceAgentINS0_12zip_iteratorIN4cuda3std3__45tupleIJNS0_10device_ptrIiEENS0_17counting_iteratorIlNS0_11use_defaultESF_SF_EEEEEEEPNSB_IJilEEESJ_iNS1_9__extrema9arg_max_fIilNSA_4lessIiEEEEEEJSI_SK_iN3cub18CUB_300001_SM_100013GridEvenShareIiEENSS_9GridQueueIjEESP_EEEvDpT0_)
        /*021c*/ 	.short	0x0380
        /*021e*/ 	.short	0x0051


	//----- nvinfo : EIATTR_SW_WAR
	.align		4
.L_547:
        /*0220*/ 	.byte	0x04, 0x36
        /*0222*/ 	.short	(.L_549 - .L_548)
.L_548:
        /*0224*/ 	.word	0x00000008
.L_549:


//--------------------- .nv.info._ZN6thrust24THRUST_300001_SM_1000_NS8cuda_cub4core6detail13_kernel_agentINS1_8__reduce11ReduceAgentINS0_12zip_iteratorIN4cuda3std3__45tupleIJNS0_10device_ptrIiEENS0_17counting_iteratorIlNS0_11use_defaultESF_SF_EEEEEEEPNSB_IJilEEESJ_iNS1_9__extrema9arg_max_fIilNSA_4lessIiEEEEEEJSI_SK_iSP_EEEvDpT0_ --------------------------
	.section	.nv.info._ZN6thrust24THRUST_300001_SM_1000_NS8cuda_cub4core6detail13_kernel_agentINS1_8__reduce11ReduceAgentINS0_12zip_iteratorIN4cuda3std3__45tupleIJNS0_10device_ptrIiEENS0_17counting_iteratorIlNS0_11use_defaultESF_SF_EEEEEEEPNSB_IJilEEESJ_iNS1_9__extrema9arg_max_fIilNSA_4lessIiEEEEEEJSI_SK_iSP_EEEvDpT0_,"",@"SHT_CUDA_INFO"
	.sectionflags	@""
	.align	4


	//----- nvinfo : EIATTR_CUDA_API_VERSION
	.align		4
        /*0000*/ 	.byte	0x04, 0x37
        /*0002*/ 	.short	(.L_551 - .L_550)
.L_550:
        /*0004*/ 	.word	0x00000082


	//----- nvinfo : EIATTR_KPARAM_INFO
	.align		4
.L_551:
        /*0008*/ 	.byte	0x04, 0x17
        /*000a*/ 	.short	(.L_553 - .L_552)
.L_552:
        /*000c*/ 	.word	0x00000000
        /*0010*/ 	.short	0x0003
        /*0012*/ 	.short	0x001c
        /*0014*/ 	.byte	0x00, 0xf0, 0x05, 0x00


	//----- nvinfo : EIATTR_KPARAM_INFO
	.align		4
.L_553:
        /*0018*/ 	.byte	0x04, 0x17
        /*001a*/ 	.short	(.L_555 - .L_554)
.L_554:
        /*001c*/ 	.word	0x00000000
        /*0020*/ 	.short	0x0002
        /*0022*/ 	.short	0x0018
        /*0024*/ 	.byte	0x00, 0xf0, 0x11, 0x00


	//----- nvinfo : EIATTR_KPARAM_INFO
	.align		4
.L_555:
        /*0028*/ 	.byte	0x04, 0x17
        /*002a*/ 	.short	(.L_557 - .L_556)
.L_556:
        /*002c*/ 	.word	0x00000000
        /*0030*/ 	.short	0x0001
        /*0032*/ 	.short	0x0010
        /*0034*/ 	.byte	0x00, 0xf5, 0x21, 0x00


	//----- nvinfo : EIATTR_KPARAM_INFO
	.align		4
.L_557:
        /*0038*/ 	.byte	0x04, 0x17
        /*003a*/ 	.short	(.L_559 - .L_558)
.L_558:
        /*003c*/ 	.word	0x00000000
        /*0040*/ 	.short	0x0000
        /*0042*/ 	.short	0x0000
        /*0044*/ 	.byte	0x00, 0xf0, 0x41, 0x00


	//----- nvinfo : EIATTR_SPARSE_MMA_MASK
	.align		4
.L_559:
        /*0048*/ 	.byte	0x03, 0x50
        /*004a*/ 	.short	0x0000


	//----- nvinfo : EIATTR_MAXREG_COUNT
	.align		4
        /*004c*/ 	.byte	0x03, 0x1b
        /*004e*/ 	.short	0x00ff


	//----- nvinfo : EIATTR_NUM_BARRIERS
	.align		4
        /*0050*/ 	.byte	0x02, 0x4c
        /*0052*/ 	.byte	0x01
	.zero		1


	//----- nvinfo : EIATTR_MERCURY_ISA_VERSION
	.align		4
        /*0054*/ 	.byte	0x03, 0x5f
        /*0056*/ 	.short	0x0101


	//----- nvinfo : EIATTR_COOP_GROUP_MASK_REGIDS
	.align		4
        /*0058*/ 	.byte	0x04, 0x29
        /*005a*/ 	.short	(.L_561 - .L_560)


	//   ....[0]....
.L_560:
        /*005c*/ 	.word	0xffffffff


	//   ....[1]....
        /*0060*/ 	.word	0xffffffff


	//   ....[2]....
        /*0064*/ 	.word	0xffffffff


	//   ....[3]....
        /*0068*/ 	.word	0xffffffff


	//   ....[4]....
        /*006c*/ 	.word	0xffffffff


	//   ....[5]....
        /*0070*/ 	.word	0xffffffff


	//   ....[6]....
        /*0074*/ 	.word	0xffffffff


	//   ....[7]....
        /*0078*/ 	.word	0xffffffff


	//   ....[8]....
        /*007c*/ 	.word	0xffffffff


	//   ....[9]....
        /*0080*/ 	.word	0xffffffff


	//   ....[10]....
        /*0084*/ 	.word	0xffffffff


	//   ....[11]....
        /*0088*/ 	.word	0xffffffff


	//   ....[12]....
        /*008c*/ 	.word	0xffffffff


	//   ....[13]....
        /*0090*/ 	.word	0xffffffff


	//   ....[14]....
        /*0094*/ 	.word	0xffffffff


	//   ....[15]....
        /*0098*/ 	.word	0xffffffff


	//   ....[16]....
        /*009c*/ 	.word	0xffffffff


	//   ....[17]....
        /*00a0*/ 	.word	0xffffffff


	//   ....[18]....
        /*00a4*/ 	.word	0xffffffff


	//   ....[19]....
        /*00a8*/ 	.word	0xffffffff


	//   ....[20]....
        /*00ac*/ 	.word	0xffffffff


	//   ....[21]....
        /*00b0*/ 	.word	0xffffffff


	//   ....[22]....
        /*00b4*/ 	.word	0xffffffff


	//   ....[23]....
        /*00b8*/ 	.word	0xffffffff


	//   ....[24]....
        /*00bc*/ 	.word	0xffffffff


	//   ....[25]....
        /*00c0*/ 	.word	0xffffffff


	//   ....[26]....
        /*00c4*/ 	.word	0xffffffff


	//   ....[27]....
        /*00c8*/ 	.word	0xffffffff


	//   ....[28]....
        /*00cc*/ 	.word	0xffffffff


	//   ....[29]....
        /*00d0*/ 	.word	0xffffffff


	//   ....[30]....
        /*00d4*/ 	.word	0xffffffff


	//   ....[31]....
        /*00d8*/ 	.word	0xffffffff


	//   ....[32]....
        /*00dc*/ 	.word	0xffffffff


	//   ....[33]....
        /*00e0*/ 	.word	0xffffffff


	//   ....[34]....
        /*00e4*/ 	.word	0xffffffff


	//   ....[35]....
        /*00e8*/ 	.word	0xffffffff


	//   ....[36]....
        /*00ec*/ 	.word	0xffffffff


	//   ....[37]....
        /*00f0*/ 	.word	0xffffffff


	//   ....[38]....
        /*00f4*/ 	.word	0xffffffff


	//   ....[39]....
        /*00f8*/ 	.word	0xffffffff


	//   ....[40]....
        /*00fc*/ 	.word	0xffffffff


	//   ....[41]....
        /*0100*/ 	.word	0xffffffff


	//   ....[42]....
        /*0104*/ 	.word	0xffffffff


	//   ....[43]....
        /*0108*/ 	.word	0xffffffff


	//   ....[44]....
        /*010c*/ 	.word	0xffffffff


	//----- nvinfo : EIATTR_COOP_GROUP_INSTR_OFFSETS
	.align		4
.L_561:
        /*0110*/ 	.byte	0x04, 0x28
        /*0112*/ 	.short	(.L_563 - .L_562)


	//   ....[0]....
.L_562:
        /*0114*/ 	.word	0x00000b00


	//   ....[1]....
        /*0118*/ 	.word	0x00000b30


	//   ....[2]....
        /*011c*/ 	.word	0x00000b40


	//   ....[3]....
        /*0120*/ 	.word	0x00000cb0


	//   ....[4]....
        /*0124*/ 	.word	0x00000cf0


	//   ....[5]....
        /*0128*/ 	.word	0x00000d20


	//   ....[6]....
        /*012c*/ 	.word	0x00000e60


	//   ....[7]....
        /*0130*/ 	.word	0x00000e90


	//   ....[8]....
        /*0134*/ 	.word	0x00000ec0


	//   ....[9]....
        /*0138*/ 	.word	0x00000ff0


	//   ....[10]....
        /*013c*/ 	.word	0x00001020


	//   ....[11]....
        /*0140*/ 	.word	0x00001050


	//   ....[12]....
        /*0144*/ 	.word	0x00001180


	//   ....[13]....
        /*0148*/ 	.word	0x000011b0


	//   ....[14]....
        /*014c*/ 	.word	0x000011e0


	//   ....[15]....
        /*0150*/ 	.word	0x00001da0


	//   ....[16]....
        /*0154*/ 	.word	0x00001db0


	//   ....[17]....
        /*0158*/ 	.word	0x00001e30


	//   ....[18]....
        /*015c*/ 	.word	0x00001fa0


	//   ....[19]....
        /*0160*/ 	.word	0x00001fd0


	//   ....[20]....
        /*0164*/ 	.word	0x00002000


	//   ....[21]....
        /*0168*/ 	.word	0x00002130


	//   ....[22]....
        /*016c*/ 	.word	0x00002160


	//   ....[23]....
        /*0170*/ 	.word	0x00002190


	//   ....[24]....
        /*0174*/ 	.word	0x000022c0


	//   ....[25]....
        /*0178*/ 	.word	0x000022f0


	//   ....[26]....
        /*017c*/ 	.word	0x00002320


	//   ....[27]....
        /*0180*/ 	.word	0x00002450


	//   ....[28]....
        /*0184*/ 	.word	0x00002480


	//   ....[29]....
        /*0188*/ 	.word	0x000024b0


	//   ....[30]....
        /*018c*/ 	.word	0x000043f0


	//   ....[31]....
        /*0190*/ 	.word	0x00004410


	//   ....[32]....
        /*0194*/ 	.word	0x00004420


	//   ....[33]....
        /*0198*/ 	.word	0x000045c0


	//   ....[34]....
        /*019c*/ 	.word	0x000045f0


	//   ....[35]....
        /*01a0*/ 	.word	0x00004620


	//   ....[36]....
        /*01a4*/ 	.word	0x00004750


	//   ....[37]....
        /*01a8*/ 	.word	0x00004780


	//   ....[38]....
        /*01ac*/ 	.word	0x000047b0


	//   ....[39]....
        /*01b0*/ 	.word	0x000048e0


	//   ....[40]....
        /*01b4*/ 	.word	0x00004910


	//   ....[41]....
        /*01b8*/ 	.word	0x00004940


	//   ....[42]....
        /*01bc*/ 	.word	0x00004a70


	//   ....[43]....
        /*01c0*/ 	.word	0x00004aa0


	//   ....[44]....
        /*01c4*/ 	.word	0x00004ad0


	//----- nvinfo : EIATTR_VRC_CTA_INIT_COUNT
	.align		4
.L_563:
        /*01c8*/ 	.byte	0x02, 0x4a
	.zero		1
	.zero		1


	//----- nvinfo : EIATTR_EXIT_INSTR_OFFSETS
	.align		4
        /*01cc*/ 	.byte	0x04, 0x1c
        /*01ce*/ 	.short	(.L_565 - .L_564)


	//   ....[0]....
.L_564:
        /*01d0*/ 	.word	0x00000030


	//   ....[1]....
        /*01d4*/ 	.word	0x000055e0


	//   ....[2]....
        /*01d8*/ 	.word	0x00005650


	//----- nvinfo : EIATTR_MAX_THREADS
	.align		4
.L_565:
        /*01dc*/ 	.byte	0x04, 0x05
        /*01de*/ 	.short	(.L_567 - .L_566)
.L_566:
        /*01e0*/ 	.word	0x00000100
        /*01e4*/ 	.word	0x00000001
        /*01e8*/ 	.word	0x00000001


	//----- nvinfo : EIATTR_CRS_STACK_SIZE
	.align		4
.L_567:
        /*01ec*/ 	.byte	0x04, 0x1e
        /*01ee*/ 	.short	(.L_569 - .L_568)
.L_568:
        /*01f0*/ 	.word	0x00000000


	//----- nvinfo : EIATTR_CBANK_PARAM_SIZE
	.align		4
.L_569:
        /*01f4*/ 	.byte	0x03, 0x19
        /*01f6*/ 	.short	0x001d


	//----- nvinfo : EIATTR_PARAM_CBANK
	.align		4
        /*01f8*/ 	.byte	0x04, 0x0a
        /*01fa*/ 	.short	(.L_571 - .L_570)
	.align		4
.L_570:
        /*01fc*/ 	.word	index@(.nv.constant0._ZN6thrust24THRUST_300001_SM_1000_NS8cuda_cub4core6detail13_kernel_agentINS1_8__reduce11ReduceAgentINS0_12zip_iteratorIN4cuda3std3__45tupleIJNS0_10device_ptrIiEENS0_17counting_iteratorIlNS0_11use_defaultESF_SF_EEEEEEEPNSB_IJilEEESJ_iNS1_9__extrema9arg_max_fIilNSA_4lessIiEEEEEEJSI_SK_iSP_EEEvDpT0_)
        /*0200*/ 	.short	0x0380
        /*0202*/ 	.short	0x001d


	//----- nvinfo : EIATTR_SW_WAR
	.align		4
.L_571:
        /*0204*/ 	.byte	0x04, 0x36
        /*0206*/ 	.short	(.L_573 - .L_572)
.L_572:
        /*0208*/ 	.word	0x00000008
.L_573:


//--------------------- .nv.info._Z10degreeCalcPiS_S_ii --------------------------
	.section	.nv.info._Z10degreeCalcPiS_S_ii,"",@"SHT_CUDA_INFO"
	.sectionflags	@""
	.align	4


	//----- nvinfo : EIATTR_CUDA_API_VERSION
	.align		4
        /*0000*/ 	.byte	0x04, 0x37
        /*0002*/ 	.short	(.L_575 - .L_574)
.L_574:
        /*0004*/ 	.word	0x00000082


	//----- nvinfo : EIATTR_KPARAM_INFO
	.align		4
.L_575:
        /*0008*/ 	.byte	0x04, 0x17
        /*000a*/ 	.short	(.L_577 - .L_576)
.L_576:
        /*000c*/ 	.word	0x00000000
        /*0010*/ 	.short	0x0004
        /*0012*/ 	.short	0x001c
        /*0014*/ 	.byte	0x00, 0xf0, 0x11, 0x00


	//----- nvinfo : EIATTR_KPARAM_INFO
	.align		4
.L_577:
        /*0018*/ 	.byte	0x04, 0x17
        /*001a*/ 	.short	(.L_579 - .L_578)
.L_578:
        /*001c*/ 	.word	0x00000000
        /*0020*/ 	.short	0x0003
        /*0022*/ 	.short	0x0018
        /*0024*/ 	.byte	0x00, 0xf0, 0x11, 0x00


	//----- nvinfo : EIATTR_KPARAM_INFO
	.align		4
.L_579:
        /*0028*/ 	.byte	0x04, 0x17
        /*002a*/ 	.short	(.L_581 - .L_580)
.L_580:
        /*002c*/ 	.word	0x00000000
        /*0030*/ 	.short	0x0002
        /*0032*/ 	.short	0x0010
        /*0034*/ 	.byte	0x00, 0xf5, 0x21, 0x00


	//----- nvinfo : EIATTR_KPARAM_INFO
	.align		4
.L_581:
        /*0038*/ 	.byte	0x04, 0x17
        /*003a*/ 	.short	(.L_583 - .L_582)
.L_582:
        /*003c*/ 	.word	0x00000000
        /*0040*/ 	.short	0x0001
        /*0042*/ 	.short	0x0008
        /*0044*/ 	.byte	0x00, 0xf5, 0x21, 0x00


	//----- nvinfo : EIATTR_KPARAM_INFO
	.align		4
.L_583:
        /*0048*/ 	.byte	0x04, 0x17
        /*004a*/ 	.short	(.L_585 - .L_584)
.L_584:
        /*004c*/ 	.word	0x00000000
        /*0050*/ 	.short	0x0000
        /*0052*/ 	.short	0x0000
        /*0054*/ 	.byte	0x00, 0xf5, 0x21, 0x00


	//----- nvinfo : EIATTR_SPARSE_MMA_MASK
	.align		4
.L_585:
        /*0058*/ 	.byte	0x03, 0x50
        /*005a*/ 	.short	0x0000


	//----- nvinfo : EIATTR_MAXREG_COUNT
	.align		4
        /*005c*/ 	.byte	0x03, 0x1b
        /*005e*/ 	.short	0x00ff


	//----- nvinfo : EIATTR_MERCURY_ISA_VERSION
	.align		4
        /*0060*/ 	.byte	0x03, 0x5f
        /*0062*/ 	.short	0x0101


	//----- nvinfo : EIATTR_VRC_CTA_INIT_COUNT
	.align		4
        /*0064*/ 	.byte	0x02, 0x4a
	.zero		1
	.zero		1


	//----- nvinfo : EIATTR_EXIT_INSTR_OFFSETS
	.align		4
        /*0068*/ 	.byte	0x04, 0x1c
        /*006a*/ 	.short	(.L_587 - .L_586)


	//   ....[0]....
.L_586:
        /*006c*/ 	.word	0x00000070


	//   ....[1]....
        /*0070*/ 	.word	0x00000110


	//----- nvinfo : EIATTR_CBANK_PARAM_SIZE
	.align		4
.L_587:
        /*0074*/ 	.byte	0x03, 0x19
        /*0076*/ 	.short	0x0020


	//----- nvinfo : EIATTR_PARAM_CBANK
	.align		4
        /*0078*/ 	.byte	0x04, 0x0a
        /*007a*/ 	.short	(.L_589 - .L_588)
	.align		4
.L_588:
        /*007c*/ 	.word	index@(.nv.constant0._Z10degreeCalcPiS_S_ii)
        /*0080*/ 	.short	0x0380
        /*0082*/ 	.short	0x0020


	//----- nvinfo : EIATTR_SW_WAR
	.align		4
.L_589:
        /*0084*/ 	.byte	0x04, 0x36
        /*0086*/ 	.short	(.L_591 - .L_590)
.L_590:
        /*0088*/ 	.word	0x00000008
.L_591:


//--------------------- .nv.info._Z15randomNumberingP17curandStateXORWOWPiii --------------------------
	.section	.nv.info._Z15randomNumberingP17curandStateXORWOWPiii,"",@"SHT_CUDA_INFO"
	.sectionflags	@""
	.align	4


	//----- nvinfo : EIATTR_CUDA_API_VERSION
	.align		4
        /*0000*/ 	.byte	0x04, 0x37
        /*0002*/ 	.short	(.L_593 - .L_592)
.L_592:
        /*0004*/ 	.word	0x00000082


	//----- nvinfo : EIATTR_KPARAM_INFO
	.align		4
.L_593:
        /*0008*/ 	.byte	0x04, 0x17
        /*000a*/ 	.short	(.L_595 - .L_594)
.L_594:
        /*000c*/ 	.word	0x00000000
        /*0010*/ 	.short	0x0003
        /*0012*/ 	.short	0x0014
        /*0014*/ 	.byte	0x00, 0xf0, 0x11, 0x00


	//----- nvinfo : EIATTR_KPARAM_INFO
	.align		4
.L_595:
        /*0018*/ 	.byte	0x04, 0x17
        /*001a*/ 	.short	(.L_597 - .L_596)
.L_596:
        /*001c*/ 	.word	0x00000000
        /*0020*/ 	.short	0x0002
        /*0022*/ 	.short	0x0010
        /*0024*/ 	.byte	0x00, 0xf0, 0x11, 0x00


	//----- nvinfo : EIATTR_KPARAM_INFO
	.align		4
.L_597:
        /*0028*/ 	.byte	0x04, 0x17
        /*002a*/ 	.short	(.L_599 - .L_598)
.L_598:
        /*002c*/ 	.word	0x00000000
        /*0030*/ 	.short	0x0001
        /*0032*/ 	.short	0x0008
        /*0034*/ 	.byte	0x00, 0xf5, 0x21, 0x00


	//----- nvinfo : EIATTR_KPARAM_INFO
	.align		4
.L_599:
        /*0038*/ 	.byte	0x04, 0x17
        /*003a*/ 	.short	(.L_601 - .L_600)
.L_600:
        /*003c*/ 	.word	0x00000000
        /*0040*/ 	.short	0x0000
        /*0042*/ 	.short	0x0000
        /*0044*/ 	.byte	0x00, 0xf5, 0x21, 0x00


	//----- nvinfo : EIATTR_SPARSE_MMA_MASK
	.align		4
.L_601:
        /*0048*/ 	.byte	0x03, 0x50
        /*004a*/ 	.short	0x0000


	//----- nvinfo : EIATTR_MAXREG_COUNT
	.align		4
        /*004c*/ 	.byte	0x03, 0x1b
        /*004e*/ 	.short	0x00ff


	//----- nvinfo : EIATTR_MERCURY_ISA_VERSION
	.align		4
        /*0050*/ 	.byte	0x03, 0x5f
        /*0052*/ 	.short	0x0101


	//----- nvinfo : EIATTR_VRC_CTA_INIT_COUNT
	.align		4
        /*0054*/ 	.byte	0x02, 0x4a
	.zero		1
	.zero		1


	//----- nvinfo : EIATTR_EXIT_INSTR_OFFSETS
	.align		4
        /*0058*/ 	.byte	0x04, 0x1c
        /*005a*/ 	.short	(.L_603 - .L_602)


	//   ....[0]....
.L_602:
        /*005c*/ 	.word	0x000002b0


	//----- nvinfo : EIATTR_CBANK_PARAM_SIZE
	.align		4
.L_603:
        /*0060*/ 	.byte	0x03, 0x19
        /*0062*/ 	.short	0x0018


	//----- nvinfo : EIATTR_PARAM_CBANK
	.align		4
        /*0064*/ 	.byte	0x04, 0x0a
        /*0066*/ 	.short	(.L_605 - .L_604)
	.align		4
.L_604:
        /*0068*/ 	.word	index@(.nv.constant0._Z15randomNumberingP17curandStateXORWOWPiii)
        /*006c*/ 	.short	0x0380
        /*006e*/ 	.short	0x0018


	//----- nvinfo : EIATTR_SW_WAR
	.align		4
.L_605:
        /*0070*/ 	.byte	0x04, 0x36
        /*0072*/ 	.short	(.L_607 - .L_606)
.L_606:
        /*0074*/ 	.word	0x00000008
.L_607:


//--------------------- .nv.info._Z12setup_kernelP17curandStateXORWOWm --------------------------
	.section	.nv.info._Z12setup_kernelP17curandStateXORWOWm,"",@"SHT_CUDA_INFO"
	.sectionflags	@""
	.align	4


	//----- nvinfo : EIATTR_CUDA_API_VERSION
	.align		4
        /*0000*/ 	.byte	0x04, 0x37
        /*0002*/ 	.short	(.L_609 - .L_608)
.L_608:
        /*0004*/ 	.word	0x00000082


	//----- nvinfo : EIATTR_KPARAM_INFO
	.align		4
.L_609:
        /*0008*/ 	.byte	0x04, 0x17
        /*000a*/ 	.short	(.L_611 - .L_610)
.L_610:
        /*000c*/ 	.word	0x00000000
        /*0010*/ 	.short	0x0001
        /*0012*/ 	.short	0x0008
        /*0014*/ 	.byte	0x00, 0xf0, 0x21, 0x00


	//----- nvinfo : EIATTR_KPARAM_INFO
	.align		4
.L_611:
        /*0018*/ 	.byte	0x04, 0x17
        /*001a*/ 	.short	(.L_613 - .L_612)
.L_612:
        /*001c*/ 	.word	0x00000000
        /*0020*/ 	.short	0x0000
        /*0022*/ 	.short	0x0000
        /*0024*/ 	.byte	0x00, 0xf5, 0x21, 0x00


	//----- nvinfo : EIATTR_SPARSE_MMA_MASK
	.align		4
.L_613:
        /*0028*/ 	.byte	0x03, 0x50
        /*002a*/ 	.short	0x0000


	//----- nvinfo : EIATTR_MAXREG_COUNT
	.align		4
        /*002c*/ 	.byte	0x03, 0x1b
        /*002e*/ 	.short	0x00ff


	//----- nvinfo : EIATTR_MERCURY_ISA_VERSION
	.align		4
        /*0030*/ 	.byte	0x03, 0x5f
        /*0032*/ 	.short	0x0101


	//----- nvinfo : EIATTR_VRC_CTA_INIT_COUNT
	.align		4
        /*0034*/ 	.byte	0x02, 0x4a
	.zero		1
	.zero		1


	//----- nvinfo : EIATTR_EXIT_INSTR_OFFSETS
	.align		4
        /*0038*/ 	.byte	0x04, 0x1c
        /*003a*/ 	.short	(.L_615 - .L_614)


	//   ....[0]....
.L_614:
        /*003c*/ 	.word	0x00000ed0


	//----- nvinfo : EIATTR_CRS_STACK_SIZE
	.align		4
.L_615:
        /*0040*/ 	.byte	0x04, 0x1e
        /*0042*/ 	.short	(.L_617 - .L_616)
.L_616:
        /*0044*/ 	.word	0x00000000


	//----- nvinfo : EIATTR_CBANK_PARAM_SIZE
	.align		4
.L_617:
        /*0048*/ 	.byte	0x03, 0x19
        /*004a*/ 	.short	0x0010


	//----- nvinfo : EIATTR_PARAM_CBANK
	.align		4
        /*004c*/ 	.byte	0x04, 0x0a
        /*004e*/ 	.short	(.L_619 - .L_618)
	.align		4
.L_618:
        /*0050*/ 	.word	index@(.nv.constant0._Z12setup_kernelP17curandStateXORWOWm)
        /*0054*/ 	.short	0x0380
        /*0056*/ 	.short	0x0010


	//----- nvinfo : EIATTR_SW_WAR
	.align		4
.L_619:
        /*0058*/ 	.byte	0x04, 0x36
        /*005a*/ 	.short	(.L_621 - .L_620)
.L_620:
        /*005c*/ 	.word	0x00000008
.L_621:


//--------------------- .nv.info._Z12colourMinMaxPiS_S_iiS_i --------------------------
	.section	.nv.info._Z12colourMinMaxPiS_S_iiS_i,"",@"SHT_CUDA_INFO"
	.sectionflags	@""
	.align	4


	//----- nvinfo : EIATTR_CUDA_API_VERSION
	.align		4
        /*0000*/ 	.byte	0x04, 0x37
        /*0002*/ 	.short	(.L_623 - .L_622)
.L_622:
        /*0004*/ 	.word	0x00000082


	//----- nvinfo : EIATTR_KPARAM_INFO
	.align		4
.L_623:
        /*0008*/ 	.byte	0x04, 0x17
        /*000a*/ 	.short	(.L_625 - .L_624)
.L_624:
        /*000c*/ 	.word	0x00000000
        /*0010*/ 	.short	0x0006
        /*0012*/ 	.short	0x0028
        /*0014*/ 	.byte	0x00, 0xf0, 0x11, 0x00


	//----- nvinfo : EIATTR_KPARAM_INFO
	.align		4
.L_625:
        /*0018*/ 	.byte	0x04, 0x17
        /*001a*/ 	.short	(.L_627 - .L_626)
.L_626:
        /*001c*/ 	.word	0x00000000
        /*0020*/ 	.short	0x0005
        /*0022*/ 	.short	0x0020
        /*0024*/ 	.byte	0x00, 0xf5, 0x21, 0x00


	//----- nvinfo : EIATTR_KPARAM_INFO
	.align		4
.L_627:
        /*0028*/ 	.byte	0x04, 0x17
        /*002a*/ 	.short	(.L_629 - .L_628)
.L_628:
        /*002c*/ 	.word	0x00000000
        /*0030*/ 	.short	0x0004
        /*0032*/ 	.short	0x001c
        /*0034*/ 	.byte	0x00, 0xf0, 0x11, 0x00


	//----- nvinfo : EIATTR_KPARAM_INFO
	.align		4
.L_629:
        /*0038*/ 	.byte	0x04, 0x17
        /*003a*/ 	.short	(.L_631 - .L_630)
.L_630:
        /*003c*/ 	.word	0x00000000
        /*0040*/ 	.short	0x0003
        /*0042*/ 	.short	0x0018
        /*0044*/ 	.byte	0x00, 0xf0, 0x11, 0x00


	//----- nvinfo : EIATTR_KPARAM_INFO
	.align		4
.L_631:
        /*0048*/ 	.byte	0x04, 0x17
        /*004a*/ 	.short	(.L_633 - .L_632)
.L_632:
        /*004c*/ 	.word	0x00000000
        /*0050*/ 	.short	0x0002
        /*0052*/ 	.short	0x0010
        /*0054*/ 	.byte	0x00, 0xf5, 0x21, 0x00


	//----- nvinfo : EIATTR_KPARAM_INFO
	.align		4
.L_633:
        /*0058*/ 	.byte	0x04, 0x17
        /*005a*/ 	.short	(.L_635 - .L_634)
.L_634:
        /*005c*/ 	.word	0x00000000
        /*0060*/ 	.short	0x0001
        /*0062*/ 	.short	0x0008
        /*0064*/ 	.byte	0x00, 0xf5, 0x21, 0x00


	//----- nvinfo : EIATTR_KPARAM_INFO
	.align		4
.L_635:
        /*0068*/ 	.byte	0x04, 0x17
        /*006a*/ 	.short	(.L_637 - .L_636)
.L_636:
        /*006c*/ 	.word	0x00000000
        /*0070*/ 	.short	0x0000
        /*0072*/ 	.short	0x0000
        /*0074*/ 	.byte	0x00, 0xf5, 0x21, 0x00


	//----- nvinfo : EIATTR_SPARSE_MMA_MASK
	.align		4
.L_637:
        /*0078*/ 	.byte	0x03, 0x50
        /*007a*/ 	.short	0x0000


	//----- nvinfo : EIATTR_MAXREG_COUNT
	.align		4
        /*007c*/ 	.byte	0x03, 0x1b
        /*007e*/ 	.short	0x00ff


	//----- nvinfo : EIATTR_MERCURY_ISA_VERSION
	.align		4
        /*0080*/ 	.byte	0x03, 0x5f
        /*0082*/ 	.short	0x0101


	//----- nvinfo : EIATTR_INT_WARP_WIDE_INSTR_OFFSETS
	.align		4
        /*0084*/ 	.byte	0x04, 0x31
        /*0086*/ 	.short	(.L_639 - .L_638)


	//   ....[0]....
.L_638:
        /*0088*/ 	.word	0x00000670


	//----- nvinfo : EIATTR_VRC_CTA_INIT_COUNT
	.align		4
.L_639:
        /*008c*/ 	.byte	0x02, 0x4a
	.zero		1
	.zero		1


	//----- nvinfo : EIATTR_EXIT_INSTR_OFFSETS
	.align		4
        /*0090*/ 	.byte	0x04, 0x1c
        /*0092*/ 	.short	(.L_641 - .L_640)


	//   ....[0]....
.L_640:
        /*0094*/ 	.word	0x00000070


	//   ....[1]....
        /*0098*/ 	.word	0x000000d0


	//   ....[2]....
        /*009c*/ 	.word	0x000003c0


	//   ....[3]....
        /*00a0*/ 	.word	0x00000530


	//   ....[4]....
        /*00a4*/ 	.word	0x000006c0


	//----- nvinfo : EIATTR_CRS_STACK_SIZE
	.align		4
.L_641:
        /*00a8*/ 	.byte	0x04, 0x1e
        /*00aa*/ 	.short	(.L_643 - .L_642)
.L_642:
        /*00ac*/ 	.word	0x00000000


	//----- nvinfo : EIATTR_CBANK_PARAM_SIZE
	.align		4
.L_643:
        /*00b0*/ 	.byte	0x03, 0x19
        /*00b2*/ 	.short	0x002c


	//----- nvinfo : EIATTR_PARAM_CBANK
	.align		4
        /*00b4*/ 	.byte	0x04, 0x0a
        /*00b6*/ 	.short	(.L_645 - .L_644)
	.align		4
.L_644:
        /*00b8*/ 	.word	index@(.nv.constant0._Z12colourMinMaxPiS_S_iiS_i)
        /*00bc*/ 	.short	0x0380
        /*00be*/ 	.short	0x002c


	//----- nvinfo : EIATTR_SW_WAR
	.align		4
.L_645:
        /*00c0*/ 	.byte	0x04, 0x36
        /*00c2*/ 	.short	(.L_647 - .L_646)
.L_646:
        /*00c4*/ 	.word	0x00000008
.L_647:


//--------------------- .nv.info._Z20incrementalColouringPiS_iiS_iii --------------------------
	.section	.nv.info._Z20incrementalColouringPiS_iiS_iii,"",@"SHT_CUDA_INFO"
	.sectionflags	@""
	.align	4


	//----- nvinfo : EIATTR_CUDA_API_VERSION
	.align		4
        /*0000*/ 	.byte	0x04, 0x37
        /*0002*/ 	.short	(.L_649 - .L_648)
.L_648:
        /*0004*/ 	.word	0x00000082


	//----- nvinfo : EIATTR_KPARAM_INFO
	.align		4
.L_649:
        /*0008*/ 	.byte	0x04, 0x17
        /*000a*/ 	.short	(.L_651 - .L_650)
.L_650:
        /*000c*/ 	.word	0x00000000
        /*0010*/ 	.short	0x0007
        /*0012*/ 	.short	0x0028
        /*0014*/ 	.byte	0x00, 0xf0, 0x11, 0x00


	//----- nvinfo : EIATTR_KPARAM_INFO
	.align		4
.L_651:
        /*0018*/ 	.byte	0x04, 0x17
        /*001a*/ 	.short	(.L_653 - .L_652)
.L_652:
        /*001c*/ 	.word	0x00000000
        /*0020*/ 	.short	0x0006
        /*0022*/ 	.short	0x0024
        /*0024*/ 	.byte	0x00, 0xf0, 0x11, 0x00


	//----- nvinfo : EIATTR_KPARAM_INFO
	.align		4
.L_653:
        /*0028*/ 	.byte	0x04, 0x17
        /*002a*/ 	.short	(.L_655 - .L_654)
.L_654:
        /*002c*/ 	.word	0x00000000
        /*0030*/ 	.short	0x0005
        /*0032*/ 	.short	0x0020
        /*0034*/ 	.byte	0x00, 0xf0, 0x11, 0x00


	//----- nvinfo : EIATTR_KPARAM_INFO
	.align		4
.L_655:
        /*0038*/ 	.byte	0x04, 0x17
        /*003a*/ 	.short	(.L_657 - .L_656)
.L_656:
        /*003c*/ 	.word	0x00000000
        /*0040*/ 	.short	0x0004
        /*0042*/ 	.short	0x0018
        /*0044*/ 	.byte	0x00, 0xf5, 0x21, 0x00


	//----- nvinfo : EIATTR_KPARAM_INFO
	.align		4
.L_657:
        /*0048*/ 	.byte	0x04, 0x17
        /*004a*/ 	.short	(.L_659 - .L_658)
.L_658:
        /*004c*/ 	.word	0x00000000
        /*0050*/ 	.short	0x0003
        /*0052*/ 	.short	0x0014
        /*0054*/ 	.byte	0x00, 0xf0, 0x11, 0x00


	//----- nvinfo : EIATTR_KPARAM_INFO
	.align		4
.L_659:
        /*0058*/ 	.byte	0x04, 0x17
        /*005a*/ 	.short	(.L_661 - .L_660)
.L_660:
        /*005c*/ 	.word	0x00000000
        /*0060*/ 	.short	0x0002
        /*0062*/ 	.short	0x0010
        /*0064*/ 	.byte	0x00, 0xf0, 0x11, 0x00


	//----- nvinfo : EIATTR_KPARAM_INFO
	.align		4
.L_661:
        /*0068*/ 	.byte	0x04, 0x17
        /*006a*/ 	.short	(.L_663 - .L_662)
.L_662:
        /*006c*/ 	.word	0x00000000
        /*0070*/ 	.short	0x0001
        /*0072*/ 	.short	0x0008
        /*0074*/ 	.byte	0x00, 0xf5, 0x21, 0x00


	//----- nvinfo : EIATTR_KPARAM_INFO
	.align		4
.L_663:
        /*0078*/ 	.byte	0x04, 0x17
        /*007a*/ 	.short	(.L_665 - .L_664)
.L_664:
        /*007c*/ 	.word	0x00000000
        /*0080*/ 	.short	0x0000
        /*0082*/ 	.short	0x0000
        /*0084*/ 	.byte	0x00, 0xf5, 0x21, 0x00


	//----- nvinfo : EIATTR_SPARSE_MMA_MASK
	.align		4
.L_665:
        /*0088*/ 	.byte	0x03, 0x50
        /*008a*/ 	.short	0x0000


	//----- nvinfo : EIATTR_MAXREG_COUNT
	.align		4
        /*008c*/ 	.byte	0x03, 0x1b
        /*008e*/ 	.short	0x00ff


	//----- nvinfo : EIATTR_NUM_BARRIERS
	.align		4
        /*0090*/ 	.byte	0x02, 0x4c
        /*0092*/ 	.byte	0x01
	.zero		1


	//----- nvinfo : EIATTR_MERCURY_ISA_VERSION
	.align		4
        /*0094*/ 	.byte	0x03, 0x5f
        /*0096*/ 	.short	0x0101


	//----- nvinfo : EIATTR_VRC_CTA_INIT_COUNT
	.align		4
        /*0098*/ 	.byte	0x02, 0x4a
	.zero		1
	.zero		1


	//----- nvinfo : EIATTR_EXIT_INSTR_OFFSETS
	.align		4
        /*009c*/ 	.byte	0x04, 0x1c
        /*009e*/ 	.short	(.L_667 - .L_666)


	//   ....[0]....
.L_666:
        /*00a0*/ 	.word	0x00000320


	//   ....[1]....
        /*00a4*/ 	.word	0x00000e70


	//----- nvinfo : EIATTR_CRS_STACK_SIZE
	.align		4
.L_667:
        /*00a8*/ 	.byte	0x04, 0x1e
        /*00aa*/ 	.short	(.L_669 - .L_668)
.L_668:
        /*00ac*/ 	.word	0x00000000


	//----- nvinfo : EIATTR_CBANK_PARAM_SIZE
	.align		4
.L_669:
        /*00b0*/ 	.byte	0x03, 0x19
        /*00b2*/ 	.short	0x002c


	//----- nvinfo : EIATTR_PARAM_CBANK
	.align		4
        /*00b4*/ 	.byte	0x04, 0x0a
        /*00b6*/ 	.short	(.L_671 - .L_670)
	.align		4
.L_670:
        /*00b8*/ 	.word	index@(.nv.constant0._Z20incrementalColouringPiS_iiS_iii)
        /*00bc*/ 	.short	0x0380
        /*00be*/ 	.short	0x002c


	//----- nvinfo : EIATTR_SW_WAR
	.align		4
.L_671:
        /*00c0*/ 	.byte	0x04, 0x36
        /*00c2*/ 	.short	(.L_673 - .L_672)
.L_672:
        /*00c4*/ 	.word	0x00000008
.L_673:


//--------------------- .nv.info._Z23incrementalColouringNewPiS_iiS_S_iiS_S_ --------------------------
	.section	.nv.info._Z23incrementalColouringNewPiS_iiS_S_iiS_S_,"",@"SHT_CUDA_INFO"
	.sectionflags	@""
	.align	4


	//----- nvinfo : EIATTR_CUDA_API_VERSION
	.align		4
        /*0000*/ 	.byte	0x04, 0x37
        /*0002*/ 	.short	(.L_675 - .L_674)
.L_674:
        /*0004*/ 	.word	0x00000082


	//----- nvinfo : EIATTR_KPARAM_INFO
	.align		4
.L_675:
        /*0008*/ 	.byte	0x04, 0x17
        /*000a*/ 	.short	(.L_677 - .L_676)
.L_676:
        /*000c*/ 	.word	0x00000000
        /*0010*/ 	.short	0x0009
        /*0012*/ 	.short	0x0038
        /*0014*/ 	.byte	0x00, 0xf5, 0x21, 0x00


	//----- nvinfo : EIATTR_KPARAM_INFO
	.align		4
.L_677:
        /*0018*/ 	.byte	0x04, 0x17
        /*001a*/ 	.short	(.L_679 - .L_678)
.L_678:
        /*001c*/ 	.word	0x00000000
        /*0020*/ 	.short	0x0008
        /*0022*/ 	.short	0x0030
        /*0024*/ 	.byte	0x00, 0xf5, 0x21, 0x00


	//----- nvinfo : EIATTR_KPARAM_INFO
	.align		4
.L_679:
        /*0028*/ 	.byte	0x04, 0x17
        /*002a*/ 	.short	(.L_681 - .L_680)
.L_680:
        /*002c*/ 	.word	0x00000000
        /*0030*/ 	.short	0x0007
        /*0032*/ 	.short	0x002c
        /*0034*/ 	.byte	0x00, 0xf0, 0x11, 0x00


	//----- nvinfo : EIATTR_KPARAM_INFO
	.align		4
.L_681:
        /*0038*/ 	.byte	0x04, 0x17
        /*003a*/ 	.short	(.L_683 - .L_682)
.L_682:
        /*003c*/ 	.word	0x00000000
        /*0040*/ 	.short	0x0006
        /*0042*/ 	.short	0x0028
        /*0044*/ 	.byte	0x00, 0xf0, 0x11, 0x00


	//----- nvinfo : EIATTR_KPARAM_INFO
	.align		4
.L_683:
        /*0048*/ 	.byte	0x04, 0x17
        /*004a*/ 	.short	(.L_685 - .L_684)
.L_684:
        /*004c*/ 	.word	0x00000000
        /*0050*/ 	.short	0x0005
        /*0052*/ 	.short	0x0020
        /*0054*/ 	.byte	0x00, 0xf5, 0x21, 0x00


	//----- nvinfo : EIATTR_KPARAM_INFO
	.align		4
.L_685:
        /*0058*/ 	.byte	0x04, 0x17
        /*005a*/ 	.short	(.L_687 - .L_686)
.L_686:
        /*005c*/ 	.word	0x00000000
        /*0060*/ 	.short	0x0004
        /*0062*/ 	.short	0x0018
        /*0064*/ 	.byte	0x00, 0xf5, 0x21, 0x00


	//----- nvinfo : EIATTR_KPARAM_INFO
	.align		4
.L_687:
        /*0068*/ 	.byte	0x04, 0x17
        /*006a*/ 	.short	(.L_689 - .L_688)
.L_688:
        /*006c*/ 	.word	0x00000000
        /*0070*/ 	.short	0x0003
        /*0072*/ 	.short	0x0014
        /*0074*/ 	.byte	0x00, 0xf0, 0x11, 0x00


	//----- nvinfo : EIATTR_KPARAM_INFO
	.align		4
.L_689:
        /*0078*/ 	.byte	0x04, 0x17
        /*007a*/ 	.short	(.L_691 - .L_690)
.L_690:
        /*007c*/ 	.word	0x00000000
        /*0080*/ 	.short	0x0002
        /*0082*/ 	.short	0x0010
        /*0084*/ 	.byte	0x00, 0xf0, 0x11, 0x00


	//----- nvinfo : EIATTR_KPARAM_INFO
	.align		4
.L_691:
        /*0088*/ 	.byte	0x04, 0x17
        /*008a*/ 	.short	(.L_693 - .L_692)
.L_692:
        /*008c*/ 	.word	0x00000000
        /*0090*/ 	.short	0x0001
        /*0092*/ 	.short	0x0008
        /*0094*/ 	.byte	0x00, 0xf5, 0x21, 0x00


	//----- nvinfo : EIATTR_KPARAM_INFO
	.align		4
.L_693:
        /*0098*/ 	.byte	0x04, 0x17
        /*009a*/ 	.short	(.L_695 - .L_694)
.L_694:
        /*009c*/ 	.word	0x00000000
        /*00a0*/ 	.short	0x0000
        /*00a2*/ 	.short	0x0000
        /*00a4*/ 	.byte	0x00, 0xf5, 0x21, 0x00


	//----- nvinfo : EIATTR_SPARSE_MMA_MASK
	.align		4
.L_695:
        /*00a8*/ 	.byte	0x03, 0x50
        /*00aa*/ 	.short	0x0000


	//----- nvinfo : EIATTR_MAXREG_COUNT
	.align		4
        /*00ac*/ 	.byte	0x03, 0x1b
        /*00ae*/ 	.short	0x00ff


	//----- nvinfo : EIATTR_NUM_BARRIERS
	.align		4
        /*00b0*/ 	.byte	0x02, 0x4c
        /*00b2*/ 	.byte	0x01
	.zero		1


	//----- nvinfo : EIATTR_MERCURY_ISA_VERSION
	.align		4
        /*00b4*/ 	.byte	0x03, 0x5f
        /*00b6*/ 	.short	0x0101


	//----- nvinfo : EIATTR_VRC_CTA_INIT_COUNT
	.align		4
        /*00b8*/ 	.byte	0x02, 0x4a
	.zero		1
	.zero		1


	//----- nvinfo : EIATTR_EXIT_INSTR_OFFSETS
	.align		4
        /*00bc*/ 	.byte	0x04, 0x1c
        /*00be*/ 	.short	(.L_697 - .L_696)


	//   ....[0]....
.L_696:
        /*00c0*/ 	.word	0x00000080


	//   ....[1]....
        /*00c4*/ 	.word	0x00000370


	//   ....[2]....
        /*00c8*/ 	.word	0x00000df0


	//   ....[3]....
        /*00cc*/ 	.word	0x00000e10


	//   ....[4]....
        /*00d0*/ 	.word	0x00000e60


	//   ....[5]....
        /*00d4*/ 	.word	0x00000e80


	//   ....[6]....
        /*00d8*/ 	.word	0x00000ea0


	//   ....[7]....
        /*00dc*/ 	.word	0x00000ec0


	//   ....[8]....
        /*00e0*/ 	.word	0x00000ee0


	//   ....[9]....
        /*00e4*/ 	.word	0x00000f00


	//   ....[10]....
        /*00e8*/ 	.word	0x00000f40


	//   ....[11]....
        /*00ec*/ 	.word	0x00000f60


	//   ....[12]....
        /*00f0*/ 	.word	0x00000f80


	//----- nvinfo : EIATTR_CRS_STACK_SIZE
	.align		4
.L_697:
        /*00f4*/ 	.byte	0x04, 0x1e
        /*00f6*/ 	.short	(.L_699 - .L_698)
.L_698:
        /*00f8*/ 	.word	0x00000000


	//----- nvinfo : EIATTR_CBANK_PARAM_SIZE
	.align		4
.L_699:
        /*00fc*/ 	.byte	0x03, 0x19
        /*00fe*/ 	.short	0x0040


	//----- nvinfo : EIATTR_PARAM_CBANK
	.align		4
        /*0100*/ 	.byte	0x04, 0x0a
        /*0102*/ 	.short	(.L_701 - .L_700)
	.align		4
.L_700:
        /*0104*/ 	.word	index@(.nv.constant0._Z23incrementalColouringNewPiS_iiS_S_iiS_S_)
        /*0108*/ 	.short	0x0380
        /*010a*/ 	.short	0x0040


	//----- nvinfo : EIATTR_SW_WAR
	.align		4
.L_701:
        /*010c*/ 	.byte	0x04, 0x36
        /*010e*/ 	.short	(.L_703 - .L_702)
.L_702:
        /*0110*/ 	.word	0x00000008
.L_703:


//--------------------- .nv.info._Z20decrementalColouringPiS_iiS_ii --------------------------
	.section	.nv.info._Z20decrementalColouringPiS_iiS_ii,"",@"SHT_CUDA_INFO"
	.sectionflags	@""
	.align	4


	//----- nvinfo : EIATTR_CUDA_API_VERSION
	.align		4
        /*0000*/ 	.byte	0x04, 0x37
        /*0002*/ 	.short	(.L_705 - .L_704)
.L_704:
        /*0004*/ 	.word	0x00000082


	//----- nvinfo : EIATTR_KPARAM_INFO
	.align		4
.L_705:
        /*0008*/ 	.byte	0x04, 0x17
        /*000a*/ 	.short	(.L_707 - .L_706)
.L_706:
        /*000c*/ 	.word	0x00000000
        /*0010*/ 	.short	0x0006
        /*0012*/ 	.short	0x0024
        /*0014*/ 	.byte	0x00, 0xf0, 0x11, 0x00


	//----- nvinfo : EIATTR_KPARAM_INFO
	.align		4
.L_707:
        /*0018*/ 	.byte	0x04, 0x17
        /*001a*/ 	.short	(.L_709 - .L_708)
.L_708:
        /*001c*/ 	.word	0x00000000
        /*0020*/ 	.short	0x0005
        /*0022*/ 	.short	0x0020
        /*0024*/ 	.byte	0x00, 0xf0, 0x11, 0x00


	//----- nvinfo : EIATTR_KPARAM_INFO
	.align		4
.L_709:
        /*0028*/ 	.byte	0x04, 0x17
        /*002a*/ 	.short	(.L_711 - .L_710)
.L_710:
        /*002c*/ 	.word	0x00000000
        /*0030*/ 	.short	0x0004
        /*0032*/ 	.short	0x0018
        /*0034*/ 	.byte	0x00, 0xf5, 0x21, 0x00


	//----- nvinfo : EIATTR_KPARAM_INFO
	.align		4
.L_711:
        /*0038*/ 	.byte	0x04, 0x17
        /*003a*/ 	.short	(.L_713 - .L_712)
.L_712:
        /*003c*/ 	.word	0x00000000
        /*0040*/ 	.short	0x0003
        /*0042*/ 	.short	0x0014
        /*0044*/ 	.byte	0x00, 0xf0, 0x11, 0x00


	//----- nvinfo : EIATTR_KPARAM_INFO
	.align		4
.L_713:
        /*0048*/ 	.byte	0x04, 0x17
        /*004a*/ 	.short	(.L_715 - .L_714)
.L_714:
        /*004c*/ 	.word	0x00000000
        /*0050*/ 	.short	0x0002
        /*0052*/ 	.short	0x0010
        /*0054*/ 	.byte	0x00, 0xf0, 0x11, 0x00


	//----- nvinfo : EIATTR_KPARAM_INFO
	.align		4
.L_715:
        /*0058*/ 	.byte	0x04, 0x17
        /*005a*/ 	.short	(.L_717 - .L_716)
.L_716:
        /*005c*/ 	.word	0x00000000
        /*0060*/ 	.short	0x0001
        /*0062*/ 	.short	0x0008
        /*0064*/ 	.byte	0x00, 0xf5, 0x21, 0x00


	//----- nvinfo : EIATTR_KPARAM_INFO
	.align		4
.L_717:
        /*0068*/ 	.byte	0x04, 0x17
        /*006a*/ 	.short	(.L_719 - .L_718)
.L_718:
        /*006c*/ 	.word	0x00000000
        /*0070*/ 	.short	0x0000
        /*0072*/ 	.short	0x0000
        /*0074*/ 	.byte	0x00, 0xf5, 0x21, 0x00


	//----- nvinfo : EIATTR_SPARSE_MMA_MASK
	.align		4
.L_719:
        /*0078*/ 	.byte	0x03, 0x50
        /*007a*/ 	.short	0x0000


	//----- nvinfo : EIATTR_MAXREG_COUNT
	.align		4
        /*007c*/ 	.byte	0x03, 0x1b
        /*007e*/ 	.short	0x00ff


	//----- nvinfo : EIATTR_NUM_BARRIERS
	.align		4
        /*0080*/ 	.byte	0x02, 0x4c
        /*0082*/ 	.byte	0x01
	.zero		1


	//----- nvinfo : EIATTR_MERCURY_ISA_VERSION
	.align		4
        /*0084*/ 	.byte	0x03, 0x5f
        /*0086*/ 	.short	0x0101


	//----- nvinfo : EIATTR_VRC_CTA_INIT_COUNT
	.align		4
        /*0088*/ 	.byte	0x02, 0x4a
	.zero		1
	.zero		1


	//----- nvinfo : EIATTR_EXIT_INSTR_OFFSETS
	.align		4
        /*008c*/ 	.byte	0x04, 0x1c
        /*008e*/ 	.short	(.L_721 - .L_720)


	//   ....[0]....
.L_720:
        /*0090*/ 	.word	0x00000bf0


	//   ....[1]....
        /*0094*/ 	.word	0x00000c70


	//   ....[2]....
        /*0098*/ 	.word	0x00000cf0


	//----- nvinfo : EIATTR_CRS_STACK_SIZE
	.align		4
.L_721:
        /*009c*/ 	.byte	0x04, 0x1e
        /*009e*/ 	.short	(.L_723 - .L_722)
.L_722:
        /*00a0*/ 	.word	0x00000000


	//----- nvinfo : EIATTR_CBANK_PARAM_SIZE
	.align		4
.L_723:
        /*00a4*/ 	.byte	0x03, 0x19
        /*00a6*/ 	.short	0x0028


	//----- nvinfo : EIATTR_PARAM_CBANK
	.align		4
        /*00a8*/ 	.byte	0x04, 0x0a
        /*00aa*/ 	.short	(.L_725 - .L_724)
	.align		4
.L_724:
        /*00ac*/ 	.word	index@(.nv.constant0._Z20decrementalColouringPiS_iiS_ii)
        /*00b0*/ 	.short	0x0380
        /*00b2*/ 	.short	0x0028


	//----- nvinfo : EIATTR_SW_WAR
	.align		4
.L_725:
        /*00b4*/ 	.byte	0x04, 0x36
        /*00b6*/ 	.short	(.L_727 - .L_726)
.L_726:
        /*00b8*/ 	.word	0x00000008
.L_727:


//--------------------- .nv.info._Z23decrementalColouringNewPiS_iiS_i --------------------------
	.section	.nv.info._Z23decrementalColouringNewPiS_iiS_i,"",@"SHT_CUDA_INFO"
	.sectionflags	@""
	.align	4


	//----- nvinfo : EIATTR_CUDA_API_VERSION
	.align		4
        /*0000*/ 	.byte	0x04, 0x37
        /*0002*/ 	.short	(.L_729 - .L_728)
.L_728:
        /*0004*/ 	.word	0x00000082


	//----- nvinfo : EIATTR_KPARAM_INFO
	.align		4
.L_729:
        /*0008*/ 	.byte	0x04, 0x17
        /*000a*/ 	.short	(.L_731 - .L_730)
.L_730:
        /*000c*/ 	.word	0x00000000
        /*0010*/ 	.short	0x0005
        /*0012*/ 	.short	0x0020
        /*0014*/ 	.byte	0x00, 0xf0, 0x11, 0x00


	//----- nvinfo : EIATTR_KPARAM_INFO
	.align		4
.L_731:
        /*0018*/ 	.byte	0x04, 0x17
        /*001a*/ 	.short	(.L_733 - .L_732)
.L_732:
        /*001c*/ 	.word	0x00000000
        /*0020*/ 	.short	0x0004
        /*0022*/ 	.short	0x0018
        /*0024*/ 	.byte	0x00, 0xf5, 0x21, 0x00


	//----- nvinfo : EIATTR_KPARAM_INFO
	.align		4
.L_733:
        /*0028*/ 	.byte	0x04, 0x17
        /*002a*/ 	.short	(.L_735 - .L_734)
.L_734:
        /*002c*/ 	.word	0x00000000
        /*0030*/ 	.short	0x0003
        /*0032*/ 	.short	0x0014
        /*0034*/ 	.byte	0x00, 0xf0, 0x11, 0x00


	//----- nvinfo : EIATTR_KPARAM_INFO
	.align		4
.L_735:
        /*0038*/ 	.byte	0x04, 0x17
        /*003a*/ 	.short	(.L_737 - .L_736)
.L_736:
        /*003c*/ 	.word	0x00000000
        /*0040*/ 	.short	0x0002
        /*0042*/ 	.short	0x0010
        /*0044*/ 	.byte	0x00, 0xf0, 0x11, 0x00


	//----- nvinfo : EIATTR_KPARAM_INFO
	.align		4
.L_737:
        /*0048*/ 	.byte	0x04, 0x17
        /*004a*/ 	.short	(.L_739 - .L_738)
.L_738:
        /*004c*/ 	.word	0x00000000
        /*0050*/ 	.short	0x0001
        /*0052*/ 	.short	0x0008
        /*0054*/ 	.byte	0x00, 0xf5, 0x21, 0x00


	//----- nvinfo : EIATTR_KPARAM_INFO
	.align		4
.L_739:
        /*0058*/ 	.byte	0x04, 0x17
        /*005a*/ 	.short	(.L_741 - .L_740)
.L_740:
        /*005c*/ 	.word	0x00000000
        /*0060*/ 	.short	0x0000
        /*0062*/ 	.short	0x0000
        /*0064*/ 	.byte	0x00, 0xf5, 0x21, 0x00


	//----- nvinfo : EIATTR_SPARSE_MMA_MASK
	.align		4
.L_741:
        /*0068*/ 	.byte	0x03, 0x50
        /*006a*/ 	.short	0x0000


	//----- nvinfo : EIATTR_MAXREG_COUNT
	.align		4
        /*006c*/ 	.byte	0x03, 0x1b
        /*006e*/ 	.short	0x00ff


	//----- nvinfo : EIATTR_MERCURY_ISA_VERSION
	.align		4
        /*0070*/ 	.byte	0x03, 0x5f
        /*0072*/ 	.short	0x0101


	//----- nvinfo : EIATTR_VRC_CTA_INIT_COUNT
	.align		4
        /*0074*/ 	.byte	0x02, 0x4a
	.zero		1
	.zero		1


	//----- nvinfo : EIATTR_EXIT_INSTR_OFFSETS
	.align		4
        /*0078*/ 	.byte	0x04, 0x1c
        /*007a*/ 	.short	(.L_743 - .L_742)


	//   ....[0]....
.L_742:
        /*007c*/ 	.word	0x00000070


	//   ....[1]....
        /*0080*/ 	.word	0x00000110


	//   ....[2]....
        /*0084*/ 	.word	0x00000240


	//   ....[3]....
        /*0088*/ 	.word	0x000002c0


	//----- nvinfo : EIATTR_CRS_STACK_SIZE
	.align		4
.L_743:
        /*008c*/ 	.byte	0x04, 0x1e
        /*008e*/ 	.short	(.L_745 - .L_744)
.L_744:
        /*0090*/ 	.word	0x00000000


	//----- nvinfo : EIATTR_CBANK_PARAM_SIZE
	.align		4
.L_745:
        /*0094*/ 	.byte	0x03, 0x19
        /*0096*/ 	.short	0x0024


	//----- nvinfo : EIATTR_PARAM_CBANK
	.align		4
        /*0098*/ 	.byte	0x04, 0x0a
        /*009a*/ 	.short	(.L_747 - .L_746)
	.align		4
.L_746:
        /*009c*/ 	.word	index@(.nv.constant0._Z23decrementalColouringNewPiS_iiS_i)
        /*00a0*/ 	.short	0x0380
        /*00a2*/ 	.short	0x0024


	//----- nvinfo : EIATTR_SW_WAR
	.align		4
.L_747:
        /*00a4*/ 	.byte	0x04, 0x36
        /*00a6*/ 	.short	(.L_749 - .L_748)
.L_748:
        /*00a8*/ 	.word	0x00000008
.L_749:


//--------------------- .nv.info._Z20propagationColouringPiS_iiS_S_S_ --------------------------
	.section	.nv.info._Z20propagationColouringPiS_iiS_S_S_,"",@"SHT_CUDA_INFO"
	.sectionflags	@""
	.align	4


	//----- nvinfo : EIATTR_CUDA_API_VERSION
	.align		4
        /*0000*/ 	.byte	0x04, 0x37
        /*0002*/ 	.short	(.L_751 - .L_750)
.L_750:
        /*0004*/ 	.word	0x00000082


	//----- nvinfo : EIATTR_KPARAM_INFO
	.align		4
.L_751:
        /*0008*/ 	.byte	0x04, 0x17
        /*000a*/ 	.short	(.L_753 - .L_752)
.L_752:
        /*000c*/ 	.word	0x00000000
        /*0010*/ 	.short	0x0006
        /*0012*/ 	.short	0x0028
        /*0014*/ 	.byte	0x00, 0xf5, 0x21, 0x00


	//----- nvinfo : EIATTR_KPARAM_INFO
	.align		4
.L_753:
        /*0018*/ 	.byte	0x04, 0x17
        /*001a*/ 	.short	(.L_755 - .L_754)
.L_754:
        /*001c*/ 	.word	0x00000000
        /*0020*/ 	.short	0x0005
        /*0022*/ 	.short	0x0020
        /*0024*/ 	.byte	0x00, 0xf5, 0x21, 0x00


	//----- nvinfo : EIATTR_KPARAM_INFO
	.align		4
.L_755:
        /*0028*/ 	.byte	0x04, 0x17
        /*002a*/ 	.short	(.L_757 - .L_756)
.L_756:
        /*002c*/ 	.word	0x00000000
        /*0030*/ 	.short	0x0004
        /*0032*/ 	.short	0x0018
        /*0034*/ 	.byte	0x00, 0xf5, 0x21, 0x00


	//----- nvinfo : EIATTR_KPARAM_INFO
	.align		4
.L_757:
        /*0038*/ 	.byte	0x04, 0x17
        /*003a*/ 	.short	(.L_759 - .L_758)
.L_758:
        /*003c*/ 	.word	0x00000000
        /*0040*/ 	.short	0x0003
        /*0042*/ 	.short	0x0014
        /*0044*/ 	.byte	0x00, 0xf0, 0x11, 0x00


	//----- nvinfo : EIATTR_KPARAM_INFO
	.align		4
.L_759:
        /*0048*/ 	.byte	0x04, 0x17
        /*004a*/ 	.short	(.L_761 - .L_760)
.L_760:
        /*004c*/ 	.word	0x00000000
        /*0050*/ 	.short	0x0002
        /*0052*/ 	.short	0x0010
        /*0054*/ 	.byte	0x00, 0xf0, 0x11, 0x00


	//----- nvinfo : EIATTR_KPARAM_INFO
	.align		4
.L_761:
        /*0058*/ 	.byte	0x04, 0x17
        /*005a*/ 	.short	(.L_763 - .L_762)
.L_762:
        /*005c*/ 	.word	0x00000000
        /*0060*/ 	.short	0x0001
        /*0062*/ 	.short	0x0008
        /*0064*/ 	.byte	0x00, 0xf5, 0x21, 0x00


	//----- nvinfo : EIATTR_KPARAM_INFO
	.align		4
.L_763:
        /*0068*/ 	.byte	0x04, 0x17
        /*006a*/ 	.short	(.L_765 - .L_764)
.L_764:
        /*006c*/ 	.word	0x00000000
        /*0070*/ 	.short	0x0000
        /*0072*/ 	.short	0x0000
        /*0074*/ 	.byte	0x00, 0xf5, 0x21, 0x00


	//----- nvinfo : EIATTR_SPARSE_MMA_MASK
	.align		4
.L_765:
        /*0078*/ 	.byte	0x03, 0x50
        /*007a*/ 	.short	0x0000


	//----- nvinfo : EIATTR_MAXREG_COUNT
	.align		4
        /*007c*/ 	.byte	0x03, 0x1b
        /*007e*/ 	.short	0x00ff


	//----- nvinfo : EIATTR_EXTERNS
	.align		4
        /*0080*/ 	.byte	0x04, 0x0f
        /*0082*/ 	.short	(.L_767 - .L_766)


	//   ....[0]....
	.align		4
.L_766:
        /*0084*/ 	.word	index@(vprintf)


	//----- nvinfo : EIATTR_MERCURY_ISA_VERSION
	.align		4
.L_767:
        /*0088*/ 	.byte	0x03, 0x5f
        /*008a*/ 	.short	0x0101


	//----- nvinfo : EIATTR_VRC_CTA_INIT_COUNT
	.align		4
        /*008c*/ 	.byte	0x02, 0x4a
	.zero		1
	.zero		1


	//----- nvinfo : EIATTR_SYSCALL_OFFSETS
	.align		4
        /*0090*/ 	.byte	0x04, 0x46
        /*0092*/ 	.short	(.L_769 - .L_768)


	//   ....[0]....
.L_768:
        /*0094*/ 	.word	0x000003f0


	//   ....[1]....
        /*0098*/ 	.word	0x00000ed0


	//----- nvinfo : EIATTR_EXIT_INSTR_OFFSETS
	.align		4
.L_769:
        /*009c*/ 	.byte	0x04, 0x1c
        /*009e*/ 	.short	(.L_771 - .L_770)


	//   ....[0]....
.L_770:
        /*00a0*/ 	.word	0x00000090


	//   ....[1]....
        /*00a4*/ 	.word	0x000000f0


	//   ....[2]....
        /*00a8*/ 	.word	0x00000310


	//   ....[3]....
        /*00ac*/ 	.word	0x00000f00


	//   ....[4]....
        /*00b0*/ 	.word	0x00000f30


	//   ....[5]....
        /*00b4*/ 	.word	0x00001080


	//   ....[6]....
        /*00b8*/ 	.word	0x000012a0


	//----- nvinfo : EIATTR_CRS_STACK_SIZE
	.align		4
.L_771:
        /*00bc*/ 	.byte	0x04, 0x1e
        /*00be*/ 	.short	(.L_773 - .L_772)
.L_772:
        /*00c0*/ 	.word	0x00000000


	//----- nvinfo : EIATTR_CBANK_PARAM_SIZE
	.align		4
.L_773:
        /*00c4*/ 	.byte	0x03, 0x19
        /*00c6*/ 	.short	0x0030


	//----- nvinfo : EIATTR_PARAM_CBANK
	.align		4
        /*00c8*/ 	.byte	0x04, 0x0a
        /*00ca*/ 	.short	(.L_775 - .L_774)
	.align		4
.L_774:
        /*00cc*/ 	.word	index@(.nv.constant0._Z20propagationColouringPiS_iiS_S_S_)
        /*00d0*/ 	.short	0x0380
        /*00d2*/ 	.short	0x0030


	//----- nvinfo : EIATTR_SW_WAR
	.align		4
.L_775:
        /*00d4*/ 	.byte	0x04, 0x36
        /*00d6*/ 	.short	(.L_777 - .L_776)
.L_776:
        /*00d8*/ 	.word	0x00000008
.L_777:


//--------------------- .nv.info._Z23propagationColouringNewPiS_iiS_S_S_S_i --------------------------
	.section	.nv.info._Z23propagationColouringNewPiS_iiS_S_S_S_i,"",@"SHT_CUDA_INFO"
	.sectionflags	@""
	.align	4


	//----- nvinfo : EIATTR_CUDA_API_VERSION
	.align		4
        /*0000*/ 	.byte	0x04, 0x37
        /*0002*/ 	.short	(.L_779 - .L_778)
.L_778:
        /*0004*/ 	.word	0x00000082


	//----- nvinfo : EIATTR_KPARAM_INFO
	.align		4
.L_779:
        /*0008*/ 	.byte	0x04, 0x17
        /*000a*/ 	.short	(.L_781 - .L_780)
.L_780:
        /*000c*/ 	.word	0x00000000
        /*0010*/ 	.short	0x0008
        /*0012*/ 	.short	0x0038
        /*0014*/ 	.byte	0x00, 0xf0, 0x11, 0x00


	//----- nvinfo : EIATTR_KPARAM_INFO
	.align		4
.L_781:
        /*0018*/ 	.byte	0x04, 0x17
        /*001a*/ 	.short	(.L_783 - .L_782)
.L_782:
        /*001c*/ 	.word	0x00000000
        /*0020*/ 	.short	0x0007
        /*0022*/ 	.short	0x0030
        /*0024*/ 	.byte	0x00, 0xf5, 0x21, 0x00


	//----- nvinfo : EIATTR_KPARAM_INFO
	.align		4
.L_783:
        /*0028*/ 	.byte	0x04, 0x17
        /*002a*/ 	.short	(.L_785 - .L_784)
.L_784:
        /*002c*/ 	.word	0x00000000
        /*0030*/ 	.short	0x0006
        /*0032*/ 	.short	0x0028
        /*0034*/ 	.byte	0x00, 0xf5, 0x21, 0x00


	//----- nvinfo : EIATTR_KPARAM_INFO
	.align		4
.L_785:
        /*0038*/ 	.byte	0x04, 0x17
        /*003a*/ 	.short	(.L_787 - .L_786)
.L_786:
        /*003c*/ 	.word	0x00000000
        /*0040*/ 	.short	0x0005
        /*0042*/ 	.short	0x0020
        /*0044*/ 	.byte	0x00, 0xf5, 0x21, 0x00


	//----- nvinfo : EIATTR_KPARAM_INFO
	.align		4
.L_787:
        /*0048*/ 	.byte	0x04, 0x17
        /*004a*/ 	.short	(.L_789 - .L_788)
.L_788:
        /*004c*/ 	.word	0x00000000
        /*0050*/ 	.short	0x0004
        /*0052*/ 	.short	0x0018
        /*0054*/ 	.byte	0x00, 0xf5, 0x21, 0x00


	//----- nvinfo : EIATTR_KPARAM_INFO
	.align		4
.L_789:
        /*0058*/ 	.byte	0x04, 0x17
        /*005a*/ 	.short	(.L_791 - .L_790)
.L_790:
        /*005c*/ 	.word	0x00000000
        /*0060*/ 	.short	0x0003
        /*0062*/ 	.short	0x0014
        /*0064*/ 	.byte	0x00, 0xf0, 0x11, 0x00


	//----- nvinfo : EIATTR_KPARAM_INFO
	.align		4
.L_791:
        /*0068*/ 	.byte	0x04, 0x17
        /*006a*/ 	.short	(.L_793 - .L_792)
.L_792:
        /*006c*/ 	.word	0x00000000
        /*0070*/ 	.short	0x0002
        /*0072*/ 	.short	0x0010
        /*0074*/ 	.byte	0x00, 0xf0, 0x11, 0x00


	//----- nvinfo : EIATTR_KPARAM_INFO
	.align		4
.L_793:
        /*0078*/ 	.byte	0x04, 0x17
        /*007a*/ 	.short	(.L_795 - .L_794)
.L_794:
        /*007c*/ 	.word	0x00000000
        /*0080*/ 	.short	0x0001
        /*0082*/ 	.short	0x0008
        /*0084*/ 	.byte	0x00, 0xf5, 0x21, 0x00


	//----- nvinfo : EIATTR_KPARAM_INFO
	.align		4
.L_795:
        /*0088*/ 	.byte	0x04, 0x17
        /*008a*/ 	.short	(.L_797 - .L_796)
.L_796:
        /*008c*/ 	.word	0x00000000
        /*0090*/ 	.short	0x0000
        /*0092*/ 	.short	0x0000
        /*0094*/ 	.byte	0x00, 0xf5, 0x21, 0x00


	//----- nvinfo : EIATTR_SPARSE_MMA_MASK
	.align		4
.L_797:
        /*0098*/ 	.byte	0x03, 0x50
        /*009a*/ 	.short	0x0000


	//----- nvinfo : EIATTR_MAXREG_COUNT
	.align		4
        /*009c*/ 	.byte	0x03, 0x1b
        /*009e*/ 	.short	0x00ff


	//----- nvinfo : EIATTR_MERCURY_ISA_VERSION
	.align		4
        /*00a0*/ 	.byte	0x03, 0x5f
        /*00a2*/ 	.short	0x0101


	//----- nvinfo : EIATTR_INT_WARP_WIDE_INSTR_OFFSETS
	.align		4
        /*00a4*/ 	.byte	0x04, 0x31
        /*00a6*/ 	.short	(.L_799 - .L_798)


	//   ....[0]....
.L_798:
        /*00a8*/ 	.word	0x000007b0


	//   ....[1]....
        /*00ac*/ 	.word	0x00000850


	//----- nvinfo : EIATTR_VRC_CTA_INIT_COUNT
	.align		4
.L_799:
        /*00b0*/ 	.byte	0x02, 0x4a
	.zero		1
	.zero		1


	//----- nvinfo : EIATTR_EXIT_INSTR_OFFSETS
	.align		4
        /*00b4*/ 	.byte	0x04, 0x1c
        /*00b6*/ 	.short	(.L_801 - .L_800)


	//   ....[0]....
.L_800:
        /*00b8*/ 	.word	0x00000080


	//   ....[1]....
        /*00bc*/ 	.word	0x000006b0


	//   ....[2]....
        /*00c0*/ 	.word	0x00000750


	//   ....[3]....
        /*00c4*/ 	.word	0x00000790


	//   ....[4]....
        /*00c8*/ 	.word	0x00000890


	//----- nvinfo : EIATTR_CRS_STACK_SIZE
	.align		4
.L_801:
        /*00cc*/ 	.byte	0x04, 0x1e
        /*00ce*/ 	.short	(.L_803 - .L_802)
.L_802:
        /*00d0*/ 	.word	0x00000000


	//----- nvinfo : EIATTR_CBANK_PARAM_SIZE
	.align		4
.L_803:
        /*00d4*/ 	.byte	0x03, 0x19
        /*00d6*/ 	.short	0x003c


	//----- nvinfo : EIATTR_PARAM_CBANK
	.align		4
        /*00d8*/ 	.byte	0x04, 0x0a
        /*00da*/ 	.short	(.L_805 - .L_804)
	.align		4
.L_804:
        /*00dc*/ 	.word	index@(.nv.constant0._Z23propagationColouringNewPiS_iiS_S_S_S_i)
        /*00e0*/ 	.short	0x0380
        /*00e2*/ 	.short	0x003c


	//----- nvinfo : EIATTR_SW_WAR
	.align		4
.L_805:
        /*00e4*/ 	.byte	0x04, 0x36
        /*00e6*/ 	.short	(.L_807 - .L_806)
.L_806:
        /*00e8*/ 	.word	0x00000008
.L_807:


//--------------------- .nv.info._Z26propagationColouringNewestPiS_S_iiS_S_ --------------------------
	.section	.nv.info._Z26propagationColouringNewestPiS_S_iiS_S_,"",@"SHT_CUDA_INFO"
	.sectionflags	@""
	.align	4


	//----- nvinfo : EIATTR_CUDA_API_VERSION
	.align		4
        /*0000*/ 	.byte	0x04, 0x37
        /*0002*/ 	.short	(.L_809 - .L_808)
.L_808:
        /*0004*/ 	.word	0x00000082


	//----- nvinfo : EIATTR_KPARAM_INFO
	.align		4
.L_809:
        /*0008*/ 	.byte	0x04, 0x17
        /*000a*/ 	.short	(.L_811 - .L_810)
.L_810:
        /*000c*/ 	.word	0x00000000
        /*0010*/ 	.short	0x0006
        /*0012*/ 	.short	0x0028
        /*0014*/ 	.byte	0x00, 0xf5, 0x21, 0x00


	//----- nvinfo : EIATTR_KPARAM_INFO
	.align		4
.L_811:
        /*0018*/ 	.byte	0x04, 0x17
        /*001a*/ 	.short	(.L_813 - .L_812)
.L_812:
        /*001c*/ 	.word	0x00000000
        /*0020*/ 	.short	0x0005
        /*0022*/ 	.short	0x0020
        /*0024*/ 	.byte	0x00, 0xf5, 0x21, 0x00


	//----- nvinfo : EIATTR_KPARAM_INFO
	.align		4
.L_813:
        /*0028*/ 	.byte	0x04, 0x17
        /*002a*/ 	.short	(.L_815 - .L_814)
.L_814:
        /*002c*/ 	.word	0x00000000
        /*0030*/ 	.short	0x0004
        /*0032*/ 	.short	0x001c
        /*0034*/ 	.byte	0x00, 0xf0, 0x11, 0x00


	//----- nvinfo : EIATTR_KPARAM_INFO
	.align		4
.L_815:
        /*0038*/ 	.byte	0x04, 0x17
        /*003a*/ 	.short	(.L_817 - .L_816)
.L_816:
        /*003c*/ 	.word	0x00000000
        /*0040*/ 	.short	0x0003
        /*0042*/ 	.short	0x0018
        /*0044*/ 	.byte	0x00, 0xf0, 0x11, 0x00


	//----- nvinfo : EIATTR_KPARAM_INFO
	.align		4
.L_817:
        /*0048*/ 	.byte	0x04, 0x17
        /*004a*/ 	.short	(.L_819 - .L_818)
.L_818:
        /*004c*/ 	.word	0x00000000
        /*0050*/ 	.short	0x0002
        /*0052*/ 	.short	0x0010
        /*0054*/ 	.byte	0x00, 0xf5, 0x21, 0x00


	//----- nvinfo : EIATTR_KPARAM_INFO
	.align		4
.L_819:
        /*0058*/ 	.byte	0x04, 0x17
        /*005a*/ 	.short	(.L_821 - .L_820)
.L_820:
        /*005c*/ 	.word	0x00000000
        /*0060*/ 	.short	0x0001
        /*0062*/ 	.short	0x0008
        /*0064*/ 	.byte	0x00, 0xf5, 0x21, 0x00


	//----- nvinfo : EIATTR_KPARAM_INFO
	.align		4
.L_821:
        /*0068*/ 	.byte	0x04, 0x17
        /*006a*/ 	.short	(.L_823 - .L_822)
.L_822:
        /*006c*/ 	.word	0x00000000
        /*0070*/ 	.short	0x0000
        /*0072*/ 	.short	0x0000
        /*0074*/ 	.byte	0x00, 0xf5, 0x21, 0x00


	//----- nvinfo : EIATTR_SPARSE_MMA_MASK
	.align		4
.L_823:
        /*0078*/ 	.byte	0x03, 0x50
        /*007a*/ 	.short	0x0000


	//----- nvinfo : EIATTR_MAXREG_COUNT
	.align		4
        /*007c*/ 	.byte	0x03, 0x1b
        /*007e*/ 	.short	0x00ff


	//----- nvinfo : EIATTR_EXTERNS
	.align		4
        /*0080*/ 	.byte	0x04, 0x0f
        /*0082*/ 	.short	(.L_825 - .L_824)


	//   ....[0]....
	.align		4
.L_824:
        /*0084*/ 	.word	index@(vprintf)


	//----- nvinfo : EIATTR_MERCURY_ISA_VERSION
	.align		4
.L_825:
        /*0088*/ 	.byte	0x03, 0x5f
        /*008a*/ 	.short	0x0101


	//----- nvinfo : EIATTR_INT_WARP_WIDE_INSTR_OFFSETS
	.align		4
        /*008c*/ 	.byte	0x04, 0x31
        /*008e*/ 	.short	(.L_827 - .L_826)


	//   ....[0]....
.L_826:
        /*0090*/ 	.word	0x00000330


	//----- nvinfo : EIATTR_VRC_CTA_INIT_COUNT
	.align		4
.L_827:
        /*0094*/ 	.byte	0x02, 0x4a
	.zero		1
	.zero		1


	//----- nvinfo : EIATTR_SYSCALL_OFFSETS
	.align		4
        /*0098*/ 	.byte	0x04, 0x46
        /*009a*/ 	.short	(.L_829 - .L_828)


	//   ....[0]....
.L_828:
        /*009c*/ 	.word	0x00000e70


	//----- nvinfo : EIATTR_EXIT_INSTR_OFFSETS
	.align		4
.L_829:
        /*00a0*/ 	.byte	0x04, 0x1c
        /*00a2*/ 	.short	(.L_831 - .L_830)


	//   ....[0]....
.L_830:
        /*00a4*/ 	.word	0x00000080


	//   ....[1]....
        /*00a8*/ 	.word	0x000000e0


	//   ....[2]....
        /*00ac*/ 	.word	0x000002d0


	//   ....[3]....
        /*00b0*/ 	.word	0x00000ea0


	//   ....[4]....
        /*00b4*/ 	.word	0x00000ec0


	//----- nvinfo : EIATTR_CRS_STACK_SIZE
	.align		4
.L_831:
        /*00b8*/ 	.byte	0x04, 0x1e
        /*00ba*/ 	.short	(.L_833 - .L_832)
.L_832:
        /*00bc*/ 	.word	0x00000000


	//----- nvinfo : EIATTR_CBANK_PARAM_SIZE
	.align		4
.L_833:
        /*00c0*/ 	.byte	0x03, 0x19
        /*00c2*/ 	.short	0x0030


	//----- nvinfo : EIATTR_PARAM_CBANK
	.align		4
        /*00c4*/ 	.byte	0x04, 0x0a
        /*00c6*/ 	.short	(.L_835 - .L_834)
	.align		4
.L_834:
        /*00c8*/ 	.word	index@(.nv.constant0._Z26propagationColouringNewestPiS_S_iiS_S_)
        /*00cc*/ 	.short	0x0380
        /*00ce*/ 	.short	0x0030


	//----- nvinfo : EIATTR_SW_WAR
	.align		4
.L_835:
        /*00d0*/ 	.byte	0x04, 0x36
        /*00d2*/ 	.short	(.L_837 - .L_836)
.L_836:
        /*00d4*/ 	.word	0x00000008
.L_837:


//--------------------- .nv.info._Z15colourCountFuncPiiS_ --------------------------
	.section	.nv.info._Z15colourCountFuncPiiS_,"",@"SHT_CUDA_INFO"
	.sectionflags	@""
	.align	4


	//----- nvinfo : EIATTR_CUDA_API_VERSION
	.align		4
        /*0000*/ 	.byte	0x04, 0x37
        /*0002*/ 	.short	(.L_839 - .L_838)
.L_838:
        /*0004*/ 	.word	0x00000082


	//----- nvinfo : EIATTR_KPARAM_INFO
	.align		4
.L_839:
        /*0008*/ 	.byte	0x04, 0x17
        /*000a*/ 	.short	(.L_841 - .L_840)
.L_840:
        /*000c*/ 	.word	0x00000000
        /*0010*/ 	.short	0x0002
        /*0012*/ 	.short	0x0010
        /*0014*/ 	.byte	0x00, 0xf5, 0x21, 0x00


	//----- nvinfo : EIATTR_KPARAM_INFO
	.align		4
.L_841:
        /*0018*/ 	.byte	0x04, 0x17
        /*001a*/ 	.short	(.L_843 - .L_842)
.L_842:
        /*001c*/ 	.word	0x00000000
        /*0020*/ 	.short	0x0001
        /*0022*/ 	.short	0x0008
        /*0024*/ 	.byte	0x00, 0xf0, 0x11, 0x00


	//----- nvinfo : EIATTR_KPARAM_INFO
	.align		4
.L_843:
        /*0028*/ 	.byte	0x04, 0x17
        /*002a*/ 	.short	(.L_845 - .L_844)
.L_844:
        /*002c*/ 	.word	0x00000000
        /*0030*/ 	.short	0x0000
        /*0032*/ 	.short	0x0000
        /*0034*/ 	.byte	0x00, 0xf5, 0x21, 0x00


	//----- nvinfo : EIATTR_SPARSE_MMA_MASK
	.align		4
.L_845:
        /*0038*/ 	.byte	0x03, 0x50
        /*003a*/ 	.short	0x0000


	//----- nvinfo : EIATTR_MAXREG_COUNT
	.align		4
        /*003c*/ 	.byte	0x03, 0x1b
        /*003e*/ 	.short	0x00ff


	//----- nvinfo : EIATTR_MERCURY_ISA_VERSION
	.align		4
        /*0040*/ 	.byte	0x03, 0x5f
        /*0042*/ 	.short	0x0101


	//----- nvinfo : EIATTR_VRC_CTA_INIT_COUNT
	.align		4
        /*0044*/ 	.byte	0x02, 0x4a
	.zero		1
	.zero		1


	//----- nvinfo : EIATTR_EXIT_INSTR_OFFSETS
	.align		4
        /*0048*/ 	.byte	0x04, 0x1c
        /*004a*/ 	.short	(.L_847 - .L_846)


	//   ....[0]....
.L_846:
        /*004c*/ 	.word	0x00000070


	//   ....[1]....
        /*0050*/ 	.word	0x00000100


	//----- nvinfo : EIATTR_CBANK_PARAM_SIZE
	.align		4
.L_847:
        /*0054*/ 	.byte	0x03, 0x19
        /*0056*/ 	.short	0x0018


	//----- nvinfo : EIATTR_PARAM_CBANK
	.align		4
        /*0058*/ 	.byte	0x04, 0x0a
        /*005a*/ 	.short	(.L_849 - .L_848)
	.align		4
.L_848:
        /*005c*/ 	.word	index@(.nv.constant0._Z15colourCountFuncPiiS_)
        /*0060*/ 	.short	0x0380
        /*0062*/ 	.short	0x0018


	//----- nvinfo : EIATTR_SW_WAR
	.align		4
.L_849:
        /*0064*/ 	.byte	0x04, 0x36
        /*0066*/ 	.short	(.L_851 - .L_850)
.L_850:
        /*0068*/ 	.word	0x00000008
.L_851:


//--------------------- .nv.callgraph             --------------------------
	.section	.nv.callgraph,"",@"SHT_CUDA_CALLGRAPH"
	.align	4
	.sectionentsize	8
	.align		4
        /*0000*/ 	.word	0x00000000
	.align		4
        /*0004*/ 	.word	0xffffffff
	.align		4
        /*0008*/ 	.word	index@(_Z20propagationColouringPiS_iiS_S_S_)
	.align		4
        /*000c*/ 	.word	index@(vprintf)
	.align		4
        /*0010*/ 	.word	index@(_Z26propagationColouringNewestPiS_S_iiS_S_)
	.align		4
        /*0014*/ 	.word	index@(vprintf)
	.align		4
        /*0018*/ 	.word	0x00000000
	.align		4
        /*001c*/ 	.word	0xfffffffe
	.align		4
        /*0020*/ 	.word	0x00000000
	.align		4
        /*0024*/ 	.word	0xfffffffd
	.align		4
        /*0028*/ 	.word	0x00000000
	.align		4
        /*002c*/ 	.word	0xfffffffc


//--------------------- .nv.constant4             --------------------------
	.section	.nv.constant4,"a",@progbits
	.align	8
	.align		8
.nv.constant4:
        /*0000*/ 	.dword	precalc_xorwow_matrix
	.align		8
        /*0008*/ 	.dword	precalc_xorwow_offset_matrix
	.align		8
        /*0010*/ 	.dword	mrg32k3aM1
	.align		8
        /*0018*/ 	.dword	mrg32k3aM2
	.align		8
        /*0020*/ 	.dword	mrg32k3aM1SubSeq
	.align		8
        /*0028*/ 	.dword	mrg32k3aM2SubSeq
	.align		8
        /*0030*/ 	.dword	mrg32k3aM1Seq
	.align		8
        /*0038*/ 	.dword	mrg32k3aM2Seq
	.align		8
        /*0040*/ 	.dword	d_count
	.align		8
        /*0048*/ 	.dword	d_countNew
	.align		8
        /*0050*/ 	.dword	_ZN33_INTERNAL_9da0213a_4_k_cu_d_count4cuda3std3__45__cpo5beginE
	.align		8
        /*0058*/ 	.dword	_ZN33_INTERNAL_9da0213a_4_k_cu_d_count4cuda3std3__45__cpo3endE
	.align		8
        /*0060*/ 	.dword	_ZN33_INTERNAL_9da0213a_4_k_cu_d_count4cuda3std3__45__cpo6cbeginE
	.align		8
        /*0068*/ 	.dword	_ZN33_INTERNAL_9da0213a_4_k_cu_d_count4cuda3std3__45__cpo4cendE
	.align		8
        /*0070*/ 	.dword	_ZN33_INTERNAL_9da0213a_4_k_cu_d_count4cuda3std3__45__cpo6rbeginE
	.align		8
        /*0078*/ 	.dword	_ZN33_INTERNAL_9da0213a_4_k_cu_d_count4cuda3std3__45__cpo4rendE
	.align		8
        /*0080*/ 	.dword	_ZN33_INTERNAL_9da0213a_4_k_cu_d_count4cuda3std3__45__cpo7crbeginE
	.align		8
        /*0088*/ 	.dword	_ZN33_INTERNAL_9da0213a_4_k_cu_d_count4cuda3std3__45__cpo5crendE
	.align		8
        /*0090*/ 	.dword	_ZN33_INTERNAL_9da0213a_4_k_cu_d_count4cuda3std3__435_GLOBAL__N__9da0213a_4_k_cu_d_count6ignoreE
	.align		8
        /*0098*/ 	.dword	_ZN33_INTERNAL_9da0213a_4_k_cu_d_count4cuda3std3__419piecewise_constructE
	.align		8
        /*00a0*/ 	.dword	_ZN33_INTERNAL_9da0213a_4_k_cu_d_count4cuda3std3__48in_placeE
	.align		8
        /*00a8*/ 	.dword	_ZN33_INTERNAL_9da0213a_4_k_cu_d_count4cuda3std3__420unreachable_sentinelE
	.align		8
        /*00b0*/ 	.dword	_ZN33_INTERNAL_9da0213a_4_k_cu_d_count4cuda3std3__47nulloptE
	.align		8
        /*00b8*/ 	.dword	_ZN33_INTERNAL_9da0213a_4_k_cu_d_count4cuda3std3__48unexpectE
	.align		8
        /*00c0*/ 	.dword	_ZN33_INTERNAL_9da0213a_4_k_cu_d_count4cuda3std6ranges3__45__cpo4swapE
	.align		8
        /*00c8*/ 	.dword	_ZN33_INTERNAL_9da0213a_4_k_cu_d_count4cuda3std6ranges3__45__cpo9iter_moveE
	.align		8
        /*00d0*/ 	.dword	_ZN33_INTERNAL_9da0213a_4_k_cu_d_count4cuda3std6ranges3__45__cpo5beginE
	.align		8
        /*00d8*/ 	.dword	_ZN33_INTERNAL_9da0213a_4_k_cu_d_count4cuda3std6ranges3__45__cpo3endE
	.align		8
        /*00e0*/ 	.dword	_ZN33_INTERNAL_9da0213a_4_k_cu_d_count4cuda3std6ranges3__45__cpo6cbeginE
	.align		8
        /*00e8*/ 	.dword	_ZN33_INTERNAL_9da0213a_4_k_cu_d_count4cuda3std6ranges3__45__cpo4cendE
	.align		8
        /*00f0*/ 	.dword	_ZN33_INTERNAL_9da0213a_4_k_cu_d_count4cuda3std6ranges3__45__cpo7advanceE
	.align		8
        /*00f8*/ 	.dword	_ZN33_INTERNAL_9da0213a_4_k_cu_d_count4cuda3std6ranges3__45__cpo9iter_swapE
	.align		8
        /*0100*/ 	.dword	_ZN33_INTERNAL_9da0213a_4_k_cu_d_count4cuda3std6ranges3__45__cpo4nextE
	.align		8
        /*0108*/ 	.dword	_ZN33_INTERNAL_9da0213a_4_k_cu_d_count4cuda3std6ranges3__45__cpo4prevE
	.align		8
        /*0110*/ 	.dword	_ZN33_INTERNAL_9da0213a_4_k_cu_d_count4cuda3std6ranges3__45__cpo4dataE
	.align		8
        /*0118*/ 	.dword	_ZN33_INTERNAL_9da0213a_4_k_cu_d_count4cuda3std6ranges3__45__cpo5cdataE
	.align		8
        /*0120*/ 	.dword	_ZN33_INTERNAL_9da0213a_4_k_cu_d_count4cuda3std6ranges3__45__cpo4sizeE
	.align		8
        /*0128*/ 	.dword	_ZN33_INTERNAL_9da0213a_4_k_cu_d_count4cuda3std6ranges3__45__cpo5ssizeE
	.align		8
        /*0130*/ 	.dword	_ZN33_INTERNAL_9da0213a_4_k_cu_d_count4cuda3std6ranges3__45__cpo8distanceE
	.align		8
        /*0138*/ 	.dword	_ZN33_INTERNAL_9da0213a_4_k_cu_d_count6thrust24THRUST_300001_SM_1000_NS8cuda_cub3parE
	.align		8
        /*0140*/ 	.dword	_ZN33_INTERNAL_9da0213a_4_k_cu_d_count6thrust24THRUST_300001_SM_1000_NS8cuda_cub10par_nosyncE
	.align		8
        /*0148*/ 	.dword	_ZN33_INTERNAL_9da0213a_4_k_cu_d_count6thrust24THRUST_300001_SM_1000_NS6system6detail10sequential3seqE
	.align		8
        /*0150*/ 	.dword	_ZN33_INTERNAL_9da0213a_4_k_cu_d_count6thrust24THRUST_300001_SM_1000_NS6system3cpp3parE
	.align		8
        /*0158*/ 	.dword	_ZN33_INTERNAL_9da0213a_4_k_cu_d_count6thrust24THRUST_300001_SM_1000_NS12placeholders2_1E
	.align		8
        /*0160*/ 	.dword	_ZN33_INTERNAL_9da0213a_4_k_cu_d_count6thrust24THRUST_300001_SM_1000_NS12placeholders2_2E
	.align		8
        /*0168*/ 	.dword	_ZN33_INTERNAL_9da0213a_4_k_cu_d_count6thrust24THRUST_300001_SM_1000_NS12placeholders2_3E
	.align		8
        /*0170*/ 	.dword	_ZN33_INTERNAL_9da0213a_4_k_cu_d_count6thrust24THRUST_300001_SM_1000_NS12placeholders2_4E
	.align		8
        /*0178*/ 	.dword	_ZN33_INTERNAL_9da0213a_4_k_cu_d_count6thrust24THRUST_300001_SM_1000_NS12placeholders2_5E
	.align		8
        /*0180*/ 	.dword	_ZN33_INTERNAL_9da0213a_4_k_cu_d_count6thrust24THRUST_300001_SM_1000_NS12placeholders2_6E
	.align		8
        /*0188*/ 	.dword	_ZN33_INTERNAL_9da0213a_4_k_cu_d_count6thrust24THRUST_300001_SM_1000_NS12placeholders2_7E
	.align		8
        /*0190*/ 	.dword	_ZN33_INTERNAL_9da0213a_4_k_cu_d_count6thrust24THRUST_300001_SM_1000_NS12placeholders2_8E
	.align		8
        /*0198*/ 	.dword	_ZN33_INTERNAL_9da0213a_4_k_cu_d_count6thrust24THRUST_300001_SM_1000_NS12placeholders2_9E
	.align		8
        /*01a0*/ 	.dword	_ZN33_INTERNAL_9da0213a_4_k_cu_d_count6thrust24THRUST_300001_SM_1000_NS12placeholders3_10E
	.align		8
        /*01a8*/ 	.dword	_ZN33_INTERNAL_9da0213a_4_k_cu_d_count6thrust24THRUST_300001_SM_1000_NS3seqE
	.align		8
        /*01b0*/ 	.dword	_ZN33_INTERNAL_9da0213a_4_k_cu_d_count6thrust24THRUST_300001_SM_1000_NS6deviceE
	.align		8
        /*01b8*/ 	.dword	$str
	.align		8
        /*01c0*/ 	.dword	$str$1
	.align		8
        /*01c8*/ 	.dword	vprintf


//--------------------- .nv.constant3             --------------------------
	.section	.nv.constant3,"a",@progbits
	.align	8
.nv.constant3:
	.type		__cr_lgamma_table,@object
	.size		__cr_lgamma_table,(.L_8 - __cr_lgamma_table)
__cr_lgamma_table:
        /*0000*/ 	.byte	0x00, 0x00, 0x00, 0x00, 0x00, 0x00, 0x00, 0x00, 0x00, 0x00, 0x00, 0x00, 0x00, 0x00, 0x00, 0x00
        /*0010*/ 	.byte	0xef, 0x39, 0xfa, 0xfe, 0x42, 0x2e, 0xe6, 0x3f, 0x02, 0x20, 0x2a, 0xfa, 0x0b, 0xab, 0xfc, 0x3f
        /*0020*/ 	.byte	0xf9, 0x2c, 0x92, 0x7c, 0xa7, 0x6c, 0x09, 0x40, 0xc9, 0x79, 0x44, 0x3c, 0x64, 0x26, 0x13, 0x40
        /*0030*/ 	.byte	0xca, 0x01, 0xcf, 0x3a, 0x27, 0x51, 0x1a, 0x40, 0x30, 0xcc, 0x2d, 0xf3, 0xe1, 0x0c, 0x21, 0x40
        /*0040*/ 	.byte	0x0d, 0xb7, 0xfc, 0x82, 0x8e, 0x35, 0x25, 0x40
.L_8:


//--------------------- .text._ZN3cub18CUB_300001_SM_10006detail6reduce28DeviceReduceSingleTileKernelINS2_10policy_hubIiyN4cuda3std3__44plusIiEEE10Policy1000EPiSC_iS9_iiNS7_10__identityEEEvT0_T1_T2_T3_T4_T6_ --------------------------
	.section	.text._ZN3cub18CUB_300001_SM_10006detail6reduce28DeviceReduceSingleTileKernelINS2_10policy_hubIiyN4cuda3std3__44plusIiEEE10Policy1000EPiSC_iS9_iiNS7_10__identityEEEvT0_T1_T2_T3_T4_T6_,"ax",@progbits
	.align	128
        .global         _ZN3cub18CUB_300001_SM_10006detail6reduce28DeviceReduceSingleTileKernelINS2_10policy_hubIiyN4cuda3std3__44plusIiEEE10Policy1000EPiSC_iS9_iiNS7_10__identityEEEvT0_T1_T2_T3_T4_T6_
        .type           _ZN3cub18CUB_300001_SM_10006detail6reduce28DeviceReduceSingleTileKernelINS2_10policy_hubIiyN4cuda3std3__44plusIiEEE10Policy1000EPiSC_iS9_iiNS7_10__identityEEEvT0_T1_T2_T3_T4_T6_,@function
        .size           _ZN3cub18CUB_300001_SM_10006detail6reduce28DeviceReduceSingleTileKernelINS2_10policy_hubIiyN4cuda3std3__44plusIiEEE10Policy1000EPiSC_iS9_iiNS7_10__identityEEEvT0_T1_T2_T3_T4_T6_,(.L_x_1135 - _ZN3cub18CUB_300001_SM_10006detail6reduce28DeviceReduceSingleTileKernelINS2_10policy_hubIiyN4cuda3std3__44plusIiEEE10Policy1000EPiSC_iS9_iiNS7_10__identityEEEvT0_T1_T2_T3_T4_T6_)
        .other          _ZN3cub18CUB_300001_SM_10006detail6reduce28DeviceReduceSingleTileKernelINS2_10policy_hubIiyN4cuda3std3__44plusIiEEE10Policy1000EPiSC_iS9_iiNS7_10__identityEEEvT0_T1_T2_T3_T4_T6_,@"STO_CUDA_ENTRY STV_DEFAULT"
_ZN3cub18CUB_300001_SM_10006detail6reduce28DeviceReduceSingleTileKernelINS2_10policy_hubIiyN4cuda3std3__44plusIiEEE10Policy1000EPiSC_iS9_iiNS7_10__identityEEEvT0_T1_T2_T3_T4_T6_:
.text._ZN3cub18CUB_300001_SM_10006detail6reduce28DeviceReduceSingleTileKernelINS2_10policy_hubIiyN4cuda3std3__44plusIiEEE10Policy1000EPiSC_iS9_iiNS7_10__identityEEEvT0_T1_T2_T3_T4_T6_:
[----:B------:R-:W-:Y:S01]  /*0000*/  LDC R1, c[0x0][0x37c] ;  /* 0x0000df00ff017b82 */ /* 0x000fe20000000800 */
[----:B------:R-:W0:Y:S01]  /*0010*/  LDCU UR4, c[0x0][0x390] ;  /* 0x00007200ff0477ac */ /* 0x000e220008000800 */
[----:B------:R-:W1:Y:S01]  /*0020*/  LDCU.64 UR6, c[0x0][0x358] ;  /* 0x00006b00ff0677ac */ /* 0x000e620008000a00 */
[----:B0-----:R-:W-:-:S05]  /*0030*/  IMAD.U32 R20, RZ, RZ, UR4 ;  /* 0x00000004ff147e24 */ /* 0x001fca000f8e00ff */
[----:B------:R-:W-:-:S13]  /*0040*/  ISETP.NE.AND P0, PT, R20, RZ, PT ;  /* 0x000000ff1400720c */ /* 0x000fda0003f05270 */
[----:B-1----:R-:W-:Y:S05]  /*0050*/  @P0 BRA `(.L_x_0) ;  /* 0x00000000001c0947 */ /* 0x002fea0003800000 */
[----:B------:R-:W0:Y:S02]  /*0060*/  S2R R0, SR_TID.X ;  /* 0x0000000000007919 */ /* 0x000e240000002100 */
[----:B0-----:R-:W-:-:S13]  /*0070*/  ISETP.NE.AND P0, PT, R0, RZ, PT ;  /* 0x000000ff0000720c */ /* 0x001fda0003f05270 */
[----:B------:R-:W-:Y:S05]  /*0080*/  @P0 EXIT ;  /* 0x000000000000094d */ /* 0x000fea0003800000 */
[----:B------:R-:W0:Y:S08]  /*0090*/  LDC R5, c[0x0][0x398] ;  /* 0x0000e600ff057b82 */ /* 0x000e300000000800 */
[----:B------:R-:W0:Y:S02]  /*00a0*/  LDC.64 R2, c[0x0][0x388] ;  /* 0x0000e200ff027b82 */ /* 0x000e240000000a00 */
[----:B0-----:R-:W-:Y:S01]  /*00b0*/  STG.E desc[UR6][R2.64], R5 ;  /* 0x0000000502007986 */ /* 0x001fe2000c101906 */
[----:B------:R-:W-:Y:S05]  /*00c0*/  EXIT ;  /* 0x000000000000794d */ /* 0x000fea0003800000 */
.L_x_0:
[----:B------:R-:W0:Y:S01]  /*00d0*/  LDCU UR4, c[0x0][0x380] ;  /* 0x00007000ff0477ac */ /* 0x000e220008000800 */
[----:B------:R-:W-:Y:S01]  /*00e0*/  BSSY.RECONVERGENT B0, `(.L_x_1) ;  /* 0x0000385000007945 */ /* 0x000fe20003800200 */
[----:B0-----:R-:W-:-:S09]  /*00f0*/  ULOP3.LUT UP0, URZ, UR4, 0xf, URZ, 0xc0, !UPT ;  /* 0x0000000f04ff7892 */ /* 0x001fd2000f80c0ff */
[----:B------:R-:W-:Y:S05]  /*0100*/  BRA.U UP0, `(.L_x_2) ;  /* 0x0000001900d87547 */ /* 0x000fea000b800000 */
[----:B------:R-:W-:-:S13]  /*0110*/  ISETP.GT.AND P0, PT, R20, 0xfff, PT ;  /* 0x00000fff1400780c */ /* 0x000fda0003f04270 */
[----:B------:R-:W-:Y:S05]  /*0120*/  @P0 BRA `(.L_x_3) ;  /* 0x0000000c008c0947 */ /* 0x000fea0003800000 */
[----:B------:R-:W0:Y:S01]  /*0130*/  S2R R9, SR_TID.X ;  /* 0x0000000000097919 */ /* 0x000e220000002100 */
[----:B------:R-:W-:Y:S01]  /*0140*/  BSSY.RECONVERGENT B1, `(.L_x_4) ;  /* 0x0000009000017945 */ /* 0x000fe20003800200 */
[----:B------:R-:W-:Y:S01]  /*0150*/  IMAD.MOV.U32 R0, RZ, RZ, RZ ;  /* 0x000000ffff007224 */ /* 0x000fe200078e00ff */
[----:B0-----:R-:W-:Y:S01]  /*0160*/  ISETP.GE.AND P0, PT, R9, R20, PT ;  /* 0x000000140900720c */ /* 0x001fe20003f06270 */
[----:B------:R-:W-:-:S12]  /*0170*/  IMAD.MOV.U32 R11, RZ, RZ, R9 ;  /* 0x000000ffff0b7224 */ /* 0x000fd800078e0009 */
[----:B------:R-:W-:Y:S05]  /*0180*/  @P0 BRA `(.L_x_5) ;  /* 0x0000000000100947 */ /* 0x000fea0003800000 */
[----:B------:R-:W0:Y:S02]  /*0190*/  LDC.64 R2, c[0x0][0x380] ;  /* 0x0000e000ff027b82 */ /* 0x000e240000000a00 */
[----:B0-----:R-:W-:-:S05]  /*01a0*/  IMAD.WIDE.U32 R2, R9, 0x4, R2 ;  /* 0x0000000409027825 */ /* 0x001fca00078e0002 */
[----:B------:R0:W5:Y:S01]  /*01b0*/  LDG.E.CONSTANT R0, desc[UR6][R2.64] ;  /* 0x0000000602007981 */ /* 0x000162000c1e9900 */
[----:B------:R-:W-:-:S07]  /*01c0*/  VIADD R11, R9, 0x100 ;  /* 0x00000100090b7836 */ /* 0x000fce0000000000 */
.L_x_5:
[----:B------:R-:W-:Y:S05]  /*01d0*/  BSYNC.RECONVERGENT B1 ;  /* 0x0000000000017941 */ /* 0x000fea0003800200 */
.L_x_4:
[----:B------:R-:W-:Y:S01]  /*01e0*/  ISETP.GE.AND P0, PT, R11, R20, PT ;  /* 0x000000140b00720c */ /* 0x000fe20003f06270 */
[----:B------:R-:W-:-:S12]  /*01f0*/  BSSY.RECONVERGENT B1, `(.L_x_6) ;  /* 0x0000066000017945 */ /* 0x000fd80003800200 */
[----:B------:R-:W-:Y:S05]  /*0200*/  @P0 BRA `(.L_x_7) ;  /* 0x0000000400900947 */ /* 0x000fea0003800000 */
[----:B0-----:R-:W-:Y:S01]  /*0210*/  LOP3.LUT R3, RZ, R11, RZ, 0x33, !PT ;  /* 0x0000000bff037212 */ /* 0x001fe200078e33ff */
[----:B------:R-:W-:Y:S04]  /*0220*/  BSSY.RECONVERGENT B2, `(.L_x_8) ;  /* 0x0000015000027945 */ /* 0x000fe80003800200 */
[----:B------:R-:W-:-:S05]  /*0230*/  IMAD.IADD R4, R3, 0x1, R20 ;  /* 0x0000000103047824 */ /* 0x000fca00078e0214 */
[C---:B------:R-:W-:Y:S02]  /*0240*/  LOP3.LUT R2, R4.reuse, 0x300, RZ, 0xc0, !PT ;  /* 0x0000030004027812 */ /* 0x040fe400078ec0ff */
[----:B------:R-:W-:Y:S02]  /*0250*/  ISETP.GE.U32.AND P1, PT, R4, 0x300, PT ;  /* 0x000003000400780c */ /* 0x000fe40003f26070 */
[----:B------:R-:W-:-:S13]  /*0260*/  ISETP.NE.AND P0, PT, R2, 0x300, PT ;  /* 0x000003000200780c */ /* 0x000fda0003f05270 */
[----:B------:R-:W-:Y:S05]  /*0270*/  @!P0 BRA `(.L_x_9) ;  /* 0x00000000003c8947 */ /* 0x000fea0003800000 */
[----:B------:R-:W0:Y:S01]  /*0280*/  LDC.64 R2, c[0x0][0x380] ;  /* 0x0000e000ff027b82 */ /* 0x000e220000000a00 */
[----:B------:R-:W-:-:S04]  /*0290*/  LEA.HI R4, R4, 0x1, RZ, 0x18 ;  /* 0x0000000104047811 */ /* 0x000fc800078fc0ff */
[----:B------:R-:W-:-:S05]  /*02a0*/  LOP3.LUT R4, R4, 0x3, RZ, 0xc0, !PT ;  /* 0x0000000304047812 */ /* 0x000fca00078ec0ff */
[----:B------:R-:W-:Y:S02]  /*02b0*/  IMAD.MOV R4, RZ, RZ, -R4 ;  /* 0x000000ffff047224 */ /* 0x000fe400078e0a04 */
[----:B0-----:R-:W-:-:S04]  /*02c0*/  IMAD.WIDE.U32 R2, R11, 0x4, R2 ;  /* 0x000000040b027825 */ /* 0x001fc800078e0002 */
[----:B------:R-:W-:-:S07]  /*02d0*/  IMAD.MOV.U32 R5, RZ, RZ, R3 ;  /* 0x000000ffff057224 */ /* 0x000fce00078e0003 */
.L_x_10:
[----:B------:R-:W-:-:S06]  /*02e0*/  IMAD.MOV.U32 R3, RZ, RZ, R5 ;  /* 0x000000ffff037224 */ /* 0x000fcc00078e0005 */
[----:B------:R0:W2:Y:S01]  /*02f0*/  LDG.E.CONSTANT R3, desc[UR6][R2.64] ;  /* 0x0000000602037981 */ /* 0x0000a2000c1e9900 */
[----:B------:R-:W-:Y:S02]  /*0300*/  VIADD R4, R4, 0x1 ;  /* 0x0000000104047836 */ /* 0x000fe40000000000 */
[----:B------:R-:W-:-:S03]  /*0310*/  VIADD R11, R11, 0x100 ;  /* 0x000001000b0b7836 */ /* 0x000fc60000000000 */
[----:B------:R-:W-:Y:S02]  /*0320*/  ISETP.NE.AND P0, PT, R4, RZ, PT ;  /* 0x000000ff0400720c */ /* 0x000fe40003f05270 */
[----:B0-----:R-:W-:-:S05]  /*0330*/  IADD3 R2, P2, PT, R2, 0x400, RZ ;  /* 0x0000040002027810 */ /* 0x001fca0007f5e0ff */
[----:B------:R-:W-:Y:S02]  /*0340*/  IMAD.X R5, RZ, RZ, R5, P2 ;  /* 0x000000ffff057224 */ /* 0x000fe400010e0605 */
[----:B--2--5:R-:W-:-:S04]  /*0350*/  IMAD.IADD R0, R3, 0x1, R0 ;  /* 0x0000000103007824 */ /* 0x024fc800078e0200 */
[----:B------:R-:W-:Y:S05]  /*0360*/  @P0 BRA `(.L_x_10) ;  /* 0xfffffffc00dc0947 */ /* 0x000fea000383ffff */
.L_x_9:
[----:B------:R-:W-:Y:S05]  /*0370*/  BSYNC.RECONVERGENT B2 ;  /* 0x0000000000027941 */ /* 0x000fea0003800200 */
.L_x_8:
[----:B------:R-:W-:Y:S05]  /*0380*/  @!P1 BRA `(.L_x_7) ;  /* 0x0000000400309947 */ /* 0x000fea0003800000 */
[----:B------:R-:W-:Y:S01]  /*0390*/  IMAD.IADD R2, R20, 0x1, -R11 ;  /* 0x0000000114027824 */ /* 0x000fe200078e0a0b */
[----:B------:R-:W-:Y:S01]  /*03a0*/  BSSY.RECONVERGENT B2, `(.L_x_11) ;  /* 0x0000029000027945 */ /* 0x000fe20003800200 */
[----:B------:R-:W-:-:S03]  /*03b0*/  PLOP3.LUT P0, PT, PT, PT, PT, 0x80, 0x8 ;  /* 0x000000000008781c */ /* 0x000fc60003f0f070 */
[----:B------:R-:W-:-:S13]  /*03c0*/  ISETP.GT.AND P1, PT, R2, 0xc00, PT ;  /* 0x00000c000200780c */ /* 0x000fda0003f24270 */
[----:B------:R-:W-:Y:S05]  /*03d0*/  @!P1 BRA `(.L_x_12) ;  /* 0x0000000000949947 */ /* 0x000fea0003800000 */
[----:B------:R-:W-:Y:S01]  /*03e0*/  PLOP3.LUT P0, PT, PT, PT, PT, 0x8, 0x80 ;  /* 0x000000000080781c */ /* 0x000fe20003f0e170 */
[----:B------:R-:W-:-:S12]  /*03f0*/  VIADD R8, R20, 0xfffff400 ;  /* 0xfffff40014087836 */ /* 0x000fd80000000000 */
.L_x_13:
[----:B------:R-:W0:Y:S01]  /*0400*/  LDC.64 R4, c[0x0][0x380] ;  /* 0x0000e000ff047b82 */ /* 0x000e220000000a00 */
[C---:B------:R-:W-:Y:S02]  /*0410*/  VIADD R7, R11.reuse, 0x400 ;  /* 0x000004000b077836 */ /* 0x040fe40000000000 */
[C---:B------:R-:W-:Y:S02]  /*0420*/  VIADD R3, R11.reuse, 0x800 ;  /* 0x000008000b037836 */ /* 0x040fe40000000000 */
[----:B0-----:R-:W-:-:S05]  /*0430*/  IMAD.WIDE R22, R11, 0x4, R4 ;  /* 0x000000040b167825 */ /* 0x001fca00078e0204 */
[----:B------:R-:W2:Y:S01]  /*0440*/  LDG.E.CONSTANT R13, desc[UR6][R22.64] ;  /* 0x00000006160d7981 */ /* 0x000ea2000c1e9900 */
[----:B------:R-:W-:-:S03]  /*0450*/  IMAD.WIDE R6, R7, 0x4, R4 ;  /* 0x0000000407067825 */ /* 0x000fc600078e0204 */
[----:B------:R-:W2:Y:S04]  /*0460*/  LDG.E.CONSTANT R10, desc[UR6][R22.64+0x400] ;  /* 0x00040006160a7981 */ /* 0x000ea8000c1e9900 */
[----:B------:R-:W3:Y:S04]  /*0470*/  LDG.E.CONSTANT R12, desc[UR6][R22.64+0x800] ;  /* 0x00080006160c7981 */ /* 0x000ee8000c1e9900 */
[----:B------:R-:W3:Y:S01]  /*0480*/  LDG.E.CONSTANT R19, desc[UR6][R22.64+0xc00] ;  /* 0x000c000616137981 */ /* 0x000ee2000c1e9900 */
[----:B------:R-:W-:-:S03]  /*0490*/  IMAD.WIDE R2, R3, 0x4, R4 ;  /* 0x0000000403027825 */ /* 0x000fc600078e0204 */
[----:B------:R-:W4:Y:S04]  /*04a0*/  LDG.E.CONSTANT R16, desc[UR6][R6.64] ;  /* 0x0000000606107981 */ /* 0x000f28000c1e9900 */
[----:B------:R-:W4:Y:S01]  /*04b0*/  LDG.E.CONSTANT R15, desc[UR6][R6.64+0x400] ;  /* 0x00040006060f7981 */ /* 0x000f22000c1e9900 */
[----:B------:R-:W-:-:S03]  /*04c0*/  VIADD R25, R11, 0xc00 ;  /* 0x00000c000b197836 */ /* 0x000fc60000000000 */
[----:B------:R-:W4:Y:S04]  /*04d0*/  LDG.E.CONSTANT R14, desc[UR6][R6.64+0x800] ;  /* 0x00080006060e7981 */ /* 0x000f28000c1e9900 */
[----:B------:R-:W4:Y:S01]  /*04e0*/  LDG.E.CONSTANT R21, desc[UR6][R6.64+0xc00] ;  /* 0x000c000606157981 */ /* 0x000f22000c1e9900 */
[----:B------:R-:W-:-:S03]  /*04f0*/  IMAD.WIDE R4, R25, 0x4, R4 ;  /* 0x0000000419047825 */ /* 0x000fc600078e0204 */
[----:B------:R-:W4:Y:S04]  /*0500*/  LDG.E.CONSTANT R18, desc[UR6][R2.64] ;  /* 0x0000000602127981 */ /* 0x000f28000c1e9900 */
[----:B------:R-:W4:Y:S04]  /*0510*/  LDG.E.CONSTANT R17, desc[UR6][R2.64+0x400] ;  /* 0x0004000602117981 */ /* 0x000f28000c1e9900 */
[----:B------:R-:W4:Y:S04]  /*0520*/  LDG.E.CONSTANT R23, desc[UR6][R2.64+0x800] ;  /* 0x0008000602177981 */ /* 0x000f28000c1e9900 */
[----:B------:R-:W4:Y:S04]  /*0530*/  LDG.E.CONSTANT R24, desc[UR6][R2.64+0xc00] ;  /* 0x000c000602187981 */ /* 0x000f28000c1e9900 */
[----:B------:R-:W4:Y:S04]  /*0540*/  LDG.E.CONSTANT R25, desc[UR6][R4.64] ;  /* 0x0000000604197981 */ /* 0x000f28000c1e9900 */
[----:B------:R-:W4:Y:S04]  /*0550*/  LDG.E.CONSTANT R26, desc[UR6][R4.64+0x400] ;  /* 0x00040006041a7981 */ /* 0x000f28000c1e9900 */
[----:B------:R-:W4:Y:S04]  /*0560*/  LDG.E.CONSTANT R22, desc[UR6][R4.64+0x800] ;  /* 0x0008000604167981 */ /* 0x000f28000c1e9900 */
[----:B------:R-:W4:Y:S01]  /*0570*/  LDG.E.CONSTANT R27, desc[UR6][R4.64+0xc00] ;  /* 0x000c0006041b7981 */ /* 0x000f22000c1e9900 */
[----:B------:R-:W-:-:S05]  /*0580*/  VIADD R11, R11, 0x1000 ;  /* 0x000010000b0b7836 */ /* 0x000fca0000000000 */
[----:B------:R-:W-:Y:S02]  /*0590*/  ISETP.GE.AND P1, PT, R11, R8, PT ;  /* 0x000000080b00720c */ /* 0x000fe40003f26270 */
[----:B--2--5:R-:W-:-:S04]  /*05a0*/  IADD3 R10, PT, PT, R10, R13, R0 ;  /* 0x0000000d0a0a7210 */ /* 0x024fc80007ffe000 */
[----:B---3--:R-:W-:-:S04]  /*05b0*/  IADD3 R10, PT, PT, R19, R12, R10 ;  /* 0x0000000c130a7210 */ /* 0x008fc80007ffe00a */
[----:B----4-:R-:W-:-:S04]  /*05c0*/  IADD3 R10, PT, PT, R15, R16, R10 ;  /* 0x000000100f0a7210 */ /* 0x010fc80007ffe00a */
[----:B------:R-:W-:-:S04]  /*05d0*/  IADD3 R10, PT, PT, R21, R14, R10 ;  /* 0x0000000e150a7210 */ /* 0x000fc80007ffe00a */
[----:B------:R-:W-:-:S04]  /*05e0*/  IADD3 R10, PT, PT, R17, R18, R10 ;  /* 0x00000012110a7210 */ /* 0x000fc80007ffe00a */
[----:B------:R-:W-:-:S04]  /*05f0*/  IADD3 R10, PT, PT, R24, R23, R10 ;  /* 0x00000017180a7210 */ /* 0x000fc80007ffe00a */
[----:B------:R-:W-:-:S04]  /*0600*/  IADD3 R25, PT, PT, R26, R25, R10 ;  /* 0x000000191a197210 */ /* 0x000fc80007ffe00a */
[----:B------:R-:W-:Y:S01]  /*0610*/  IADD3 R0, PT, PT, R27, R22, R25 ;  /* 0x000000161b007210 */ /* 0x000fe20007ffe019 */
[----:B------:R-:W-:Y:S06]  /*0620*/  @!P1 BRA `(.L_x_13) ;  /* 0xfffffffc00749947 */ /* 0x000fec000383ffff */
.L_x_12:
[----:B------:R-:W-:Y:S05]  /*0630*/  BSYNC.RECONVERGENT B2 ;  /* 0x0000000000027941 */ /* 0x000fea0003800200 */
.L_x_11:
[----:B------:R-:W-:Y:S01]  /*0640*/  IMAD.IADD R2, R20, 0x1, -R11 ;  /* 0x0000000114027824 */ /* 0x000fe200078e0a0b */
[----:B------:R-:W-:Y:S04]  /*0650*/  BSSY.RECONVERGENT B2, `(.L_x_14) ;  /* 0x0000015000027945 */ /* 0x000fe80003800200 */
[----:B------:R-:W-:-:S13]  /*0660*/  ISETP.GT.AND P1, PT, R2, 0x400, PT ;  /* 0x000004000200780c */ /* 0x000fda0003f24270 */
[----:B------:R-:W-:Y:S05]  /*0670*/  @!P1 BRA `(.L_x_15) ;  /* 0x0000000000489947 */ /* 0x000fea0003800000 */
[----:B------:R-:W0:Y:S01]  /*0680*/  LDC.64 R4, c[0x0][0x380] ;  /* 0x0000e000ff047b82 */ /* 0x000e220000000a00 */
[C---:B------:R-:W-:Y:S02]  /*0690*/  VIADD R13, R11.reuse, 0x400 ;  /* 0x000004000b0d7836 */ /* 0x040fe40000000000 */
[----:B0-----:R-:W-:-:S05]  /*06a0*/  IMAD.WIDE R2, R11, 0x4, R4 ;  /* 0x000000040b027825 */ /* 0x001fca00078e0204 */
[----:B------:R-:W2:Y:S01]  /*06b0*/  LDG.E.CONSTANT R7, desc[UR6][R2.64] ;  /* 0x0000000602077981 */ /* 0x000ea2000c1e9900 */
[----:B------:R-:W-:-:S03]  /*06c0*/  IMAD.WIDE R4, R13, 0x4, R4 ;  /* 0x000000040d047825 */ /* 0x000fc600078e0204 */
[----:B------:R-:W2:Y:S04]  /*06d0*/  LDG.E.CONSTANT R6, desc[UR6][R2.64+0x400] ;  /* 0x0004000602067981 */ /* 0x000ea8000c1e9900 */
[----:B------:R-:W3:Y:S04]  /*06e0*/  LDG.E.CONSTANT R13, desc[UR6][R2.64+0x800] ;  /* 0x00080006020d7981 */ /* 0x000ee8000c1e9900 */
[----:B------:R-:W3:Y:S04]  /*06f0*/  LDG.E.CONSTANT R8, desc[UR6][R2.64+0xc00] ;  /* 0x000c000602087981 */ /* 0x000ee8000c1e9900 */
[----:B------:R-:W4:Y:S04]  /*0700*/  LDG.E.CONSTANT R15, desc[UR6][R4.64] ;  /* 0x00000006040f7981 */ /* 0x000f28000c1e9900 */
[----:B------:R-:W4:Y:S04]  /*0710*/  LDG.E.CONSTANT R10, desc[UR6][R4.64+0x400] ;  /* 0x00040006040a7981 */ /* 0x000f28000c1e9900 */
[----:B------:R-:W4:Y:S04]  /*0720*/  LDG.E.CONSTANT R17, desc[UR6][R4.64+0x800] ;  /* 0x0008000604117981 */ /* 0x000f28000c1e9900 */
[----:B------:R-:W4:Y:S01]  /*0730*/  LDG.E.CONSTANT R12, desc[UR6][R4.64+0xc00] ;  /* 0x000c0006040c7981 */ /* 0x000f22000c1e9900 */
[----:B------:R-:W-:Y:S01]  /*0740*/  PLOP3.LUT P0, PT, PT, PT, PT, 0x8, 0x80 ;  /* 0x000000000080781c */ /* 0x000fe20003f0e170 */
[----:B------:R-:W-:Y:S01]  /*0750*/  VIADD R11, R11, 0x800 ;  /* 0x000008000b0b7836 */ /* 0x000fe20000000000 */
[----:B--2--5:R-:W-:-:S04]  /*0760*/  IADD3 R6, PT, PT, R6, R7, R0 ;  /* 0x0000000706067210 */ /* 0x024fc80007ffe000 */
[----:B---3--:R-:W-:-:S04]  /*0770*/  IADD3 R6, PT, PT, R8, R13, R6 ;  /* 0x0000000d08067210 */ /* 0x008fc80007ffe006 */
[----:B----4-:R-:W-:-:S04]  /*0780*/  IADD3 R6, PT, PT, R10, R15, R6 ;  /* 0x0000000f0a067210 */ /* 0x010fc80007ffe006 */
[----:B------:R-:W-:-:S07]  /*0790*/  IADD3 R0, PT, PT, R12, R17, R6 ;  /* 0x000000110c007210 */ /* 0x000fce0007ffe006 */
.L_x_15:
[----:B------:R-:W-:Y:S05]  /*07a0*/  BSYNC.RECONVERGENT B2 ;  /* 0x0000000000027941 */ /* 0x000fea0003800200 */
.L_x_14:
[----:B------:R-:W-:-:S13]  /*07b0*/  ISETP.LT.OR P0, PT, R11, R20, P0 ;  /* 0x000000140b00720c */ /* 0x000fda0000701670 */
[----:B------:R-:W-:Y:S05]  /*07c0*/  @!P0 BRA `(.L_x_7) ;  /* 0x0000000000208947 */ /* 0x000fea0003800000 */
[----:B------:R-:W0:Y:S02]  /*07d0*/  LDC.64 R2, c[0x0][0x380] ;  /* 0x0000e000ff027b82 */ /* 0x000e240000000a00 */
[----:B0-----:R-:W-:-:S05]  /*07e0*/  IMAD.WIDE R2, R11, 0x4, R2 ;  /* 0x000000040b027825 */ /* 0x001fca00078e0202 */
[----:B------:R-:W2:Y:S04]  /*07f0*/  LDG.E.CONSTANT R5, desc[UR6][R2.64] ;  /* 0x0000000602057981 */ /* 0x000ea8000c1e9900 */
[----:B------:R-:W2:Y:S04]  /*0800*/  LDG.E.CONSTANT R4, desc[UR6][R2.64+0x400] ;  /* 0x0004000602047981 */ /* 0x000ea8000c1e9900 */
[----:B------:R-:W3:Y:S04]  /*0810*/  LDG.E.CONSTANT R7, desc[UR6][R2.64+0x800] ;  /* 0x0008000602077981 */ /* 0x000ee8000c1e9900 */
[----:B------:R-:W3:Y:S01]  /*0820*/  LDG.E.CONSTANT R6, desc[UR6][R2.64+0xc00] ;  /* 0x000c000602067981 */ /* 0x000ee2000c1e9900 */
[----:B--2--5:R-:W-:-:S04]  /*0830*/  IADD3 R0, PT, PT, R4, R5, R0 ;  /* 0x0000000504007210 */ /* 0x024fc80007ffe000 */
[----:B---3--:R-:W-:-:S07]  /*0840*/  IADD3 R0, PT, PT, R6, R7, R0 ;  /* 0x0000000706007210 */ /* 0x008fce0007ffe000 */
.L_x_7:
[----:B------:R-:W-:Y:S05]  /*0850*/  BSYNC.RECONVERGENT B1 ;  /* 0x0000000000017941 */ /* 0x000fea0003800200 */
.L_x_6:
[----:B------:R-:W-:-:S13]  /*0860*/  ISETP.GE.AND P0, PT, R20, 0x100, PT ;  /* 0x000001001400780c */ /* 0x000fda0003f06270 */
[----:B------:R-:W-:Y:S05]  /*0870*/  @!P0 BRA `(.L_x_16) ;  /* 0x0000000000ac8947 */ /* 0x000fea0003800000 */
[----:B------:R-:W1:Y:S01]  /*0880*/  S2R R6, SR_LANEID ;  /* 0x0000000000067919 */ /* 0x000e620000000000 */
[----:B0----5:R-:W0:Y:S01]  /*0890*/  SHFL.DOWN PT, R2, R0, 0x1, 0x1f ;  /* 0x08201f0000027f89 */ /* 0x021e2200000e0000 */
[C---:B-1----:R-:W-:Y:S02]  /*08a0*/  ISETP.GT.AND P0, PT, R6.reuse, 0x1e, PT ;  /* 0x0000001e0600780c */ /* 0x042fe40003f04270 */
[----:B------:R-:W-:Y:S02]  /*08b0*/  ISETP.NE.AND P1, PT, R6, RZ, PT ;  /* 0x000000ff0600720c */ /* 0x000fe40003f25270 */
[----:B0-----:R-:W-:Y:S02]  /*08c0*/  SEL R3, R2, RZ, !P0 ;  /* 0x000000ff02037207 */ /* 0x001fe40004000000 */
[----:B------:R-:W-:-:S03]  /*08d0*/  ISETP.GT.AND P0, PT, R6, 0x1d, PT ;  /* 0x0000001d0600780c */ /* 0x000fc60003f04270 */
[----:B------:R-:W-:-:S05]  /*08e0*/  IMAD.IADD R3, R3, 0x1, R0 ;  /* 0x0000000103037824 */ /* 0x000fca00078e0200 */
[----:B------:R-:W0:Y:S01]  /*08f0*/  SHFL.DOWN PT, R2, R3, 0x2, 0x1f ;  /* 0x08401f0003027f89 */ /* 0x000e2200000e0000 */
[----:B------:R-:W1:Y:S01]  /*0900*/  @!P1 S2R R7, SR_CgaCtaId ;  /* 0x0000000000079919 */ /* 0x000e620000008800 */
[----:B0-----:R-:W-:Y:S02]  /*0910*/  SEL R2, R2, RZ, !P0 ;  /* 0x000000ff02027207 */ /* 0x001fe40004000000 */
[----:B------:R-:W-:-:S03]  /*0920*/  ISETP.GT.AND P0, PT, R6, 0x1b, PT ;  /* 0x0000001b0600780c */ /* 0x000fc60003f04270 */
[----:B------:R-:W-:-:S05]  /*0930*/  IMAD.IADD R2, R3, 0x1, R2 ;  /* 0x0000000103027824 */ /* 0x000fca00078e0202 */
[----:B------:R-:W0:Y:S02]  /*0940*/  SHFL.DOWN PT, R4, R2, 0x4, 0x1f ;  /* 0x08801f0002047f89 */ /* 0x000e2400000e0000 */
[----:B0-----:R-:W-:Y:S02]  /*0950*/  SEL R5, R4, RZ, !P0 ;  /* 0x000000ff04057207 */ /* 0x001fe40004000000 */
[----:B------:R-:W-:Y:S02]  /*0960*/  ISETP.GT.AND P0, PT, R6, 0x17, PT ;  /* 0x000000170600780c */ /* 0x000fe40003f04270 */
[----:B------:R-:W-:Y:S01]  /*0970*/  @!P1 MOV R4, 0x400 ;  /* 0x0000040000049802 */ /* 0x000fe20000000f00 */
[----:B------:R-:W-:Y:S01]  /*0980*/  IMAD.IADD R5, R2, 0x1, R5 ;  /* 0x0000000102057824 */ /* 0x000fe200078e0205 */
[----:B------:R-:W-:Y:S02]  /*0990*/  @!P1 SHF.R.U32.HI R2, RZ, 0x3, R9 ;  /* 0x00000003ff029819 */ /* 0x000fe40000011609 */
[----:B-1----:R-:W-:-:S02]  /*09a0*/  @!P1 LEA R7, R7, R4, 0x18 ;  /* 0x0000000407079211 */ /* 0x002fc400078ec0ff */
[----:B------:R-:W0:Y:S01]  /*09b0*/  SHFL.DOWN PT, R0, R5, 0x8, 0x1f ;  /* 0x09001f0005007f89 */ /* 0x000e2200000e0000 */
[----:B------:R-:W-:-:S05]  /*09c0*/  @!P1 LOP3.LUT R2, R2, 0x7c, RZ, 0xc0, !PT ;  /* 0x0000007c02029812 */ /* 0x000fca00078ec0ff */
[----:B------:R-:W-:Y:S01]  /*09d0*/  @!P1 IMAD.IADD R2, R2, 0x1, R7 ;  /* 0x0000000102029824 */ /* 0x000fe200078e0207 */
[----:B0-----:R-:W-:Y:S02]  /*09e0*/  SEL R0, R0, RZ, !P0 ;  /* 0x000000ff00007207 */ /* 0x001fe40004000000 */
[----:B------:R-:W-:-:S03]  /*09f0*/  ISETP.GT.AND P0, PT, R6, 0xf, PT ;  /* 0x0000000f0600780c */ /* 0x000fc60003f04270 */
[----:B------:R-:W-:-:S05]  /*0a00*/  IMAD.IADD R0, R5, 0x1, R0 ;  /* 0x0000000105007824 */ /* 0x000fca00078e0200 */
[----:B------:R-:W0:Y:S02]  /*0a10*/  SHFL.DOWN PT, R3, R0, 0x10, 0x1f ;  /* 0x0a001f0000037f89 */ /* 0x000e2400000e0000 */
[----:B0-----:R-:W-:Y:S02]  /*0a20*/  SEL R3, R3, RZ, !P0 ;  /* 0x000000ff03037207 */ /* 0x001fe40004000000 */
[----:B------:R-:W-:-:S03]  /*0a30*/  ISETP.NE.AND P0, PT, R9, RZ, PT ;  /* 0x000000ff0900720c */ /* 0x000fc60003f05270 */
[----:B------:R-:W-:-:S05]  /*0a40*/  IMAD.IADD R3, R0, 0x1, R3 ;  /* 0x0000000100037824 */ /* 0x000fca00078e0203 */
[----:B------:R0:W-:Y:S01]  /*0a50*/  @!P1 STS [R2+0x8], R3 ;  /* 0x0000080302009388 */ /* 0x0001e20000000800 */
[----:B------:R-:W-:Y:S06]  /*0a60*/  BAR.SYNC.DEFER_BLOCKING 0x0 ;  /* 0x0000000000007b1d */ /* 0x000fec0000010000 */
[----:B------:R-:W-:Y:S05]  /*0a70*/  @P0 BRA `(.L_x_17) ;  /* 0x0000002c00ac0947 */ /* 0x000fea0003800000 */
[----:B------:R-:W1:Y:S01]  /*0a80*/  S2UR UR5, SR_CgaCtaId ;  /* 0x00000000000579c3 */ /* 0x000e620000008800 */
[----:B------:R-:W-:Y:S02]  /*0a90*/  UMOV UR4, 0x400 ;  /* 0x0000040000047882 */ /* 0x000fe40000000000 */
[----:B-1----:R-:W-:-:S09]  /*0aa0*/  ULEA UR4, UR5, UR4, 0x18 ;  /* 0x0000000405047291 */ /* 0x002fd2000f8ec0ff */
[----:B------:R-:W-:Y:S04]  /*0ab0*/  LDS R0, [UR4+0xc] ;  /* 0x00000c04ff007984 */ /* 0x000fe80008000800 */
[----:B------:R-:W1:Y:S04]  /*0ac0*/  LDS.128 R4, [UR4+0x10] ;  /* 0x00001004ff047984 */ /* 0x000e680008000c00 */
[----:B------:R-:W2:Y:S01]  /*0ad0*/  LDS.64 R8, [UR4+0x20] ;  /* 0x00002004ff087984 */ /* 0x000ea20008000a00 */
[----:B-1----:R-:W-:-:S04]  /*0ae0*/  IADD3 R0, PT, PT, R4, R0, R3 ;  /* 0x0000000004007210 */ /* 0x002fc80007ffe003 */
[----:B------:R-:W-:-:S04]  /*0af0*/  IADD3 R0, PT, PT, R6, R0, R5 ;  /* 0x0000000006007210 */ /* 0x000fc80007ffe005 */
[----:B--2---:R-:W-:-:S05]  /*0b00*/  IADD3 R0, PT, PT, R8, R0, R7 ;  /* 0x0000000008007210 */ /* 0x004fca0007ffe007 */
[----:B0-----:R-:W-:Y:S01]  /*0b10*/  IMAD.IADD R3, R0, 0x1, R9 ;  /* 0x0000000100037824 */ /* 0x001fe200078e0209 */
[----:B------:R-:W-:Y:S06]  /*0b20*/  BRA `(.L_x_17) ;  /* 0x0000002c00807947 */ /* 0x000fec0003800000 */
.L_x_16:
[----:B0-----:R-:W-:Y:S01]  /*0b30*/  LOP3.LUT R2, R9, 0x3e0, RZ, 0xc0, !PT ;  /* 0x000003e009027812 */ /* 0x001fe200078ec0ff */
[----:B------:R-:W0:Y:S03]  /*0b40*/  S2R R8, SR_LANEID ;  /* 0x0000000000087919 */ /* 0x000e260000000000 */
[----:B------:R-:W-:Y:S01]  /*0b50*/  LOP3.LUT R5, RZ, R2, RZ, 0x33, !PT ;  /* 0x00000002ff057212 */ /* 0x000fe200078e33ff */
[----:B------:R-:W-:-:S04]  /*0b60*/  VIADD R3, R2, 0x20 ;  /* 0x0000002002037836 */ /* 0x000fc80000000000 */
[----:B------:R-:W-:Y:S01]  /*0b70*/  IMAD.IADD R5, R5, 0x1, R20 ;  /* 0x0000000105057824 */ /* 0x000fe200078e0214 */
[----:B------:R-:W-:-:S04]  /*0b80*/  ISETP.GT.AND P0, PT, R3, R20, PT ;  /* 0x000000140300720c */ /* 0x000fc80003f04270 */
[----:B------:R-:W-:-:S05]  /*0b90*/  SEL R5, R5, 0x1f, P0 ;  /* 0x0000001f05057807 */ /* 0x000fca0000000000 */
[----:B-----5:R-:W1:Y:S01]  /*0ba0*/  SHFL.DOWN PT, R2, R0, 0x1, R5 ;  /* 0x0820000000027989 */ /* 0x020e6200000e0005 */
[CC--:B0-----:R-:W-:Y:S01]  /*0bb0*/  ISETP.GE.AND P0, PT, R8.reuse, R5.reuse, PT ;  /* 0x000000050800720c */ /* 0x0c1fe20003f06270 */
[C---:B------:R-:W-:Y:S01]  /*0bc0*/  VIADD R4, R8.reuse, 0x2 ;  /* 0x0000000208047836 */ /* 0x040fe20000000000 */
[C---:B------:R-:W-:Y:S01]  /*0bd0*/  ISETP.NE.AND P1, PT, R8.reuse, RZ, PT ;  /* 0x000000ff0800720c */ /* 0x040fe20003f25270 */
[----:B------:R-:W-:Y:S01]  /*0be0*/  VIADD R6, R8, 0x4 ;  /* 0x0000000408067836 */ /* 0x000fe20000000000 */
[----:B-1----:R-:W-:Y:S02]  /*0bf0*/  SEL R3, R2, RZ, !P0 ;  /* 0x000000ff02037207 */ /* 0x002fe40004000000 */
[----:B------:R-:W-:-:S03]  /*0c00*/  ISETP.GT.AND P0, PT, R4, R5, PT ;  /* 0x000000050400720c */ /* 0x000fc60003f04270 */
[----:B------:R-:W-:-:S06]  /*0c10*/  IMAD.IADD R2, R3, 0x1, R0 ;  /* 0x0000000103027824 */ /* 0x000fcc00078e0200 */
[----:B------:R-:W0:Y:S01]  /*0c20*/  @!P1 S2R R10, SR_CgaCtaId ;  /* 0x00000000000a9919 */ /* 0x000e220000008800 */
[----:B------:R-:W-:Y:S01]  /*0c30*/  @!P1 MOV R7, 0x400 ;  /* 0x0000040000079802 */ /* 0x000fe20000000f00 */
[----:B------:R-:W1:Y:S02]  /*0c40*/  SHFL.DOWN PT, R3, R2, 0x2, R5 ;  /* 0x0840000002037989 */ /* 0x000e6400000e0005 */
[----:B-1----:R-:W-:Y:S02]  /*0c50*/  SEL R3, R3, RZ, !P0 ;  /* 0x000000ff03037207 */ /* 0x002fe40004000000 */
[----:B------:R-:W-:Y:S02]  /*0c60*/  ISETP.GT.AND P0, PT, R6, R5, PT ;  /* 0x000000050600720c */ /* 0x000fe40003f04270 */
[----:B------:R-:W-:Y:S01]  /*0c70*/  @!P1 SHF.R.U32.HI R6, RZ, 0x3, R9 ;  /* 0x00000003ff069819 */ /* 0x000fe20000011609 */
[----:B------:R-:W-:Y:S01]  /*0c80*/  IMAD.IADD R4, R2, 0x1, R3 ;  /* 0x0000000102047824 */ /* 0x000fe200078e0203 */
[----:B0-----:R-:W-:Y:S01]  /*0c90*/  @!P1 LEA R7, R10, R7, 0x18 ;  /* 0x000000070a079211 */ /* 0x001fe200078ec0ff */
[----:B------:R-:W-:Y:S01]  /*0ca0*/  VIADD R2, R8, 0x8 ;  /* 0x0000000808027836 */ /* 0x000fe20000000000 */
[----:B------:R-:W-:-:S02]  /*0cb0*/  @!P1 LOP3.LUT R6, R6, 0x7c, RZ, 0xc0, !PT ;  /* 0x0000007c06069812 */ /* 0x000fc400078ec0ff */
[----:B------:R-:W0:Y:S03]  /*0cc0*/  SHFL.DOWN PT, R3, R4, 0x4, R5 ;  /* 0x0880000004037989 */ /* 0x000e2600000e0005 */
[----:B------:R-:W-:Y:S01]  /*0cd0*/  @!P1 IMAD.IADD R6, R6, 0x1, R7 ;  /* 0x0000000106069824 */ /* 0x000fe200078e0207 */
[----:B0-----:R-:W-:Y:S02]  /*0ce0*/  SEL R3, R3, RZ, !P0 ;  /* 0x000000ff03037207 */ /* 0x001fe40004000000 */
[----:B------:R-:W-:-:S03]  /*0cf0*/  ISETP.GT.AND P0, PT, R2, R5, PT ;  /* 0x000000050200720c */ /* 0x000fc60003f04270 */
[----:B------:R-:W-:Y:S02]  /*0d00*/  IMAD.IADD R0, R4, 0x1, R3 ;  /* 0x0000000104007824 */ /* 0x000fe400078e0203 */
[----:B------:R-:W-:-:S03]  /*0d10*/  VIADD R4, R8, 0x10 ;  /* 0x0000001008047836 */ /* 0x000fc60000000000 */
[----:B------:R-:W0:Y:S02]  /*0d20*/  SHFL.DOWN PT, R3, R0, 0x8, R5 ;  /* 0x0900000000037989 */ /* 0x000e2400000e0005 */
[----:B0-----:R-:W-:Y:S02]  /*0d30*/  SEL R3, R3, RZ, !P0 ;  /* 0x000000ff03037207 */ /* 0x001fe40004000000 */
[----:B------:R-:W-:-:S03]  /*0d40*/  ISETP.GT.AND P0, PT, R4, R5, PT ;  /* 0x000000050400720c */ /* 0x000fc60003f04270 */
[----:B------:R-:W-:-:S05]  /*0d50*/  IMAD.IADD R2, R0, 0x1, R3 ;  /* 0x0000000100027824 */ /* 0x000fca00078e0203 */
[----:B------:R-:W0:Y:S02]  /*0d60*/  SHFL.DOWN PT, R3, R2, 0x10, R5 ;  /* 0x0a00000002037989 */ /* 0x000e2400000e0005 */
[----:B0-----:R-:W-:Y:S02]  /*0d70*/  SEL R3, R3, RZ, !P0 ;  /* 0x000000ff03037207 */ /* 0x001fe40004000000 */
[----:B------:R-:W-:-:S03]  /*0d80*/  ISETP.NE.AND P0, PT, R9, RZ, PT ;  /* 0x000000ff0900720c */ /* 0x000fc60003f05270 */
[----:B------:R-:W-:-:S05]  /*0d90*/  IMAD.IADD R3, R2, 0x1, R3 ;  /* 0x0000000102037824 */ /* 0x000fca00078e0203 */
[----:B------:R4:W-:Y:S01]  /*0da0*/  @!P1 STS [R6+0x8], R3 ;  /* 0x0000080306009388 */ /* 0x0009e20000000800 */
[----:B------:R-:W-:Y:S06]  /*0db0*/  BAR.SYNC.DEFER_BLOCKING 0x0 ;  /* 0x0000000000007b1d */ /* 0x000fec0000010000 */
[----:B------:R-:W-:Y:S05]  /*0dc0*/  @P0 BRA `(.L_x_17) ;  /* 0x0000002800d80947 */ /* 0x000fea0003800000 */
[----:B------:R-:W0:Y:S01]  /*0dd0*/  S2UR UR5, SR_CgaCtaId ;  /* 0x00000000000579c3 */ /* 0x000e220000008800 */
[----:B------:R-:W-:Y:S01]  /*0de0*/  UMOV UR4, 0x400 ;  /* 0x0000040000047882 */ /* 0x000fe20000000000 */
[C---:B------:R-:W-:Y:S02]  /*0df0*/  ISETP.GT.AND P2, PT, R20.reuse, 0x40, PT ;  /* 0x000000401400780c */ /* 0x040fe40003f44270 */
[C---:B------:R-:W-:Y:S02]  /*0e00*/  ISETP.GT.AND P1, PT, R20.reuse, 0x20, PT ;  /* 0x000000201400780c */ /* 0x040fe40003f24270 */
[----:B------:R-:W-:Y:S01]  /*0e10*/  ISETP.GT.AND P3, PT, R20, 0x80, PT ;  /* 0x000000801400780c */ /* 0x000fe20003f64270 */
[----:B0-----:R-:W-:-:S09]  /*0e20*/  ULEA UR4, UR5, UR4, 0x18 ;  /* 0x0000000405047291 */ /* 0x001fd2000f8ec0ff */
[----:B----4-:R-:W0:Y:S04]  /*0e30*/  LDS.128 R4, [UR4+0x10] ;  /* 0x00001004ff047984 */ /* 0x010e280008000c00 */
[----:B------:R-:W1:Y:S04]  /*0e40*/  LDS R0, [UR4+0xc] ;  /* 0x00000c04ff007984 */ /* 0x000e680008000800 */
[----:B------:R-:W2:Y:S01]  /*0e50*/  LDS.64 R8, [UR4+0x20] ;  /* 0x00002004ff087984 */ /* 0x000ea20008000a00 */
[----:B0-----:R-:W-:Y:S02]  /*0e60*/  SEL R4, R4, RZ, P2 ;  /* 0x000000ff04047207 */ /* 0x001fe40001000000 */
[----:B------:R-:W-:-:S02]  /*0e70*/  ISETP.GT.AND P2, PT, R20, 0x60, PT ;  /* 0x000000601400780c */ /* 0x000fc40003f44270 */
[----:B-1----:R-:W-:Y:S02]  /*0e80*/  SEL R0, R0, RZ, P1 ;  /* 0x000000ff00007207 */ /* 0x002fe40000800000 */
[----:B------:R-:W-:Y:S02]  /*0e90*/  SEL R5, R5, RZ, P2 ;  /* 0x000000ff05057207 */ /* 0x000fe40001000000 */
[----:B------:R-:W-:Y:S02]  /*0ea0*/  IADD3 R0, PT, PT, R4, R0, R3 ;  /* 0x0000000004007210 */ /* 0x000fe40007ffe003 */
[----:B------:R-:W-:Y:S02]  /*0eb0*/  ISETP.GT.AND P1, PT, R20, 0xa0, PT ;  /* 0x000000a01400780c */ /* 0x000fe40003f24270 */
[----:B------:R-:W-:Y:S02]  /*0ec0*/  SEL R6, R6, RZ, P3 ;  /* 0x000000ff06067207 */ /* 0x000fe40001800000 */
[----:B------:R-:W-:-:S02]  /*0ed0*/  ISETP.GT.AND P2, PT, R20, 0xc0, PT ;  /* 0x000000c01400780c */ /* 0x000fc40003f44270 */
[----:B------:R-:W-:Y:S02]  /*0ee0*/  ISETP.GT.AND P3, PT, R20, 0xe0, PT ;  /* 0x000000e01400780c */ /* 0x000fe40003f64270 */
[----:B------:R-:W-:Y:S02]  /*0ef0*/  SEL R7, R7, RZ, P1 ;  /* 0x000000ff07077207 */ /* 0x000fe40000800000 */
[----:B------:R-:W-:Y:S02]  /*0f00*/  IADD3 R0, PT, PT, R6, R0, R5 ;  /* 0x0000000006007210 */ /* 0x000fe40007ffe005 */
[----:B--2---:R-:W-:Y:S02]  /*0f10*/  SEL R8, R8, RZ, P2 ;  /* 0x000000ff08087207 */ /* 0x004fe40001000000 */
[----:B------:R-:W-:Y:S02]  /*0f20*/  SEL R9, R9, RZ, P3 ;  /* 0x000000ff09097207 */ /* 0x000fe40001800000 */
[----:B------:R-:W-:-:S05]  /*0f30*/  IADD3 R0, PT, PT, R8, R0, R7 ;  /* 0x0000000008007210 */ /* 0x000fca0007ffe007 */
[----:B------:R-:W-:Y:S01]  /*0f40*/  IMAD.IADD R3, R0, 0x1, R9 ;  /* 0x0000000100037824 */ /* 0x000fe200078e0209 */
[----:B------:R-:W-:Y:S06]  /*0f50*/  BRA `(.L_x_17) ;  /* 0x0000002800747947 */ /* 0x000fec0003800000 */
.L_x_3:
[----:B------:R-:W0:Y:S01]  /*0f60*/  S2R R0, SR_TID.X ;  /* 0x0000000000007919 */ /* 0x000e220000002100 */
[----:B------:R-:W1:Y:S01]  /*0f70*/  LDC.64 R2, c[0x0][0x380] ;  /* 0x0000e000ff027b82 */ /* 0x000e620000000a00 */
[----:B0-----:R-:W-:-:S04]  /*0f80*/  IMAD.SHL.U32 R5, R0, 0x4, RZ ;  /* 0x0000000400057824 */ /* 0x001fc800078e00ff */
[----:B-1----:R-:W-:-:S05]  /*0f90*/  IMAD.WIDE.U32 R2, R5, 0x4, R2 ;  /* 0x0000000405027825 */ /* 0x002fca00078e0002 */
[----:B------:R-:W2:Y:S04]  /*0fa0*/  LDG.E.128.CONSTANT R4, desc[UR6][R2.64] ;  /* 0x0000000602047981 */ /* 0x000ea8000c1e9d00 */
[----:B------:R-:W3:Y:S04]  /*0fb0*/  LDG.E.128.CONSTANT R8, desc[UR6][R2.64+0x1000] ;  /* 0x0010000602087981 */ /* 0x000ee8000c1e9d00 */
[----:B------:R-:W4:Y:S04]  /*0fc0*/  LDG.E.128.CONSTANT R12, desc[UR6][R2.64+0x2000] ;  /* 0x00200006020c7981 */ /* 0x000f28000c1e9d00 */
[----:B------:R-:W5:Y:S01]  /*0fd0*/  LDG.E.128.CONSTANT R16, desc[UR6][R2.64+0x3000] ;  /* 0x0030000602107981 */ /* 0x000f62000c1e9d00 */
[----:B------:R-:W-:Y:S01]  /*0fe0*/  ISETP.GE.U32.AND P0, PT, R20, 0x2000, PT ;  /* 0x000020001400780c */ /* 0x000fe20003f06070 */
[----:B------:R-:W-:Y:S01]  /*0ff0*/  IMAD.MOV.U32 R23, RZ, RZ, 0x1000 ;  /* 0x00001000ff177424 */ /* 0x000fe200078e00ff */
[----:B--2---:R-:W-:-:S04]  /*1000*/  IADD3 R5, PT, PT, R6, R5, R4 ;  /* 0x0000000506057210 */ /* 0x004fc80007ffe004 */
[----:B---3--:R-:W-:-:S04]  /*1010*/  IADD3 R5, PT, PT, R8, R7, R5 ;  /* 0x0000000708057210 */ /* 0x008fc80007ffe005 */
[----:B------:R-:W-:-:S04]  /*1020*/  IADD3 R5, PT, PT, R10, R9, R5 ;  /* 0x000000090a057210 */ /* 0x000fc80007ffe005 */
[----:B----4-:R-:W-:-:S04]  /*1030*/  IADD3 R5, PT, PT, R12, R11, R5 ;  /* 0x0000000b0c057210 */ /* 0x010fc80007ffe005 */
[----:B------:R-:W-:-:S04]  /*1040*/  IADD3 R5, PT, PT, R14, R13, R5 ;  /* 0x0000000d0e057210 */ /* 0x000fc80007ffe005 */
[----:B-----5:R-:W-:-:S04]  /*1050*/  IADD3 R5, PT, PT, R16, R15, R5 ;  /* 0x0000000f10057210 */ /* 0x020fc80007ffe005 */
[----:B------:R-:W-:-:S05]  /*1060*/  IADD3 R5, PT, PT, R18, R17, R5 ;  /* 0x0000001112057210 */ /* 0x000fca0007ffe005 */
[----:B------:R-:W-:Y:S01]  /*1070*/  IMAD.IADD R21, R19, 0x1, R5 ;  /* 0x0000000113157824 */ /* 0x000fe200078e0205 */
[----:B------:R-:W-:Y:S06]  /*1080*/  @!P0 BRA `(.L_x_18) ;  /* 0x00000000005c8947 */ /* 0x000fec0003800000 */
[----:B------:R-:W0:Y:S01]  /*1090*/  LDC R24, c[0x0][0x390] ;  /* 0x0000e400ff187b82 */ /* 0x000e220000000800 */
[----:B------:R-:W-:Y:S02]  /*10a0*/  VIADD R22, R20, 0xfffff000 ;  /* 0xfffff00014167836 */ /* 0x000fe40000000000 */
[----:B------:R-:W-:-:S07]  /*10b0*/  IMAD.MOV.U32 R23, RZ, RZ, 0x1000 ;  /* 0x00001000ff177424 */ /* 0x000fce00078e00ff */
.L_x_20:
[----:B------:R-:W-:-:S05]  /*10c0*/  IMAD.WIDE R26, R23, 0x4, R2 ;  /* 0x00000004171a7825 */ /* 0x000fca00078e0202 */
[----:B------:R-:W2:Y:S04]  /*10d0*/  LDG.E.128.CONSTANT R12, desc[UR6][R26.64] ;  /* 0x000000061a0c7981 */ /* 0x000ea8000c1e9d00 */
[----:B------:R-:W3:Y:S04]  /*10e0*/  LDG.E.128.CONSTANT R16, desc[UR6][R26.64+0x1000] ;  /* 0x001000061a107981 */ /* 0x000ee8000c1e9d00 */
[----:B------:R-:W4:Y:S04]  /*10f0*/  LDG.E.128.CONSTANT R4, desc[UR6][R26.64+0x2000] ;  /* 0x002000061a047981 */ /* 0x000f28000c1e9d00 */
[----:B------:R-:W5:Y:S01]  /*1100*/  LDG.E.128.CONSTANT R8, desc[UR6][R26.64+0x3000] ;  /* 0x003000061a087981 */ /* 0x000f62000c1e9d00 */
[----:B0-----:R-:W-:Y:S01]  /*1110*/  IMAD.MOV.U32 R20, RZ, RZ, R24 ;  /* 0x000000ffff147224 */ /* 0x001fe200078e0018 */
[----:B--2---:R-:W-:-:S04]  /*1120*/  IADD3 R13, PT, PT, R13, R12, R21 ;  /* 0x0000000c0d0d7210 */ /* 0x004fc80007ffe015 */
[----:B------:R-:W-:-:S04]  /*1130*/  IADD3 R13, PT, PT, R15, R14, R13 ;  /* 0x0000000e0f0d7210 */ /* 0x000fc80007ffe00d */
[----:B---3--:R-:W-:-:S04]  /*1140*/  IADD3 R13, PT, PT, R17, R16, R13 ;  /* 0x00000010110d7210 */ /* 0x008fc80007ffe00d */
[----:B------:R-:W-:-:S04]  /*1150*/  IADD3 R13, PT, PT, R19, R18, R13 ;  /* 0x00000012130d7210 */ /* 0x000fc80007ffe00d */
[----:B----4-:R-:W-:Y:S01]  /*1160*/  IADD3 R13, PT, PT, R5, R4, R13 ;  /* 0x00000004050d7210 */ /* 0x010fe20007ffe00d */
[----:B------:R-:W-:-:S03]  /*1170*/  IMAD.IADD R4, R20, 0x1, -R23 ;  /* 0x0000000114047824 */ /* 0x000fc600078e0a17 */
[----:B------:R-:W-:Y:S02]  /*1180*/  IADD3 R13, PT, PT, R7, R6, R13 ;  /* 0x00000006070d7210 */ /* 0x000fe40007ffe00d */
[----:B------:R-:W-:Y:S02]  /*1190*/  ISETP.GE.AND P0, PT, R4, 0x1000, PT ;  /* 0x000010000400780c */ /* 0x000fe40003f06270 */
[----:B-----5:R-:W-:-:S04]  /*11a0*/  IADD3 R13, PT, PT, R9, R8, R13 ;  /* 0x00000008090d7210 */ /* 0x020fc80007ffe00d */
[----:B------:R-:W-:-:S07]  /*11b0*/  IADD3 R21, PT, PT, R11, R10, R13 ;  /* 0x0000000a0b157210 */ /* 0x000fce0007ffe00d */
[----:B------:R-:W-:Y:S05]  /*11c0*/  @!P0 BRA `(.L_x_19) ;  /* 0x0000000400fc8947 */ /* 0x000fea0003800000 */
[----:B------:R-:W-:-:S05]  /*11d0*/  VIADD R23, R23, 0x1000 ;  /* 0x0000100017177836 */ /* 0x000fca0000000000 */
[----:B------:R-:W-:-:S13]  /*11e0*/  ISETP.GT.AND P0, PT, R23, R22, PT ;  /* 0x000000161700720c */ /* 0x000fda0003f04270 */
[----:B------:R-:W-:Y:S05]  /*11f0*/  @!P0 BRA `(.L_x_20) ;  /* 0xfffffffc00b08947 */ /* 0x000fea000383ffff */
.L_x_18:
[----:B------:R-:W-:-:S13]  /*1200*/  ISETP.GE.AND P0, PT, R23, R20, PT ;  /* 0x000000141700720c */ /* 0x000fda0003f06270 */
[----:B------:R-:W-:Y:S05]  /*1210*/  @P0 BRA `(.L_x_19) ;  /* 0x0000000400e80947 */ /* 0x000fea0003800000 */
[----:B------:R-:W-:Y:S01]  /*1220*/  IMAD.IADD R9, R20, 0x1, -R23 ;  /* 0x0000000114097824 */ /* 0x000fe200078e0a17 */
[----:B------:R-:W-:Y:S04]  /*1230*/  BSSY.RECONVERGENT B1, `(.L_x_19) ;  /* 0x0000078000017945 */ /* 0x000fe80003800200 */
[----:B------:R-:W-:-:S13]  /*1240*/  ISETP.GE.AND P0, PT, R0, R9, PT ;  /* 0x000000090000720c */ /* 0x000fda0003f06270 */
[----:B------:R-:W-:Y:S05]  /*1250*/  @P0 BRA `(.L_x_21) ;  /* 0x0000000400d40947 */ /* 0x000fea0003800000 */
[----:B------:R-:W-:Y:S01]  /*1260*/  LOP3.LUT R2, RZ, R0, RZ, 0x33, !PT ;  /* 0x00000000ff027212 */ /* 0x000fe200078e33ff */
[----:B------:R-:W-:Y:S01]  /*1270*/  BSSY.RECONVERGENT B2, `(.L_x_22) ;  /* 0x0000015000027945 */ /* 0x000fe20003800200 */
[----:B------:R-:W-:Y:S02]  /*1280*/  IMAD.MOV.U32 R8, RZ, RZ, R0 ;  /* 0x000000ffff087224 */ /* 0x000fe400078e0000 */
[----:B------:R-:W-:-:S04]  /*1290*/  IADD3 R2, PT, PT, -R23, R20, R2 ;  /* 0x0000001417027210 */ /* 0x000fc80007ffe102 */
[C---:B------:R-:W-:Y:S02]  /*12a0*/  LOP3.LUT R3, R2.reuse, 0x300, RZ, 0xc0, !PT ;  /* 0x0000030002037812 */ /* 0x040fe400078ec0ff */
[----:B------:R-:W-:Y:S02]  /*12b0*/  ISETP.GE.U32.AND P1, PT, R2, 0x300, PT ;  /* 0x000003000200780c */ /* 0x000fe40003f26070 */
[----:B------:R-:W-:-:S13]  /*12c0*/  ISETP.NE.AND P0, PT, R3, 0x300, PT ;  /* 0x000003000300780c */ /* 0x000fda0003f05270 */
[----:B------:R-:W-:Y:S05]  /*12d0*/  @!P0 BRA `(.L_x_23) ;  /* 0x0000000000388947 */ /* 0x000fea0003800000 */
[----:B------:R-:W0:Y:S01]  /*12e0*/  LDC.64 R4, c[0x0][0x380] ;  /* 0x0000e000ff047b82 */ /* 0x000e220000000a00 */
[----:B------:R-:W-:Y:S01]  /*12f0*/  LEA.HI R2, R2, 0x1, RZ, 0x18 ;  /* 0x0000000102027811 */ /* 0x000fe200078fc0ff */
[----:B------:R-:W-:Y:S02]  /*1300*/  IMAD.IADD R7, R0, 0x1, R23 ;  /* 0x0000000100077824 */ /* 0x000fe400078e0217 */
[----:B------:R-:W-:Y:S01]  /*1310*/  IMAD.MOV.U32 R8, RZ, RZ, R0 ;  /* 0x000000ffff087224 */ /* 0x000fe200078e0000 */
[----:B------:R-:W-:-:S05]  /*1320*/  LOP3.LUT R2, R2, 0x3, RZ, 0xc0, !PT ;  /* 0x0000000302027812 */ /* 0x000fca00078ec0ff */
[----:B------:R-:W-:-:S07]  /*1330*/  IMAD.MOV R6, RZ, RZ, -R2 ;  /* 0x000000ffff067224 */ /* 0x000fce00078e0a02 */
.L_x_24:
[----:B0-----:R-:W-:-:S06]  /*1340*/  IMAD.WIDE.U32 R2, R7, 0x4, R4 ;  /* 0x0000000407027825 */ /* 0x001fcc00078e0004 */
[----:B------:R-:W2:Y:S01]  /*1350*/  LDG.E.CONSTANT R2, desc[UR6][R2.64] ;  /* 0x0000000602027981 */ /* 0x000ea2000c1e9900 */
[----:B------:R-:W-:Y:S02]  /*1360*/  VIADD R6, R6, 0x1 ;  /* 0x0000000106067836 */ /* 0x000fe40000000000 */
[----:B------:R-:W-:Y:S02]  /*1370*/  VIADD R8, R8, 0x100 ;  /* 0x0000010008087836 */ /* 0x000fe40000000000 */
[----:B------:R-:W-:Y:S01]  /*1380*/  VIADD R7, R7, 0x100 ;  /* 0x0000010007077836 */ /* 0x000fe20000000000 */
[----:B------:R-:W-:Y:S01]  /*1390*/  ISETP.NE.AND P0, PT, R6, RZ, PT ;  /* 0x000000ff0600720c */ /* 0x000fe20003f05270 */
[----:B--2---:R-:W-:-:S12]  /*13a0*/  IMAD.IADD R21, R2, 0x1, R21 ;  /* 0x0000000102157824 */ /* 0x004fd800078e0215 */
[----:B------:R-:W-:Y:S05]  /*13b0*/  @P0 BRA `(.L_x_24) ;  /* 0xfffffffc00e00947 */ /* 0x000fea000383ffff */
.L_x_23:
[----:B------:R-:W-:Y:S05]  /*13c0*/  BSYNC.RECONVERGENT B2 ;  /* 0x0000000000027941 */ /* 0x000fea0003800200 */
.L_x_22:
[----:B------:R-:W-:Y:S05]  /*13d0*/  @!P1 BRA `(.L_x_21) ;  /* 0x0000000400749947 */ /* 0x000fea0003800000 */
[----:B------:R-:W0:Y:S01]  /*13e0*/  LDCU.64 UR4, c[0x0][0x380] ;  /* 0x00007000ff0477ac */ /* 0x000e220008000a00 */
[----:B------:R-:W-:Y:S01]  /*13f0*/  IMAD.IADD R5, R9, 0x1, -R8 ;  /* 0x0000000109057824 */ /* 0x000fe200078e0a08 */
[C---:B------:R-:W-:Y:S01]  /*1400*/  IADD3 R3, P0, PT, R8.reuse, R23, RZ ;  /* 0x0000001708037210 */ /* 0x040fe20007f1e0ff */
[----:B------:R-:W-:Y:S01]  /*1410*/  BSSY.RECONVERGENT B2, `(.L_x_25) ;  /* 0x0000033000027945 */ /* 0x000fe20003800200 */
[----:B------:R-:W-:Y:S02]  /*1420*/  IMAD.IADD R23, R8, 0x1, R23 ;  /* 0x0000000108177824 */ /* 0x000fe400078e0217 */
[----:B------:R-:W-:Y:S01]  /*1430*/  ISETP.GT.AND P1, PT, R5, 0xc00, PT ;  /* 0x00000c000500780c */ /* 0x000fe20003f24270 */
[----:B------:R-:W-:Y:S01]  /*1440*/  IMAD.X R4, RZ, RZ, RZ, P0 ;  /* 0x000000ffff047224 */ /* 0x000fe200000e06ff */
[----:B0-----:R-:W-:-:S04]  /*1450*/  LEA R2, P0, R3, UR4, 0x2 ;  /* 0x0000000403027c11 */ /* 0x001fc8000f8010ff */
[----:B------:R-:W-:Y:S02]  /*1460*/  LEA.HI.X R3, R3, UR5, R4, 0x2, P0 ;  /* 0x0000000503037c11 */ /* 0x000fe400080f1404 */
[----:B------:R-:W-:-:S05]  /*1470*/  IADD3 R2, P0, PT, R2, 0x800, RZ ;  /* 0x0000080002027810 */ /* 0x000fca0007f1e0ff */
[----:B------:R-:W-:Y:S01]  /*1480*/  IMAD.X R3, RZ, RZ, R3, P0 ;  /* 0x000000ffff037224 */ /* 0x000fe200000e0603 */
[----:B------:R-:W-:Y:S01]  /*1490*/  PLOP3.LUT P0, PT, PT, PT, PT, 0x80, 0x8 ;  /* 0x000000000008781c */ /* 0x000fe20003f0f070 */
[----:B------:R-:W-:-:S12]  /*14a0*/  @!P1 BRA `(.L_x_26) ;  /* 0x0000000000a49947 */ /* 0x000fd80003800000 */
[----:B------:R-:W-:Y:S01]  /*14b0*/  PLOP3.LUT P0, PT, PT, PT, PT, 0x8, 0x80 ;  /* 0x000000000080781c */ /* 0x000fe20003f0e170 */
[----:B------:R-:W-:-:S12]  /*14c0*/  VIADD R11, R9, 0xfffff400 ;  /* 0xfffff400090b7836 */ /* 0x000fd80000000000 */
.L_x_27:
[----:B------:R-:W0:Y:S01]  /*14d0*/  LDC.64 R4, c[0x0][0x380] ;  /* 0x0000e000ff047b82 */ /* 0x000e220000000a00 */
[C---:B------:R-:W-:Y:S01]  /*14e0*/  VIADD R27, R23.reuse, 0x400 ;  /* 0x00000400171b7836 */ /* 0x040fe20000000000 */
[----:B------:R-:W2:Y:S01]  /*14f0*/  LDG.E.CONSTANT R12, desc[UR6][R2.64+-0x400] ;  /* 0xfffc0006020c7981 */ /* 0x000ea2000c1e9900 */
[----:B------:R-:W-:-:S03]  /*1500*/  VIADD R7, R23, 0x800 ;  /* 0x0000080017077836 */ /* 0x000fc60000000000 */
[----:B------:R-:W3:Y:S04]  /*1510*/  LDG.E.CONSTANT R18, desc[UR6][R2.64] ;  /* 0x0000000602127981 */ /* 0x000ee8000c1e9900 */
[----:B------:R-:W3:Y:S04]  /*1520*/  LDG.E.CONSTANT R17, desc[UR6][R2.64+0x400] ;  /* 0x0004000602117981 */ /* 0x000ee8000c1e9900 */
[----:B------:R-:W4:Y:S01]  /*1530*/  LDG.E.CONSTANT R15, desc[UR6][R2.64+0xc00] ;  /* 0x000c0006020f7981 */ /* 0x000f22000c1e9900 */
[----:B------:R-:W-:-:S03]  /*1540*/  VIADD R29, R23, 0xc00 ;  /* 0x00000c00171d7836 */ /* 0x000fc60000000000 */
[----:B------:R-:W5:Y:S04]  /*1550*/  LDG.E.CONSTANT R14, desc[UR6][R2.64+0x1000] ;  /* 0x00100006020e7981 */ /* 0x000f68000c1e9900 */
[----:B------:R-:W5:Y:S01]  /*1560*/  LDG.E.CONSTANT R13, desc[UR6][R2.64+0x1400] ;  /* 0x00140006020d7981 */ /* 0x000f62000c1e9900 */
[----:B0-----:R-:W-:-:S03]  /*1570*/  IMAD.WIDE.U32 R24, R23, 0x4, R4 ;  /* 0x0000000417187825 */ /* 0x001fc600078e0004 */
[----:B------:R-:W5:Y:S04]  /*1580*/  LDG.E.CONSTANT R19, desc[UR6][R2.64+0x1c00] ;  /* 0x001c000602137981 */ /* 0x000f68000c1e9900 */
[----:B------:R-:W2:Y:S01]  /*1590*/  LDG.E.CONSTANT R10, desc[UR6][R24.64] ;  /* 0x00000006180a7981 */ /* 0x000ea2000c1e9900 */
[----:B------:R-:W-:-:S03]  /*15a0*/  IMAD.WIDE.U32 R26, R27, 0x4, R4 ;  /* 0x000000041b1a7825 */ /* 0x000fc600078e0004 */
[----:B------:R-:W5:Y:S01]  /*15b0*/  LDG.E.CONSTANT R20, desc[UR6][R2.64+0x2400] ;  /* 0x0024000602147981 */ /* 0x000f62000c1e9900 */
[----:B------:R-:W-:-:S03]  /*15c0*/  IMAD.WIDE.U32 R6, R7, 0x4, R4 ;  /* 0x0000000407067825 */ /* 0x000fc600078e0004 */
[----:B------:R-:W4:Y:S01]  /*15d0*/  LDG.E.CONSTANT R16, desc[UR6][R26.64] ;  /* 0x000000061a107981 */ /* 0x000f22000c1e9900 */
[----:B------:R-:W-:-:S03]  /*15e0*/  IMAD.WIDE.U32 R4, R29, 0x4, R4 ;  /* 0x000000041d047825 */ /* 0x000fc600078e0004 */
[----:B------:R-:W5:Y:S04]  /*15f0*/  LDG.E.CONSTANT R6, desc[UR6][R6.64] ;  /* 0x0000000606067981 */ /* 0x000f68000c1e9900 */
[----:B------:R-:W5:Y:S04]  /*1600*/  LDG.E.CONSTANT R25, desc[UR6][R2.64+0x2000] ;  /* 0x0020000602197981 */ /* 0x000f68000c1e9900 */
[----:B------:R0:W5:Y:S04]  /*1610*/  LDG.E.CONSTANT R5, desc[UR6][R4.64] ;  /* 0x0000000604057981 */ /* 0x000168000c1e9900 */
[----:B------:R-:W5:Y:S04]  /*1620*/  LDG.E.CONSTANT R24, desc[UR6][R2.64+0x2c00] ;  /* 0x002c000602187981 */ /* 0x000f68000c1e9900 */
[----:B------:R-:W5:Y:S04]  /*1630*/  LDG.E.CONSTANT R27, desc[UR6][R2.64+0x3000] ;  /* 0x00300006021b7981 */ /* 0x000f68000c1e9900 */
[----:B------:R1:W5:Y:S01]  /*1640*/  LDG.E.CONSTANT R22, desc[UR6][R2.64+0x3400] ;  /* 0x0034000602167981 */ /* 0x000362000c1e9900 */
[----:B------:R-:W-:-:S05]  /*1650*/  VIADD R8, R8, 0x1000 ;  /* 0x0000100008087836 */ /* 0x000fca0000000000 */
[----:B------:R-:W-:Y:S02]  /*1660*/  ISETP.GE.AND P1, PT, R8, R11, PT ;  /* 0x0000000b0800720c */ /* 0x000fe40003f26270 */
[----:B0-----:R-:W-:Y:S01]  /*1670*/  IADD3 R4, P2, PT, R2, 0x4000, RZ ;  /* 0x0000400002047810 */ /* 0x001fe20007f5e0ff */
[----:B------:R-:W-:-:S04]  /*1680*/  VIADD R23, R23, 0x1000 ;  /* 0x0000100017177836 */ /* 0x000fc80000000000 */
[----:B-1----:R-:W-:Y:S02]  /*1690*/  IMAD.X R3, RZ, RZ, R3, P2 ;  /* 0x000000ffff037224 */ /* 0x002fe400010e0603 */
[----:B------:R-:W-:Y:S01]  /*16a0*/  IMAD.MOV.U32 R2, RZ, RZ, R4 ;  /* 0x000000ffff027224 */ /* 0x000fe200078e0004 */
[----:B--2---:R-:W-:-:S04]  /*16b0*/  IADD3 R10, PT, PT, R12, R10, R21 ;  /* 0x0000000a0c0a7210 */ /* 0x004fc80007ffe015 */
[----:B---3--:R-:W-:-:S04]  /*16c0*/  IADD3 R10, PT, PT, R17, R18, R10 ;  /* 0x00000012110a7210 */ /* 0x008fc80007ffe00a */
[----:B----4-:R-:W-:-:S04]  /*16d0*/  IADD3 R10, PT, PT, R15, R16, R10 ;  /* 0x000000100f0a7210 */ /* 0x010fc80007ffe00a */
[----:B-----5:R-:W-:-:S04]  /*16e0*/  IADD3 R10, PT, PT, R13, R14, R10 ;  /* 0x0000000e0d0a7210 */ /* 0x020fc80007ffe00a */
[----:B------:R-:W-:-:S04]  /*16f0*/  IADD3 R6, PT, PT, R19, R6, R10 ;  /* 0x0000000613067210 */ /* 0x000fc80007ffe00a */
[----:B------:R-:W-:-:S04]  /*1700*/  IADD3 R6, PT, PT, R20, R25, R6 ;  /* 0x0000001914067210 */ /* 0x000fc80007ffe006 */
[----:B------:R-:W-:-:S04]  /*1710*/  IADD3 R5, PT, PT, R24, R5, R6 ;  /* 0x0000000518057210 */ /* 0x000fc80007ffe006 */
[----:B------:R-:W-:Y:S01]  /*1720*/  IADD3 R21, PT, PT, R22, R27, R5 ;  /* 0x0000001b16157210 */ /* 0x000fe20007ffe005 */
[----:B------:R-:W-:Y:S06]  /*1730*/  @!P1 BRA `(.L_x_27) ;  /* 0xfffffffc00649947 */ /* 0x000fec000383ffff */
.L_x_26:
[----:B------:R-:W-:Y:S05]  /*1740*/  BSYNC.RECONVERGENT B2 ;  /* 0x0000000000027941 */ /* 0x000fea0003800200 */
.L_x_25:
[----:B------:R-:W-:Y:S01]  /*1750*/  IMAD.IADD R4, R9, 0x1, -R8 ;  /* 0x0000000109047824 */ /* 0x000fe200078e0a08 */
[----:B------:R-:W-:Y:S04]  /*1760*/  BSSY.RECONVERGENT B2, `(.L_x_28) ;  /* 0x000001a000027945 */ /* 0x000fe80003800200 */
[----:B------:R-:W-:-:S13]  /*1770*/  ISETP.GT.AND P1, PT, R4, 0x400, PT ;  /* 0x000004000400780c */ /* 0x000fda0003f24270 */
[----:B------:R-:W-:Y:S05]  /*1780*/  @!P1 BRA `(.L_x_29) ;  /* 0x00000000005c9947 */ /* 0x000fea0003800000 */
[----:B------:R-:W0:Y:S01]  /*1790*/  LDC.64 R6, c[0x0][0x380] ;  /* 0x0000e000ff067b82 */ /* 0x000e220000000a00 */
[C---:B------:R-:W-:Y:S01]  /*17a0*/  VIADD R11, R23.reuse, 0x400 ;  /* 0x00000400170b7836 */ /* 0x040fe20000000000 */
[----:B------:R-:W2:Y:S04]  /*17b0*/  LDG.E.CONSTANT R10, desc[UR6][R2.64+-0x400] ;  /* 0xfffc0006020a7981 */ /* 0x000ea8000c1e9900 */
[----:B------:R-:W3:Y:S04]  /*17c0*/  LDG.E.CONSTANT R12, desc[UR6][R2.64+0x400] ;  /* 0x00040006020c7981 */ /* 0x000ee8000c1e9900 */
[----:B------:R-:W4:Y:S04]  /*17d0*/  LDG.E.CONSTANT R13, desc[UR6][R2.64+0xc00] ;  /* 0x000c0006020d7981 */ /* 0x000f28000c1e9900 */
[----:B------:R-:W5:Y:S04]  /*17e0*/  LDG.E.CONSTANT R15, desc[UR6][R2.64+0x1000] ;  /* 0x00100006020f7981 */ /* 0x000f68000c1e9900 */
[----:B------:R1:W5:Y:S01]  /*17f0*/  LDG.E.CONSTANT R14, desc[UR6][R2.64+0x1400] ;  /* 0x00140006020e7981 */ /* 0x000362000c1e9900 */
[----:B0-----:R-:W-:-:S04]  /*1800*/  IMAD.WIDE.U32 R4, R23, 0x4, R6 ;  /* 0x0000000417047825 */ /* 0x001fc800078e0006 */
[----:B------:R-:W-:Y:S02]  /*1810*/  IMAD.WIDE.U32 R6, R11, 0x4, R6 ;  /* 0x000000040b067825 */ /* 0x000fe400078e0006 */
[----:B------:R-:W2:Y:S04]  /*1820*/  LDG.E.CONSTANT R4, desc[UR6][R4.64] ;  /* 0x0000000604047981 */ /* 0x000ea8000c1e9900 */
[----:B------:R-:W3:Y:S04]  /*1830*/  LDG.E.CONSTANT R11, desc[UR6][R2.64] ;  /* 0x00000006020b7981 */ /* 0x000ee8000c1e9900 */
[----:B------:R-:W4:Y:S01]  /*1840*/  LDG.E.CONSTANT R7, desc[UR6][R6.64] ;  /* 0x0000000606077981 */ /* 0x000f22000c1e9900 */
[----:B------:R-:W-:Y:S01]  /*1850*/  PLOP3.LUT P0, PT, PT, PT, PT, 0x8, 0x80 ;  /* 0x000000000080781c */ /* 0x000fe20003f0e170 */
[----:B------:R-:W-:-:S02]  /*1860*/  VIADD R8, R8, 0x800 ;  /* 0x0000080008087836 */ /* 0x000fc40000000000 */
[----:B------:R-:W-:Y:S01]  /*1870*/  VIADD R23, R23, 0x800 ;  /* 0x0000080017177836 */ /* 0x000fe20000000000 */
[----:B--2---:R-:W-:Y:S02]  /*1880*/  IADD3 R10, PT, PT, R10, R4, R21 ;  /* 0x000000040a0a7210 */ /* 0x004fe40007ffe015 */
[----:B------:R-:W-:Y:S02]  /*1890*/  IADD3 R4, P1, PT, R2, 0x2000, RZ ;  /* 0x0000200002047810 */ /* 0x000fe40007f3e0ff */
[----:B---3--:R-:W-:-:S03]  /*18a0*/  IADD3 R10, PT, PT, R12, R11, R10 ;  /* 0x0000000b0c0a7210 */ /* 0x008fc60007ffe00a */
[----:B------:R-:W-:Y:S01]  /*18b0*/  IMAD.X R5, RZ, RZ, R3, P1 ;  /* 0x000000ffff057224 */ /* 0x000fe200008e0603 */
[----:B----4-:R-:W-:Y:S01]  /*18c0*/  IADD3 R10, PT, PT, R13, R7, R10 ;  /* 0x000000070d0a7210 */ /* 0x010fe20007ffe00a */
[----:B-1----:R-:W-:Y:S02]  /*18d0*/  IMAD.MOV.U32 R2, RZ, RZ, R4 ;  /* 0x000000ffff027224 */ /* 0x002fe400078e0004 */
[----:B------:R-:W-:Y:S01]  /*18e0*/  IMAD.MOV.U32 R3, RZ, RZ, R5 ;  /* 0x000000ffff037224 */ /* 0x000fe200078e0005 */
[----:B-----5:R-:W-:-:S07]  /*18f0*/  IADD3 R21, PT, PT, R14, R15, R10 ;  /* 0x0000000f0e157210 */ /* 0x020fce0007ffe00a */
.L_x_29:
[----:B------:R-:W-:Y:S05]  /*1900*/  BSYNC.RECONVERGENT B2 ;  /* 0x0000000000027941 */ /* 0x000fea0003800200 */
.L_x_28:
[----:B------:R-:W-:-:S13]  /*1910*/  ISETP.LT.OR P0, PT, R8, R9, P0 ;  /* 0x000000090800720c */ /* 0x000fda0000701670 */
[----:B------:R-:W-:Y:S05]  /*1920*/  @!P0 BRA `(.L_x_21) ;  /* 0x0000000000208947 */ /* 0x000fea0003800000 */
[----:B------:R-:W0:Y:S01]  /*1930*/  LDC.64 R4, c[0x0][0x380] ;  /* 0x0000e000ff047b82 */ /* 0x000e220000000a00 */
[----:B------:R-:W2:Y:S04]  /*1940*/  LDG.E.CONSTANT R6, desc[UR6][R2.64+-0x400] ;  /* 0xfffc000602067981 */ /* 0x000ea8000c1e9900 */
[----:B------:R-:W3:Y:S04]  /*1950*/  LDG.E.CONSTANT R7, desc[UR6][R2.64] ;  /* 0x0000000602077981 */ /* 0x000ee8000c1e9900 */
[----:B------:R-:W3:Y:S01]  /*1960*/  LDG.E.CONSTANT R8, desc[UR6][R2.64+0x400] ;  /* 0x0004000602087981 */ /* 0x000ee2000c1e9900 */
[----:B0-----:R-:W-:-:S06]  /*1970*/  IMAD.WIDE.U32 R4, R23, 0x4, R4 ;  /* 0x0000000417047825 */ /* 0x001fcc00078e0004 */
[----:B------:R-:W2:Y:S02]  /*1980*/  LDG.E.CONSTANT R4, desc[UR6][R4.64] ;  /* 0x0000000604047981 */ /* 0x000ea4000c1e9900 */
[----:B--2---:R-:W-:-:S04]  /*1990*/  IADD3 R6, PT, PT, R6, R4, R21 ;  /* 0x0000000406067210 */ /* 0x004fc80007ffe015 */
[----:B---3--:R-:W-:-:S07]  /*19a0*/  IADD3 R21, PT, PT, R8, R7, R6 ;  /* 0x0000000708157210 */ /* 0x008fce0007ffe006 */
.L_x_21:
[----:B------:R-:W-:Y:S05]  /*19b0*/  BSYNC.RECONVERGENT B1 ;  /* 0x0000000000017941 */ /* 0x000fea0003800200 */
.L_x_19:
[----:B------:R-:W0:Y:S01]  /*19c0*/  S2R R8, SR_LANEID ;  /* 0x0000000000087919 */ /* 0x000e220000000000 */
[----:B------:R-:W1:Y:S01]  /*19d0*/  SHFL.DOWN PT, R2, R21, 0x1, 0x1f ;  /* 0x08201f0015027f89 */ /* 0x000e6200000e0000 */
[C---:B0-----:R-:W-:Y:S02]  /*19e0*/  ISETP.GT.AND P0, PT, R8.reuse, 0x1e, PT ;  /* 0x0000001e0800780c */ /* 0x041fe40003f04270 */
[----:B------:R-:W-:Y:S02]  /*19f0*/  ISETP.NE.AND P1, PT, R8, RZ, PT ;  /* 0x000000ff0800720c */ /* 0x000fe40003f25270 */
[----:B-1----:R-:W-:Y:S02]  /*1a00*/  SEL R2, R2, RZ, !P0 ;  /* 0x000000ff02027207 */ /* 0x002fe40004000000 */
[----:B------:R-:W-:-:S03]  /*1a10*/  ISETP.GT.AND P0, PT, R8, 0x1d, PT ;  /* 0x0000001d0800780c */ /* 0x000fc60003f04270 */
[----:B------:R-:W-:-:S05]  /*1a20*/  IMAD.IADD R2, R2, 0x1, R21 ;  /* 0x0000000102027824 */ /* 0x000fca00078e0215 */
[----:B------:R-:W0:Y:S01]  /*1a30*/  SHFL.DOWN PT, R3, R2, 0x2, 0x1f ;  /* 0x08401f0002037f89 */ /* 0x000e2200000e0000 */
[----:B------:R-:W-:Y:S01]  /*1a40*/  @!P1 MOV R6, 0x400 ;  /* 0x0000040000069802 */ /* 0x000fe20000000f00 */
[----:B------:R-:W1:Y:S01]  /*1a50*/  @!P1 S2R R7, SR_CgaCtaId ;  /* 0x0000000000079919 */ /* 0x000e620000008800 */
[----:B0-----:R-:W-:Y:S02]  /*1a60*/  SEL R3, R3, RZ, !P0 ;  /* 0x000000ff03037207 */ /* 0x001fe40004000000 */
[----:B------:R-:W-:-:S03]  /*1a70*/  ISETP.GT.AND P0, PT, R8, 0x1b, PT ;  /* 0x0000001b0800780c */ /* 0x000fc60003f04270 */
[----:B------:R-:W-:-:S05]  /*1a80*/  IMAD.IADD R3, R2, 0x1, R3 ;  /* 0x0000000102037824 */ /* 0x000fca00078e0203 */
[----:B------:R-:W0:Y:S01]  /*1a90*/  SHFL.DOWN PT, R4, R3, 0x4, 0x1f ;  /* 0x08801f0003047f89 */ /* 0x000e2200000e0000 */
[----:B-1----:R-:W-:Y:S02]  /*1aa0*/  @!P1 LEA R6, R7, R6, 0x18 ;  /* 0x0000000607069211 */ /* 0x002fe400078ec0ff */
[----:B0-----:R-:W-:Y:S02]  /*1ab0*/  SEL R4, R4, RZ, !P0 ;  /* 0x000000ff04047207 */ /* 0x001fe40004000000 */
[----:B------:R-:W-:-:S03]  /*1ac0*/  ISETP.GT.AND P0, PT, R8, 0x17, PT ;  /* 0x000000170800780c */ /* 0x000fc60003f04270 */
[----:B------:R-:W-:Y:S01]  /*1ad0*/  IMAD.IADD R4, R3, 0x1, R4 ;  /* 0x0000000103047824 */ /* 0x000fe200078e0204 */
[----:B------:R-:W-:-:S04]  /*1ae0*/  @!P1 SHF.R.U32.HI R3, RZ, 0x3, R0 ;  /* 0x00000003ff039819 */ /* 0x000fc80000011600 */
        /* <DEDUP_REMOVED lines=13> */
[----:B------:R-:W0:Y:S01]  /*1bc0*/  S2UR UR5, SR_CgaCtaId ;  /* 0x00000000000579c3 */ /* 0x000e220000008800 */
[----:B------:R-:W-:Y:S02]  /*1bd0*/  UMOV UR4, 0x400 ;  /* 0x0000040000047882 */ /* 0x000fe40000000000 */
[----:B0-----:R-:W-:-:S09]  /*1be0*/  ULEA UR4, UR5, UR4, 0x18 ;  /* 0x0000000405047291 */ /* 0x001fd2000f8ec0ff */
[----:B------:R-:W-:Y:S04]  /*1bf0*/  LDS R0, [UR4+0xc] ;  /* 0x00000c04ff007984 */ /* 0x000fe80008000800 */
[----:B---3--:R-:W0:Y:S04]  /*1c00*/  LDS.128 R4, [UR4+0x10] ;  /* 0x00001004ff047984 */ /* 0x008e280008000c00 */
[----:B------:R-:W1:Y:S01]  /*1c10*/  LDS.64 R8, [UR4+0x20] ;  /* 0x00002004ff087984 */ /* 0x000e620008000a00 */
[----:B0-----:R-:W-:-:S04]  /*1c20*/  IADD3 R0, PT, PT, R4, R0, R3 ;  /* 0x0000000004007210 */ /* 0x001fc80007ffe003 */
[----:B------:R-:W-:-:S04]  /*1c30*/  IADD3 R0, PT, PT, R6, R0, R5 ;  /* 0x0000000006007210 */ /* 0x000fc80007ffe005 */
[----:B-1----:R-:W-:-:S05]  /*1c40*/  IADD3 R0, PT, PT, R8, R0, R7 ;  /* 0x0000000008007210 */ /* 0x002fca0007ffe007 */
[----:B------:R-:W-:Y:S01]  /*1c50*/  IMAD.IADD R3, R0, 0x1, R9 ;  /* 0x0000000100037824 */ /* 0x000fe200078e0209 */
[----:B------:R-:W-:Y:S06]  /*1c60*/  BRA `(.L_x_17) ;  /* 0x0000001c00307947 */ /* 0x000fec0003800000 */
.L_x_2:
        /* <DEDUP_REMOVED lines=12> */
.L_x_32:
[----:B------:R-:W-:Y:S05]  /*1d30*/  BSYNC.RECONVERGENT B1 ;  /* 0x0000000000017941 */ /* 0x000fea0003800200 */
.L_x_31:
        /* <DEDUP_REMOVED lines=16> */
.L_x_37:
        /* <DEDUP_REMOVED lines=9> */
.L_x_36:
[----:B------:R-:W-:Y:S05]  /*1ed0*/  BSYNC.RECONVERGENT B2 ;  /* 0x0000000000027941 */ /* 0x000fea0003800200 */
.L_x_35:
        /* <DEDUP_REMOVED lines=8> */
.L_x_40:
        /* <DEDUP_REMOVED lines=35> */
.L_x_39:
[----:B------:R-:W-:Y:S05]  /*2190*/  BSYNC.RECONVERGENT B2 ;  /* 0x0000000000027941 */ /* 0x000fea0003800200 */
.L_x_38:
        /* <DEDUP_REMOVED lines=22> */
.L_x_42:
[----:B------:R-:W-:Y:S05]  /*2300*/  BSYNC.RECONVERGENT B2 ;  /* 0x0000000000027941 */ /* 0x000fea0003800200 */
.L_x_41:
        /* <DEDUP_REMOVED lines=10> */
.L_x_34:
[----:B------:R-:W-:Y:S05]  /*23b0*/  BSYNC.RECONVERGENT B1 ;  /* 0x0000000000017941 */ /* 0x000fea0003800200 */
.L_x_33:
        /* <DEDUP_REMOVED lines=38> */
[----:B------:R-:W0:Y:S04]  /*2620*/  LDS.128 R4, [UR4+0x10] ;  /* 0x00001004ff047984 */ /* 0x000e280008000c00 */
[----:B------:R-:W1:Y:S01]  /*2630*/  LDS.64 R8, [UR4+0x20] ;  /* 0x00002004ff087984 */ /* 0x000e620008000a00 */
[----:B0-----:R-:W-:-:S04]  /*2640*/  IADD3 R0, PT, PT, R4, R0, R3 ;  /* 0x0000000004007210 */ /* 0x001fc80007ffe003 */
[----:B------:R-:W-:-:S04]  /*2650*/  IADD3 R0, PT, PT, R6, R0, R5 ;  /* 0x0000000006007210 */ /* 0x000fc80007ffe005 */
[----:B-1----:R-:W-:-:S05]  /*2660*/  IADD3 R0, PT, PT, R8, R0, R7 ;  /* 0x0000000008007210 */ /* 0x002fca0007ffe007 */
[----:B--2---:R-:W-:Y:S01]  /*2670*/  IMAD.IADD R3, R0, 0x1, R9 ;  /* 0x0000000100037824 */ /* 0x004fe200078e0209 */
[----:B------:R-:W-:Y:S06]  /*2680*/  BRA `(.L_x_17) ;  /* 0x0000001000a87947 */ /* 0x000fec0003800000 */
.L_x_43:
        /* <DEDUP_REMOVED lines=16> */
[----:B------:R-:W1:Y:S02]  /*2790*/  SHFL.DOWN PT, R2, R3, 0x2, R7 ;  /* 0x0840000003027989 */ /* 0x000e6400000e0007 */
[----:B-1----:R-:W-:Y:S02]  /*27a0*/  SEL R2, R2, RZ, !P0 ;  /* 0x000000ff02027207 */ /* 0x002fe40004000000 */
[----:B------:R-:W-:-:S03]  /*27b0*/  ISETP.GT.AND P0, PT, R8, R7, PT ;  /* 0x000000070800720c */ /* 0x000fc60003f04270 */
[----:B------:R-:W-:Y:S01]  /*27c0*/  IMAD.IADD R2, R3, 0x1, R2 ;  /* 0x0000000103027824 */ /* 0x000fe200078e0202 */
[----:B------:R-:W-:-:S04]  /*27d0*/  @!P1 SHF.R.U32.HI R3, RZ, 0x3, R9 ;  /* 0x00000003ff039819 */ /* 0x000fc80000011609 */
[----:B------:R-:W1:Y:S02]  /*27e0*/  SHFL.DOWN PT, R4, R2, 0x4, R7 ;  /* 0x0880000002047989 */ /* 0x000e6400000e0007 */
[----:B-1----:R-:W-:Y:S01]  /*27f0*/  SEL R5, R4, RZ, !P0 ;  /* 0x000000ff04057207 */ /* 0x002fe20004000000 */
[C---:B------:R-:W-:Y:S02]  /*2800*/  VIADD R4, R6.reuse, 0x8 ;  /* 0x0000000806047836 */ /* 0x040fe40000000000 */
[----:B------:R-:W-:Y:S02]  /*2810*/  VIADD R6, R6, 0x10 ;  /* 0x0000001006067836 */ /* 0x000fe40000000000 */
[----:B------:R-:W-:Y:S01]  /*2820*/  IMAD.IADD R5, R2, 0x1, R5 ;  /* 0x0000000102057824 */ /* 0x000fe200078e0205 */
[----:B------:R-:W-:Y:S02]  /*2830*/  ISETP.GT.AND P0, PT, R4, R7, PT ;  /* 0x000000070400720c */ /* 0x000fe40003f04270 */
[----:B------:R-:W-:-:S02]  /*2840*/  @!P1 MOV R4, 0x400 ;  /* 0x0000040000049802 */ /* 0x000fc40000000f00 */
[----:B------:R-:W1:Y:S02]  /*2850*/  SHFL.DOWN PT, R0, R5, 0x8, R7 ;  /* 0x0900000005007989 */ /* 0x000e6400000e0007 */
[----:B0-----:R-:W-:Y:S02]  /*2860*/  @!P1 LEA R11, R11, R4, 0x18 ;  /* 0x000000040b0b9211 */ /* 0x001fe400078ec0ff */
[----:B------:R-:W-:-:S05]  /*2870*/  @!P1 LOP3.LUT R4, R3, 0x7c, RZ, 0xc0, !PT ;  /* 0x0000007c03049812 */ /* 0x000fca00078ec0ff */
[----:B------:R-:W-:Y:S01]  /*2880*/  @!P1 IMAD.IADD R4, R4, 0x1, R11 ;  /* 0x0000000104049824 */ /* 0x000fe200078e020b */
[----:B-1----:R-:W-:Y:S02]  /*2890*/  SEL R0, R0, RZ, !P0 ;  /* 0x000000ff00007207 */ /* 0x002fe40004000000 */
        /* <DEDUP_REMOVED lines=15> */
[----:B-1----:R-:W0:Y:S04]  /*2990*/  LDS.128 R4, [UR4+0x10] ;  /* 0x00001004ff047984 */ /* 0x002e280008000c00 */
        /* <DEDUP_REMOVED lines=18> */
.L_x_30:
[----:B------:R-:W0:Y:S01]  /*2ac0*/  S2R R0, SR_TID.X ;  /* 0x0000000000007919 */ /* 0x000e220000002100 */
[----:B------:R-:W0:Y:S02]  /*2ad0*/  LDC.64 R2, c[0x0][0x380] ;  /* 0x0000e000ff027b82 */ /* 0x000e240000000a00 */
[----:B0-----:R-:W-:-:S05]  /*2ae0*/  IMAD.WIDE.U32 R2, R0, 0x4, R2 ;  /* 0x0000000400027825 */ /* 0x001fca00078e0002 */
[----:B------:R-:W2:Y:S04]  /*2af0*/  LDG.E.CONSTANT R19, desc[UR6][R2.64] ;  /* 0x0000000602137981 */ /* 0x000ea8000c1e9900 */
[----:B------:R-:W2:Y:S04]  /*2b00*/  LDG.E.CONSTANT R4, desc[UR6][R2.64+0x400] ;  /* 0x0004000602047981 */ /* 0x000ea8000c1e9900 */
[----:B------:R-:W2:Y:S04]  /*2b10*/  LDG.E.CONSTANT R5, desc[UR6][R2.64+0x800] ;  /* 0x0008000602057981 */ /* 0x000ea8000c1e9900 */
[----:B------:R-:W3:Y:S04]  /*2b20*/  LDG.E.CONSTANT R6, desc[UR6][R2.64+0xc00] ;  /* 0x000c000602067981 */ /* 0x000ee8000c1e9900 */
[----:B------:R-:W3:Y:S04]  /*2b30*/  LDG.E.CONSTANT R7, desc[UR6][R2.64+0x1000] ;  /* 0x0010000602077981 */ /* 0x000ee8000c1e9900 */
[----:B------:R-:W4:Y:S04]  /*2b40*/  LDG.E.CONSTANT R8, desc[UR6][R2.64+0x1400] ;  /* 0x0014000602087981 */ /* 0x000f28000c1e9900 */
[----:B------:R-:W4:Y:S04]  /*2b50*/  LDG.E.CONSTANT R9, desc[UR6][R2.64+0x1800] ;  /* 0x0018000602097981 */ /* 0x000f28000c1e9900 */
[----:B------:R-:W5:Y:S04]  /*2b60*/  LDG.E.CONSTANT R10, desc[UR6][R2.64+0x1c00] ;  /* 0x001c0006020a7981 */ /* 0x000f68000c1e9900 */
[----:B------:R-:W5:Y:S04]  /*2b70*/  LDG.E.CONSTANT R11, desc[UR6][R2.64+0x2000] ;  /* 0x00200006020b7981 */ /* 0x000f68000c1e9900 */
[----:B------:R-:W5:Y:S04]  /*2b80*/  LDG.E.CONSTANT R12, desc[UR6][R2.64+0x2400] ;  /* 0x00240006020c7981 */ /* 0x000f68000c1e9900 */
[----:B------:R-:W5:Y:S04]  /*2b90*/  LDG.E.CONSTANT R13, desc[UR6][R2.64+0x2800] ;  /* 0x00280006020d7981 */ /* 0x000f68000c1e9900 */
[----:B------:R-:W5:Y:S04]  /*2ba0*/  LDG.E.CONSTANT R14, desc[UR6][R2.64+0x2c00] ;  /* 0x002c0006020e7981 */ /* 0x000f68000c1e9900 */
[----:B------:R-:W5:Y:S04]  /*2bb0*/  LDG.E.CONSTANT R15, desc[UR6][R2.64+0x3000] ;  /* 0x00300006020f7981 */ /* 0x000f68000c1e9900 */
[----:B------:R-:W5:Y:S04]  /*2bc0*/  LDG.E.CONSTANT R16, desc[UR6][R2.64+0x3400] ;  /* 0x0034000602107981 */ /* 0x000f68000c1e9900 */
[----:B------:R-:W5:Y:S04]  /*2bd0*/  LDG.E.CONSTANT R17, desc[UR6][R2.64+0x3800] ;  /* 0x0038000602117981 */ /* 0x000f68000c1e9900 */
[----:B------:R-:W5:Y:S01]  /*2be0*/  LDG.E.CONSTANT R18, desc[UR6][R2.64+0x3c00] ;  /* 0x003c000602127981 */ /* 0x000f62000c1e9900 */
[----:B------:R-:W-:-:S02]  /*2bf0*/  ISETP.GE.U32.AND P0, PT, R20, 0x2000, PT ;  /* 0x000020001400780c */ /* 0x000fc40003f06070 */
[----:B--2---:R-:W-:-:S04]  /*2c00*/  IADD3 R4, PT, PT, R5, R4, R19 ;  /* 0x0000000405047210 */ /* 0x004fc80007ffe013 */
[----:B---3--:R-:W-:-:S04]  /*2c10*/  IADD3 R4, PT, PT, R7, R6, R4 ;  /* 0x0000000607047210 */ /* 0x008fc80007ffe004 */
[----:B----4-:R-:W-:-:S04]  /*2c20*/  IADD3 R4, PT, PT, R9, R8, R4 ;  /* 0x0000000809047210 */ /* 0x010fc80007ffe004 */
[----:B-----5:R-:W-:Y:S01]  /*2c30*/  IADD3 R4, PT, PT, R11, R10, R4 ;  /* 0x0000000a0b047210 */ /* 0x020fe20007ffe004 */
[----:B------:R-:W-:-:S03]  /*2c40*/  IMAD.MOV.U32 R11, RZ, RZ, 0x1000 ;  /* 0x00001000ff0b7424 */ /* 0x000fc600078e00ff */
[----:B------:R-:W-:-:S04]  /*2c50*/  IADD3 R4, PT, PT, R13, R12, R4 ;  /* 0x0000000c0d047210 */ /* 0x000fc80007ffe004 */
[----:B------:R-:W-:-:S04]  /*2c60*/  IADD3 R4, PT, PT, R15, R14, R4 ;  /* 0x0000000e0f047210 */ /* 0x000fc80007ffe004 */
[----:B------:R-:W-:-:S05]  /*2c70*/  IADD3 R17, PT, PT, R17, R16, R4 ;  /* 0x0000001011117210 */ /* 0x000fca0007ffe004 */
[----:B------:R-:W-:Y:S01]  /*2c80*/  IMAD.IADD R8, R18, 0x1, R17 ;  /* 0x0000000112087824 */ /* 0x000fe200078e0211 */
[----:B------:R-:W-:Y:S06]  /*2c90*/  @!P0 BRA `(.L_x_44) ;  /* 0x00000000008c8947 */ /* 0x000fec0003800000 */
[----:B------:R-:W0:Y:S01]  /*2ca0*/  LDC R7, c[0x0][0x390] ;  /* 0x0000e400ff077b82 */ /* 0x000e220000000800 */
[----:B------:R-:W-:Y:S02]  /*2cb0*/  VIADD R6, R20, 0xfffff000 ;  /* 0xfffff00014067836 */ /* 0x000fe40000000000 */
[----:B------:R-:W-:-:S07]  /*2cc0*/  IMAD.MOV.U32 R11, RZ, RZ, 0x1000 ;  /* 0x00001000ff0b7424 */ /* 0x000fce00078e00ff */
.L_x_46:
[----:B------:R-:W-:-:S05]  /*2cd0*/  IMAD.WIDE R4, R11, 0x4, R2 ;  /* 0x000000040b047825 */ /* 0x000fca00078e0202 */
        /* <DEDUP_REMOVED lines=16> */
[----:B--2---:R-:W-:-:S04]  /*2de0*/  IADD3 R18, PT, PT, R18, R19, R8 ;  /* 0x0000001312127210 */ /* 0x004fc80007ffe008 */
[----:B---3--:R-:W-:Y:S01]  /*2df0*/  IADD3 R18, PT, PT, R21, R20, R18 ;  /* 0x0000001415127210 */ /* 0x008fe20007ffe012 */
[----:B0-----:R-:W-:-:S04]  /*2e00*/  IMAD.MOV.U32 R20, RZ, RZ, R7 ;  /* 0x000000ffff147224 */ /* 0x001fc800078e0007 */
[----:B------:R-:W-:Y:S01]  /*2e10*/  IMAD.IADD R8, R20, 0x1, -R11 ;  /* 0x0000000114087824 */ /* 0x000fe200078e0a0b */
[----:B----4-:R-:W-:-:S04]  /*2e20*/  IADD3 R18, PT, PT, R23, R22, R18 ;  /* 0x0000001617127210 */ /* 0x010fc80007ffe012 */
[----:B------:R-:W-:Y:S02]  /*2e30*/  ISETP.GE.AND P0, PT, R8, 0x1000, PT ;  /* 0x000010000800780c */ /* 0x000fe40003f06270 */
[----:B-----5:R-:W-:-:S04]  /*2e40*/  IADD3 R18, PT, PT, R25, R24, R18 ;  /* 0x0000001819127210 */ /* 0x020fc80007ffe012 */
[----:B------:R-:W-:-:S04]  /*2e50*/  IADD3 R14, PT, PT, R14, R17, R18 ;  /* 0x000000110e0e7210 */ /* 0x000fc80007ffe012 */
[----:B------:R-:W-:-:S04]  /*2e60*/  IADD3 R12, PT, PT, R15, R12, R14 ;  /* 0x0000000c0f0c7210 */ /* 0x000fc80007ffe00e */
[----:B------:R-:W-:-:S04]  /*2e70*/  IADD3 R10, PT, PT, R10, R13, R12 ;  /* 0x0000000d0a0a7210 */ /* 0x000fc80007ffe00c */
[----:B------:R-:W-:Y:S01]  /*2e80*/  IADD3 R8, PT, PT, R16, R9, R10 ;  /* 0x0000000910087210 */ /* 0x000fe20007ffe00a */
[----:B------:R-:W-:Y:S06]  /*2e90*/  @!P0 BRA `(.L_x_45) ;  /* 0x0000000400fc8947 */ /* 0x000fec0003800000 */
[----:B------:R-:W-:-:S05]  /*2ea0*/  VIADD R11, R11, 0x1000 ;  /* 0x000010000b0b7836 */ /* 0x000fca0000000000 */
[----:B------:R-:W-:-:S13]  /*2eb0*/  ISETP.GT.AND P0, PT, R11, R6, PT ;  /* 0x000000060b00720c */ /* 0x000fda0003f04270 */
[----:B------:R-:W-:Y:S05]  /*2ec0*/  @!P0 BRA `(.L_x_46) ;  /* 0xfffffffc00808947 */ /* 0x000fea000383ffff */
.L_x_44:
        /* <DEDUP_REMOVED lines=20> */
.L_x_50:
        /* <DEDUP_REMOVED lines=8> */
.L_x_49:
[----:B------:R-:W-:Y:S05]  /*3090*/  BSYNC.RECONVERGENT B2 ;  /* 0x0000000000027941 */ /* 0x000fea0003800200 */
.L_x_48:
        /* <DEDUP_REMOVED lines=16> */
.L_x_53:
        /* <DEDUP_REMOVED lines=20> */
[----:B------:R-:W5:Y:S04]  /*32e0*/  LDG.E.CONSTANT R22, desc[UR6][R2.64+0x2400] ;  /* 0x0024000602167981 */ /* 0x000f68000c1e9900 */
[----:B------:R0:W5:Y:S04]  /*32f0*/  LDG.E.CONSTANT R5, desc[UR6][R4.64] ;  /* 0x0000000604057981 */ /* 0x000168000c1e9900 */
        /* <DEDUP_REMOVED lines=17> */
.L_x_52:
[----:B------:R-:W-:Y:S05]  /*3410*/  BSYNC.RECONVERGENT B2 ;  /* 0x0000000000027941 */ /* 0x000fea0003800200 */
.L_x_51:
        /* <DEDUP_REMOVED lines=10> */
[----:B------:R-:W5:Y:S01]  /*34c0*/  LDG.E.CONSTANT R16, desc[UR6][R2.64+0x1400] ;  /* 0x0014000602107981 */ /* 0x000f62000c1e9900 */
[----:B0-----:R-:W-:-:S04]  /*34d0*/  IMAD.WIDE.U32 R4, R11, 0x4, R6 ;  /* 0x000000040b047825 */ /* 0x001fc800078e0006 */
[----:B------:R-:W-:Y:S02]  /*34e0*/  IMAD.WIDE.U32 R6, R13, 0x4, R6 ;  /* 0x000000040d067825 */ /* 0x000fe400078e0006 */
[----:B------:R0:W2:Y:S04]  /*34f0*/  LDG.E.CONSTANT R5, desc[UR6][R4.64] ;  /* 0x0000000604057981 */ /* 0x0000a8000c1e9900 */
[----:B------:R1:W3:Y:S04]  /*3500*/  LDG.E.CONSTANT R13, desc[UR6][R2.64] ;  /* 0x00000006020d7981 */ /* 0x0002e8000c1e9900 */
[----:B------:R-:W4:Y:S01]  /*3510*/  LDG.E.CONSTANT R7, desc[UR6][R6.64] ;  /* 0x0000000606077981 */ /* 0x000f22000c1e9900 */
[----:B0-----:R-:W-:Y:S01]  /*3520*/  IADD3 R4, P1, PT, R2, 0x2000, RZ ;  /* 0x0000200002047810 */ /* 0x001fe20007f3e0ff */
[----:B------:R-:W-:Y:S01]  /*3530*/  VIADD R10, R10, 0x800 ;  /* 0x000008000a0a7836 */ /* 0x000fe20000000000 */
[----:B------:R-:W-:Y:S01]  /*3540*/  PLOP3.LUT P0, PT, PT, PT, PT, 0x8, 0x80 ;  /* 0x000000000080781c */ /* 0x000fe20003f0e170 */
[----:B------:R-:W-:-:S02]  /*3550*/  VIADD R11, R11, 0x800 ;  /* 0x000008000b0b7836 */ /* 0x000fc40000000000 */
[----:B-1----:R-:W-:Y:S01]  /*3560*/  IMAD.MOV.U32 R2, RZ, RZ, R4 ;  /* 0x000000ffff027224 */ /* 0x002fe200078e0004 */
[----:B--2---:R-:W-:-:S04]  /*3570*/  IADD3 R12, PT, PT, R12, R5, R8 ;  /* 0x000000050c0c7210 */ /* 0x004fc80007ffe008 */
[----:B---3--:R-:W-:Y:S01]  /*3580*/  IADD3 R12, PT, PT, R14, R13, R12 ;  /* 0x0000000d0e0c7210 */ /* 0x008fe20007ffe00c */
[----:B------:R-:W-:-:S03]  /*3590*/  IMAD.X R5, RZ, RZ, R3, P1 ;  /* 0x000000ffff057224 */ /* 0x000fc600008e0603 */
[----:B----4-:R-:W-:Y:S01]  /*35a0*/  IADD3 R12, PT, PT, R15, R7, R12 ;  /* 0x000000070f0c7210 */ /* 0x010fe20007ffe00c */
[----:B------:R-:W-:-:S03]  /*35b0*/  IMAD.MOV.U32 R3, RZ, RZ, R5 ;  /* 0x000000ffff037224 */ /* 0x000fc600078e0005 */
[----:B-----5:R-:W-:-:S07]  /*35c0*/  IADD3 R8, PT, PT, R16, R17, R12 ;  /* 0x0000001110087210 */ /* 0x020fce0007ffe00c */
.L_x_55:
[----:B------:R-:W-:Y:S05]  /*35d0*/  BSYNC.RECONVERGENT B2 ;  /* 0x0000000000027941 */ /* 0x000fea0003800200 */
.L_x_54:
        /* <DEDUP_REMOVED lines=10> */
.L_x_47:
[----:B------:R-:W-:Y:S05]  /*3680*/  BSYNC.RECONVERGENT B1 ;  /* 0x0000000000017941 */ /* 0x000fea0003800200 */
.L_x_45:
[----:B------:R-:W0:Y:S01]  /*3690*/  S2R R9, SR_LANEID ;  /* 0x0000000000097919 */ /* 0x000e220000000000 */
[----:B------:R-:W1:Y:S01]  /*36a0*/  SHFL.DOWN PT, R2, R8, 0x1, 0x1f ;  /* 0x08201f0008027f89 */ /* 0x000e6200000e0000 */
[C---:B0-----:R-:W-:Y:S02]  /*36b0*/  ISETP.GT.AND P0, PT, R9.reuse, 0x1e, PT ;  /* 0x0000001e0900780c */ /* 0x041fe40003f04270 */
[C---:B------:R-:W-:Y:S02]  /*36c0*/  ISETP.NE.AND P1, PT, R9.reuse, RZ, PT ;  /* 0x000000ff0900720c */ /* 0x040fe40003f25270 */
        /* <DEDUP_REMOVED lines=37> */
[----:B0-----:R-:W-:-:S07]  /*3920*/  IMAD.IADD R3, R0, 0x1, R9 ;  /* 0x0000000100037824 */ /* 0x001fce00078e0209 */
.L_x_17:
[----:B------:R-:W-:Y:S05]  /*3930*/  BSYNC.RECONVERGENT B0 ;  /* 0x0000000000007941 */ /* 0x000fea0003800200 */
.L_x_1:
[----:B------:R-:W-:Y:S05]  /*3940*/  @P0 EXIT ;  /* 0x000000000000094d */ /* 0x000fea0003800000 */
[----:B-1----:R-:W1:Y:S01]  /*3950*/  LDC.64 R4, c[0x0][0x388] ;  /* 0x0000e200ff047b82 */ /* 0x002e620000000a00 */
[----:B------:R-:W0:Y:S02]  /*3960*/  LDCU UR4, c[0x0][0x398] ;  /* 0x00007300ff0477ac */ /* 0x000e240008000800 */
[----:B0-234-:R-:W-:-:S05]  /*3970*/  VIADD R3, R3, UR4 ;  /* 0x0000000403037c36 */ /* 0x01dfca0008000000 */
[----:B-1----:R-:W-:Y:S01]  /*3980*/  STG.E desc[UR6][R4.64], R3 ;  /* 0x0000000304007986 */ /* 0x002fe2000c101906 */
[----:B------:R-:W-:Y:S05]  /*3990*/  EXIT ;  /* 0x000000000000794d */ /* 0x000fea0003800000 */
.L_x_56:
[----:B------:R-:W-:-:S00]  /*39a0*/  BRA `(.L_x_56) ;  /* 0xfffffffc00fc7947 */ /* 0x000fc0000383ffff */
[----:B------:R-:W-:-:S00]  /*39b0*/  NOP ;  /* 0x0000000000007918 */ /* 0x000fc00000000000 */
        /* <DEDUP_REMOVED lines=12> */
.L_x_1135:


//--------------------- .text._ZN3cub18CUB_300001_SM_10006detail6reduce18DeviceReduceKernelINS2_10policy_hubIiyN4cuda3std3__44plusIiEEE10Policy1000EN6thrust24THRUST_300001_SM_1000_NS10device_ptrIiEEyS9_iNS7_10__identityEEEvT0_PT3_T1_NS0_13GridEvenShareISK_EET2_T4_ --------------------------
	.section	.text._ZN3cub18CUB_300001_SM_10006detail6reduce18DeviceReduceKernelINS2_10policy_hubIiyN4cuda3std3__44plusIiEEE10Policy1000EN6thrust24THRUST_300001_SM_1000_NS10device_ptrIiEEyS9_iNS7_10__identityEEEvT0_PT3_T1_NS0_13GridEvenShareISK_EET2_T4_,"ax",@progbits
	.align	128
        .global         _ZN3cub18CUB_300001_SM_10006detail6reduce18DeviceReduceKernelINS2_10policy_hubIiyN4cuda3std3__44plusIiEEE10Policy1000EN6thrust24THRUST_300001_SM_1000_NS10device_ptrIiEEyS9_iNS7_10__identityEEEvT0_PT3_T1_NS0_13GridEvenShareISK_EET2_T4_
        .type           _ZN3cub18CUB_300001_SM_10006detail6reduce18DeviceReduceKernelINS2_10policy_hubIiyN4cuda3std3__44plusIiEEE10Policy1000EN6thrust24THRUST_300001_SM_1000_NS10device_ptrIiEEyS9_iNS7_10__identityEEEvT0_PT3_T1_NS0_13GridEvenShareISK_EET2_T4_,@function
        .size           _ZN3cub18CUB_300001_SM_10006detail6reduce18DeviceReduceKernelINS2_10policy_hubIiyN4cuda3std3__44plusIiEEE10Policy1000EN6thrust24THRUST_300001_SM_1000_NS10device_ptrIiEEyS9_iNS7_10__identityEEEvT0_PT3_T1_NS0_13GridEvenShareISK_EET2_T4_,(.L_x_1136 - _ZN3cub18CUB_300001_SM_10006detail6reduce18DeviceReduceKernelINS2_10policy_hubIiyN4cuda3std3__44plusIiEEE10Policy1000EN6thrust24THRUST_300001_SM_1000_NS10device_ptrIiEEyS9_iNS7_10__identityEEEvT0_PT3_T1_NS0_13GridEvenShareISK_EET2_T4_)
        .other          _ZN3cub18CUB_300001_SM_10006detail6reduce18DeviceReduceKernelINS2_10policy_hubIiyN4cuda3std3__44plusIiEEE10Policy1000EN6thrust24THRUST_300001_SM_1000_NS10device_ptrIiEEyS9_iNS7_10__identityEEEvT0_PT3_T1_NS0_13GridEvenShareISK_EET2_T4_,@"STO_CUDA_ENTRY STV_DEFAULT"
_ZN3cub18CUB_300001_SM_10006detail6reduce18DeviceReduceKernelINS2_10policy_hubIiyN4cuda3std3__44plusIiEEE10Policy1000EN6thrust24THRUST_300001_SM_1000_NS10device_ptrIiEEyS9_iNS7_10__identityEEEvT0_PT3_T1_NS0_13GridEvenShareISK_EET2_T4_:
.text._ZN3cub18CUB_300001_SM_10006detail6reduce18DeviceReduceKernelINS2_10policy_hubIiyN4cuda3std3__44plusIiEEE10Policy1000EN6thrust24THRUST_300001_SM_1000_NS10device_ptrIiEEyS9_iNS7_10__identityEEEvT0_PT3_T1_NS0_13GridEvenShareISK_EET2_T4_:
[----:B------:R-:W-:Y:S08]  /*0000*/  LDC R1, c[0x0][0x37c] ;  /* 0x0000df00ff017b82 */ /* 0x000ff00000000800 */
[----:B------:R-:W0:Y:S01]  /*0010*/  S2UR UR16, SR_CTAID.X ;  /* 0x00000000001079c3 */ /* 0x000e220000002500 */
[----:B------:R-:W1:Y:S01]  /*0020*/  LDCU.64 UR8, c[0x0][0x3b8] ;  /* 0x00007700ff0877ac */ /* 0x000e620008000a00 */
[----:B------:R-:W-:Y:S01]  /*0030*/  BSSY.RECONVERGENT B0, `(.L_x_57) ;  /* 0x0000201000007945 */ /* 0x000fe20003800200 */
[----:B------:R-:W2:Y:S01]  /*0040*/  LDCU UR5, c[0x0][0x3c0] ;  /* 0x00007800ff0577ac */ /* 0x000ea20008000800 */
[----:B------:R-:W3:Y:S01]  /*0050*/  LDCU.64 UR14, c[0x0][0x358] ;  /* 0x00006b00ff0e77ac */ /* 0x000ee20008000a00 */
[----:B-1----:R-:W-:-:S02]  /*0060*/  IMAD.U32 R2, RZ, RZ, UR8 ;  /* 0x00000008ff027e24 */ /* 0x002fc4000f8e00ff */
[----:B------:R-:W-:Y:S01]  /*0070*/  IMAD.U32 R3, RZ, RZ, UR9 ;  /* 0x00000009ff037e24 */ /* 0x000fe2000f8e00ff */
[----:B--2---:R-:W-:Y:S02]  /*0080*/  USHF.L.U32 UR5, UR5, 0xc, URZ ;  /* 0x0000000c05057899 */ /* 0x004fe400080006ff */
[----:B0-----:R-:W-:Y:S02]  /*0090*/  USHF.L.U32 UR7, UR16, 0xc, URZ ;  /* 0x0000000c10077899 */ /* 0x001fe400080006ff */
[----:B------:R-:W-:-:S04]  /*00a0*/  USHF.R.S32.HI UR4, URZ, 0x1f, UR5 ;  /* 0x0000001fff047899 */ /* 0x000fc80008011405 */
[----:B------:R-:W-:-:S04]  /*00b0*/  IADD3 R23, P1, PT, R2, -UR7, RZ ;  /* 0x8000000702177c10 */ /* 0x000fc8000ff3e0ff */
[----:B------:R-:W-:Y:S02]  /*00c0*/  ISETP.GT.U32.AND P0, PT, R23, 0xfff, PT ;  /* 0x00000fff1700780c */ /* 0x000fe40003f04070 */
[----:B------:R-:W-:-:S04]  /*00d0*/  IADD3.X R22, PT, PT, R3, -0x1, RZ, P1, !PT ;  /* 0xffffffff03167810 */ /* 0x000fc80000ffe4ff */
[----:B------:R-:W-:-:S13]  /*00e0*/  ISETP.GT.U32.AND.EX P0, PT, R22, RZ, PT, P0 ;  /* 0x000000ff1600720c */ /* 0x000fda0003f04100 */
[----:B---3--:R-:W-:Y:S05]  /*00f0*/  @P0 BRA `(.L_x_58) ;  /* 0x0000000c00ac0947 */ /* 0x008fea0003800000 */
[----:B------:R-:W0:Y:S01]  /*0100*/  S2R R3, SR_TID.X ;  /* 0x0000000000037919 */ /* 0x000e220000002100 */
[----:B------:R-:W-:Y:S01]  /*0110*/  VIADD R0, R2, -UR7 ;  /* 0x8000000702007c36 */ /* 0x000fe20008000000 */
[----:B------:R-:W-:Y:S01]  /*0120*/  BSSY.RECONVERGENT B1, `(.L_x_59) ;  /* 0x000000a000017945 */ /* 0x000fe20003800200 */
[----:B------:R-:W-:-:S03]  /*0130*/  IMAD.MOV.U32 R4, RZ, RZ, RZ ;  /* 0x000000ffff047224 */ /* 0x000fc600078e00ff */
[----:B0-----:R-:W-:Y:S01]  /*0140*/  ISETP.GE.AND P0, PT, R3, R0, PT ;  /* 0x000000000300720c */ /* 0x001fe20003f06270 */
[----:B------:R-:W-:-:S12]  /*0150*/  IMAD.MOV.U32 R5, RZ, RZ, R3 ;  /* 0x000000ffff057224 */ /* 0x000fd800078e0003 */
[----:B------:R-:W-:Y:S05]  /*0160*/  @P0 BRA `(.L_x_60) ;  /* 0x0000000000140947 */ /* 0x000fea0003800000 */
[----:B------:R-:W0:Y:S01]  /*0170*/  LDC.64 R6, c[0x0][0x380] ;  /* 0x0000e000ff067b82 */ /* 0x000e220000000a00 */
[----:B------:R-:W-:-:S04]  /*0180*/  VIADD R5, R3, UR7 ;  /* 0x0000000703057c36 */ /* 0x000fc80008000000 */
[----:B0-----:R-:W-:-:S05]  /*0190*/  IMAD.WIDE.U32 R6, R5, 0x4, R6 ;  /* 0x0000000405067825 */ /* 0x001fca00078e0006 */
[----:B------:R0:W5:Y:S01]  /*01a0*/  LDG.E R4, desc[UR14][R6.64] ;  /* 0x0000000e06047981 */ /* 0x000162000c1e1900 */
[----:B------:R-:W-:-:S07]  /*01b0*/  VIADD R5, R3, 0x100 ;  /* 0x0000010003057836 */ /* 0x000fce0000000000 */
.L_x_60:
[----:B------:R-:W-:Y:S05]  /*01c0*/  BSYNC.RECONVERGENT B1 ;  /* 0x0000000000017941 */ /* 0x000fea0003800200 */
.L_x_59:
[----:B------:R-:W-:Y:S01]  /*01d0*/  ISETP.GE.AND P0, PT, R5, R0, PT ;  /* 0x000000000500720c */ /* 0x000fe20003f06270 */
[----:B------:R-:W-:-:S12]  /*01e0*/  BSSY.RECONVERGENT B1, `(.L_x_61) ;  /* 0x000006c000017945 */ /* 0x000fd80003800200 */
[----:B------:R-:W-:Y:S05]  /*01f0*/  @P0 BRA `(.L_x_62) ;  /* 0x0000000400a80947 */ /* 0x000fea0003800000 */
[----:B0-----:R-:W-:Y:S01]  /*0200*/  LOP3.LUT R7, RZ, R5, RZ, 0x33, !PT ;  /* 0x00000005ff077212 */ /* 0x001fe200078e33ff */
[----:B------:R-:W-:Y:S03]  /*0210*/  BSSY.RECONVERGENT B2, `(.L_x_63) ;  /* 0x0000030000027945 */ /* 0x000fe60003800200 */
[----:B------:R-:W-:-:S04]  /*0220*/  IADD3 R7, PT, PT, R2, -UR7, R7 ;  /* 0x8000000702077c10 */ /* 0x000fc8000fffe007 */
[C---:B------:R-:W-:Y:S02]  /*0230*/  ISETP.GE.U32.AND P1, PT, R7.reuse, 0xf00, PT ;  /* 0x00000f000700780c */ /* 0x040fe40003f26070 */
[----:B------:R-:W-:-:S04]  /*0240*/  LEA.HI R2, R7, 0x1, RZ, 0x18 ;  /* 0x0000000107027811 */ /* 0x000fc800078fc0ff */
[----:B------:R-:W-:-:S04]  /*0250*/  LOP3.LUT R21, R2, 0xf, RZ, 0xc0, !PT ;  /* 0x0000000f02157812 */ /* 0x000fc800078ec0ff */
[----:B------:R-:W-:-:S03]  /*0260*/  ISETP.NE.AND P0, PT, R21, RZ, PT ;  /* 0x000000ff1500720c */ /* 0x000fc60003f05270 */
[----:B------:R-:W-:Y:S10]  /*0270*/  @!P1 BRA `(.L_x_64) ;  /* 0x0000000000a49947 */ /* 0x000ff40003800000 */
[----:B------:R-:W0:Y:S01]  /*0280*/  LDCU.64 UR8, c[0x0][0x380] ;  /* 0x00007000ff0877ac */ /* 0x000e220008000a00 */
[----:B------:R-:W-:Y:S01]  /*0290*/  IMAD.WIDE.U32 R6, R5, 0x4, RZ ;  /* 0x0000000405067825 */ /* 0x000fe200078e00ff */
[----:B------:R-:W-:Y:S01]  /*02a0*/  LOP3.LUT R8, R2, 0x1fffff0, RZ, 0xc0, !PT ;  /* 0x01fffff002087812 */ /* 0x000fe200078ec0ff */
[----:B------:R-:W-:-:S04]  /*02b0*/  UIMAD.WIDE.U32 UR4, UR16, 0x4000, URZ ;  /* 0x00004000100478a5 */ /* 0x000fc8000f8e00ff */
[----:B------:R-:W-:Y:S02]  /*02c0*/  IMAD.MOV R8, RZ, RZ, -R8 ;  /* 0x000000ffff087224 */ /* 0x000fe400078e0a08 */
[----:B------:R-:W-:Y:S02]  /*02d0*/  LOP3.LUT R14, R6, UR4, RZ, 0xfc, !PT ;  /* 0x00000004060e7c12 */ /* 0x000fe4000f8efcff */
[----:B------:R-:W-:Y:S02]  /*02e0*/  LOP3.LUT R7, R7, UR5, RZ, 0xfc, !PT ;  /* 0x0000000507077c12 */ /* 0x000fe4000f8efcff */
[----:B0-----:R-:W-:-:S04]  /*02f0*/  IADD3 R14, P1, PT, R14, UR8, RZ ;  /* 0x000000080e0e7c10 */ /* 0x001fc8000ff3e0ff */
[----:B------:R-:W-:-:S04]  /*0300*/  IADD3 R14, P2, PT, R14, 0x2000, RZ ;  /* 0x000020000e0e7810 */ /* 0x000fc80007f5e0ff */
[----:B------:R-:W-:-:S09]  /*0310*/  IADD3.X R7, PT, PT, RZ, UR9, R7, P2, P1 ;  /* 0x00000009ff077c10 */ /* 0x000fd200097e2407 */
.L_x_65:
[----:B------:R-:W-:-:S05]  /*0320*/  IMAD.MOV.U32 R6, RZ, RZ, R14 ;  /* 0x000000ffff067224 */ /* 0x000fca00078e000e */
[----:B------:R-:W2:Y:S04]  /*0330*/  LDG.E R15, desc[UR14][R6.64+-0x2000] ;  /* 0xffe0000e060f7981 */ /* 0x000ea8000c1e1900 */
[----:B------:R-:W2:Y:S04]  /*0340*/  LDG.E R16, desc[UR14][R6.64+-0x1c00] ;  /* 0xffe4000e06107981 */ /* 0x000ea8000c1e1900 */
[----:B------:R-:W3:Y:S04]  /*0350*/  LDG.E R18, desc[UR14][R6.64+-0x1800] ;  /* 0xffe8000e06127981 */ /* 0x000ee8000c1e1900 */
[----:B------:R-:W3:Y:S04]  /*0360*/  LDG.E R17, desc[UR14][R6.64+-0x1400] ;  /* 0xffec000e06117981 */ /* 0x000ee8000c1e1900 */
[----:B------:R-:W4:Y:S04]  /*0370*/  LDG.E R20, desc[UR14][R6.64+-0x1000] ;  /* 0xfff0000e06147981 */ /* 0x000f28000c1e1900 */
        /* <DEDUP_REMOVED lines=10> */
[----:B------:R0:W4:Y:S01]  /*0420*/  LDG.E R10, desc[UR14][R6.64+0x1c00] ;  /* 0x001c000e060a7981 */ /* 0x000122000c1e1900 */
[----:B------:R-:W-:-:S02]  /*0430*/  VIADD R8, R8, 0x10 ;  /* 0x0000001008087836 */ /* 0x000fc40000000000 */
[----:B------:R-:W-:-:S03]  /*0440*/  VIADD R5, R5, 0x1000 ;  /* 0x0000100005057836 */ /* 0x000fc60000000000 */
[----:B------:R-:W-:Y:S02]  /*0450*/  ISETP.NE.AND P1, PT, R8, RZ, PT ;  /* 0x000000ff0800720c */ /* 0x000fe40003f25270 */
[----:B--2--5:R-:W-:-:S04]  /*0460*/  IADD3 R15, PT, PT, R16, R15, R4 ;  /* 0x0000000f100f7210 */ /* 0x024fc80007ffe004 */
[----:B---3--:R-:W-:-:S04]  /*0470*/  IADD3 R15, PT, PT, R17, R18, R15 ;  /* 0x00000012110f7210 */ /* 0x008fc80007ffe00f */
[----:B----4-:R-:W-:-:S04]  /*0480*/  IADD3 R15, PT, PT, R19, R20, R15 ;  /* 0x00000014130f7210 */ /* 0x010fc80007ffe00f */
[----:B------:R-:W-:-:S04]  /*0490*/  IADD3 R15, PT, PT, R23, R22, R15 ;  /* 0x00000016170f7210 */ /* 0x000fc80007ffe00f */
[----:B------:R-:W-:-:S04]  /*04a0*/  IADD3 R15, PT, PT, R25, R24, R15 ;  /* 0x00000018190f7210 */ /* 0x000fc80007ffe00f */
[----:B------:R-:W-:Y:S02]  /*04b0*/  IADD3 R13, PT, PT, R13, R14, R15 ;  /* 0x0000000e0d0d7210 */ /* 0x000fe40007ffe00f */
[----:B------:R-:W-:-:S05]  /*04c0*/  IADD3 R14, P2, PT, R6, 0x4000, RZ ;  /* 0x00004000060e7810 */ /* 0x000fca0007f5e0ff */
[----:B0-----:R-:W-:Y:S01]  /*04d0*/  IMAD.X R7, RZ, RZ, R7, P2 ;  /* 0x000000ffff077224 */ /* 0x001fe200010e0607 */
[----:B------:R-:W-:-:S04]  /*04e0*/  IADD3 R9, PT, PT, R12, R9, R13 ;  /* 0x000000090c097210 */ /* 0x000fc80007ffe00d */
[----:B------:R-:W-:Y:S01]  /*04f0*/  IADD3 R4, PT, PT, R10, R11, R9 ;  /* 0x0000000b0a047210 */ /* 0x000fe20007ffe009 */
[----:B------:R-:W-:Y:S06]  /*0500*/  @P1 BRA `(.L_x_65) ;  /* 0xfffffffc00841947 */ /* 0x000fec000383ffff */
.L_x_64:
[----:B------:R-:W-:Y:S05]  /*0510*/  BSYNC.RECONVERGENT B2 ;  /* 0x0000000000027941 */ /* 0x000fea0003800200 */
.L_x_63:
[----:B------:R-:W-:Y:S05]  /*0520*/  @!P0 BRA `(.L_x_62) ;  /* 0x0000000000dc8947 */ /* 0x000fea0003800000 */
[----:B------:R-:W-:Y:S01]  /*0530*/  ISETP.GE.U32.AND P0, PT, R21, 0x8, PT ;  /* 0x000000081500780c */ /* 0x000fe20003f06070 */
[----:B------:R-:W-:Y:S01]  /*0540*/  BSSY.RECONVERGENT B2, `(.L_x_66) ;  /* 0x0000016000027945 */ /* 0x000fe20003800200 */
[----:B------:R-:W-:-:S04]  /*0550*/  LOP3.LUT R16, R2, 0x7, RZ, 0xc0, !PT ;  /* 0x0000000702107812 */ /* 0x000fc800078ec0ff */
[----:B------:R-:W-:-:S07]  /*0560*/  ISETP.NE.AND P1, PT, R16, RZ, PT ;  /* 0x000000ff1000720c */ /* 0x000fce0003f25270 */
[----:B------:R-:W-:Y:S06]  /*0570*/  @!P0 BRA `(.L_x_67) ;  /* 0x0000000000488947 */ /* 0x000fec0003800000 */
[----:B------:R-:W0:Y:S01]  /*0580*/  LDCU.64 UR4, c[0x0][0x380] ;  /* 0x00007000ff0477ac */ /* 0x000e220008000a00 */
[----:B------:R-:W-:-:S04]  /*0590*/  IADD3 R7, P0, PT, R5, UR7, RZ ;  /* 0x0000000705077c10 */ /* 0x000fc8000ff1e0ff */
[----:B------:R-:W-:Y:S02]  /*05a0*/  LEA.HI.X.SX32 R8, R5, RZ, 0x1, P0 ;  /* 0x000000ff05087211 */ /* 0x000fe400000f0eff */
[----:B0-----:R-:W-:-:S04]  /*05b0*/  LEA R6, P0, R7, UR4, 0x2 ;  /* 0x0000000407067c11 */ /* 0x001fc8000f8010ff */
[----:B------:R-:W-:-:S05]  /*05c0*/  LEA.HI.X R7, R7, UR5, R8, 0x2, P0 ;  /* 0x0000000507077c11 */ /* 0x000fca00080f1408 */
[----:B------:R-:W2:Y:S04]  /*05d0*/  LDG.E R9, desc[UR14][R6.64] ;  /* 0x0000000e06097981 */ /* 0x000ea8000c1e1900 */
[----:B------:R-:W2:Y:S04]  /*05e0*/  LDG.E R8, desc[UR14][R6.64+0x400] ;  /* 0x0004000e06087981 */ /* 0x000ea8000c1e1900 */
[----:B------:R-:W3:Y:S04]  /*05f0*/  LDG.E R11, desc[UR14][R6.64+0x800] ;  /* 0x0008000e060b7981 */ /* 0x000ee8000c1e1900 */
[----:B------:R-:W3:Y:S04]  /*0600*/  LDG.E R10, desc[UR14][R6.64+0xc00] ;  /* 0x000c000e060a7981 */ /* 0x000ee8000c1e1900 */
[----:B------:R-:W4:Y:S04]  /*0610*/  LDG.E R13, desc[UR14][R6.64+0x1000] ;  /* 0x0010000e060d7981 */ /* 0x000f28000c1e1900 */
[----:B------:R-:W4:Y:S04]  /*0620*/  LDG.E R12, desc[UR14][R6.64+0x1400] ;  /* 0x0014000e060c7981 */ /* 0x000f28000c1e1900 */
[----:B------:R-:W4:Y:S04]  /*0630*/  LDG.E R15, desc[UR14][R6.64+0x1800] ;  /* 0x0018000e060f7981 */ /* 0x000f28000c1e1900 */
[----:B------:R-:W4:Y:S01]  /*0640*/  LDG.E R14, desc[UR14][R6.64+0x1c00] ;  /* 0x001c000e060e7981 */ /* 0x000f22000c1e1900 */
[----:B------:R-:W-:Y:S01]  /*0650*/  VIADD R5, R5, 0x800 ;  /* 0x0000080005057836 */ /* 0x000fe20000000000 */
[----:B--2--5:R-:W-:-:S04]  /*0660*/  IADD3 R8, PT, PT, R8, R9, R4 ;  /* 0x0000000908087210 */ /* 0x024fc80007ffe004 */
[----:B---3--:R-:W-:-:S04]  /*0670*/  IADD3 R8, PT, PT, R10, R11, R8 ;  /* 0x0000000b0a087210 */ /* 0x008fc80007ffe008 */
[----:B----4-:R-:W-:-:S04]  /*0680*/  IADD3 R8, PT, PT, R12, R13, R8 ;  /* 0x0000000d0c087210 */ /* 0x010fc80007ffe008 */
[----:B------:R-:W-:-:S07]  /*0690*/  IADD3 R4, PT, PT, R14, R15, R8 ;  /* 0x0000000f0e047210 */ /* 0x000fce0007ffe008 */
.L_x_67:
[----:B------:R-:W-:Y:S05]  /*06a0*/  BSYNC.RECONVERGENT B2 ;  /* 0x0000000000027941 */ /* 0x000fea0003800200 */
.L_x_66:
        /* <DEDUP_REMOVED lines=14> */
[----:B------:R-:W3:Y:S01]  /*0790*/  LDG.E R10, desc[UR14][R6.64+0xc00] ;  /* 0x000c000e060a7981 */ /* 0x000ee2000c1e1900 */
[----:B------:R-:W-:Y:S01]  /*07a0*/  VIADD R5, R5, 0x400 ;  /* 0x0000040005057836 */ /* 0x000fe20000000000 */
[----:B--2--5:R-:W-:-:S04]  /*07b0*/  IADD3 R4, PT, PT, R8, R9, R4 ;  /* 0x0000000908047210 */ /* 0x024fc80007ffe004 */
[----:B---3--:R-:W-:-:S07]  /*07c0*/  IADD3 R4, PT, PT, R10, R11, R4 ;  /* 0x0000000b0a047210 */ /* 0x008fce0007ffe004 */
.L_x_69:
[----:B------:R-:W-:Y:S05]  /*07d0*/  BSYNC.RECONVERGENT B2 ;  /* 0x0000000000027941 */ /* 0x000fea0003800200 */
.L_x_68:
[----:B------:R-:W-:Y:S05]  /*07e0*/  @!P1 BRA `(.L_x_62) ;  /* 0x00000000002c9947 */ /* 0x000fea0003800000 */
[----:B------:R-:W0:Y:S01]  /*07f0*/  LDC.64 R6, c[0x0][0x380] ;  /* 0x0000e000ff067b82 */ /* 0x000e220000000a00 */
[----:B------:R-:W-:Y:S02]  /*0800*/  IMAD.U32 R9, RZ, RZ, UR16 ;  /* 0x00000010ff097e24 */ /* 0x000fe4000f8e00ff */
[----:B------:R-:W-:Y:S02]  /*0810*/  IMAD.MOV R2, RZ, RZ, -R2 ;  /* 0x000000ffff027224 */ /* 0x000fe400078e0a02 */
[----:B0-----:R-:W-:-:S07]  /*0820*/  IMAD.WIDE.U32 R6, R9, 0x4000, R6 ;  /* 0x0000400009067825 */ /* 0x001fce00078e0006 */
.L_x_70:
[----:B------:R-:W-:-:S06]  /*0830*/  IMAD.WIDE R8, R5, 0x4, R6 ;  /* 0x0000000405087825 */ /* 0x000fcc00078e0206 */
[----:B------:R-:W2:Y:S01]  /*0840*/  LDG.E R9, desc[UR14][R8.64] ;  /* 0x0000000e08097981 */ /* 0x000ea2000c1e1900 */
[----:B------:R-:W-:Y:S02]  /*0850*/  VIADD R2, R2, 0x1 ;  /* 0x0000000102027836 */ /* 0x000fe40000000000 */
[----:B------:R-:W-:-:S03]  /*0860*/  VIADD R5, R5, 0x100 ;  /* 0x0000010005057836 */ /* 0x000fc60000000000 */
[----:B------:R-:W-:Y:S01]  /*0870*/  ISETP.NE.AND P0, PT, R2, RZ, PT ;  /* 0x000000ff0200720c */ /* 0x000fe20003f05270 */
[----:B--2--5:R-:W-:-:S12]  /*0880*/  IMAD.IADD R4, R9, 0x1, R4 ;  /* 0x0000000109047824 */ /* 0x024fd800078e0204 */
[----:B------:R-:W-:Y:S05]  /*0890*/  @P0 BRA `(.L_x_70) ;  /* 0xfffffffc00e40947 */ /* 0x000fea000383ffff */
.L_x_62:
[----:B------:R-:W-:Y:S05]  /*08a0*/  BSYNC.RECONVERGENT B1 ;  /* 0x0000000000017941 */ /* 0x000fea0003800200 */
.L_x_61:
[----:B------:R-:W-:-:S13]  /*08b0*/  ISETP.GE.AND P0, PT, R0, 0x100, PT ;  /* 0x000001000000780c */ /* 0x000fda0003f06270 */
[----:B------:R-:W-:Y:S05]  /*08c0*/  @!P0 BRA `(.L_x_71) ;  /* 0x0000000000ac8947 */ /* 0x000fea0003800000 */
[----:B------:R-:W1:Y:S01]  /*08d0*/  S2R R8, SR_LANEID ;  /* 0x0000000000087919 */ /* 0x000e620000000000 */
[----:B-----5:R-:W2:Y:S01]  /*08e0*/  SHFL.DOWN PT, R0, R4, 0x1, 0x1f ;  /* 0x08201f0004007f89 */ /* 0x020ea200000e0000 */
[C---:B-1----:R-:W-:Y:S02]  /*08f0*/  ISETP.GT.AND P0, PT, R8.reuse, 0x1e, PT ;  /* 0x0000001e0800780c */ /* 0x042fe40003f04270 */
[----:B------:R-:W-:Y:S02]  /*0900*/  ISETP.NE.AND P1, PT, R8, RZ, PT ;  /* 0x000000ff0800720c */ /* 0x000fe40003f25270 */
[----:B--2---:R-:W-:Y:S02]  /*0910*/  SEL R5, R0, RZ, !P0 ;  /* 0x000000ff00057207 */ /* 0x004fe40004000000 */
[----:B------:R-:W-:-:S03]  /*0920*/  ISETP.GT.AND P0, PT, R8, 0x1d, PT ;  /* 0x0000001d0800780c */ /* 0x000fc60003f04270 */
[----:B------:R-:W-:-:S05]  /*0930*/  IMAD.IADD R5, R5, 0x1, R4 ;  /* 0x0000000105057824 */ /* 0x000fca00078e0204 */
[----:B------:R-:W1:Y:S01]  /*0940*/  SHFL.DOWN PT, R0, R5, 0x2, 0x1f ;  /* 0x08401f0005007f89 */ /* 0x000e6200000e0000 */
[----:B0-----:R-:W0:Y:S01]  /*0950*/  @!P1 S2R R6, SR_CgaCtaId ;  /* 0x0000000000069919 */ /* 0x001e220000008800 */
[----:B-1----:R-:W-:Y:S02]  /*0960*/  SEL R0, R0, RZ, !P0 ;  /* 0x000000ff00007207 */ /* 0x002fe40004000000 */
[----:B------:R-:W-:-:S03]  /*0970*/  ISETP.GT.AND P0, PT, R8, 0x1b, PT ;  /* 0x0000001b0800780c */ /* 0x000fc60003f04270 */
[----:B------:R-:W-:Y:S01]  /*0980*/  IMAD.IADD R0, R5, 0x1, R0 ;  /* 0x0000000105007824 */ /* 0x000fe200078e0200 */
[----:B------:R-:W-:-:S04]  /*0990*/  @!P1 MOV R5, 0x400 ;  /* 0x0000040000059802 */ /* 0x000fc80000000f00 */
[----:B------:R-:W1:Y:S01]  /*09a0*/  SHFL.DOWN PT, R2, R0, 0x4, 0x1f ;  /* 0x08801f0000027f89 */ /* 0x000e6200000e0000 */
[----:B0-----:R-:W-:Y:S02]  /*09b0*/  @!P1 LEA R5, R6, R5, 0x18 ;  /* 0x0000000506059211 */ /* 0x001fe400078ec0ff */
[----:B-1----:R-:W-:Y:S02]  /*09c0*/  SEL R7, R2, RZ, !P0 ;  /* 0x000000ff02077207 */ /* 0x002fe40004000000 */
        /* <DEDUP_REMOVED lines=19> */
[----:B--2---:R-:W-:Y:S04]  /*0b00*/  LDS R0, [UR4+0xc] ;  /* 0x00000c04ff007984 */ /* 0x004fe80008000800 */
[----:B------:R-:W0:Y:S04]  /*0b10*/  LDS.128 R4, [UR4+0x10] ;  /* 0x00001004ff047984 */ /* 0x000e280008000c00 */
[----:B------:R-:W1:Y:S01]  /*0b20*/  LDS.64 R2, [UR4+0x20] ;  /* 0x00002004ff027984 */ /* 0x000e620008000a00 */
[----:B0-----:R-:W-:-:S04]  /*0b30*/  IADD3 R0, PT, PT, R4, R0, R9 ;  /* 0x0000000004007210 */ /* 0x001fc80007ffe009 */
[----:B------:R-:W-:-:S04]  /*0b40*/  IADD3 R0, PT, PT, R6, R0, R5 ;  /* 0x0000000006007210 */ /* 0x000fc80007ffe005 */
[----:B-1----:R-:W-:-:S05]  /*0b50*/  IADD3 R0, PT, PT, R2, R0, R7 ;  /* 0x0000000002007210 */ /* 0x002fca0007ffe007 */
[----:B------:R-:W-:Y:S01]  /*0b60*/  IMAD.IADD R9, R0, 0x1, R3 ;  /* 0x0000000100097824 */ /* 0x000fe200078e0203 */
[----:B------:R-:W-:Y:S06]  /*0b70*/  BRA `(.L_x_72) ;  /* 0x0000001400307947 */ /* 0x000fec0003800000 */
.L_x_71:
[----:B------:R-:W-:Y:S01]  /*0b80*/  LOP3.LUT R2, R3, 0x3e0, RZ, 0xc0, !PT ;  /* 0x000003e003027812 */ /* 0x000fe200078ec0ff */
[----:B------:R-:W1:Y:S03]  /*0b90*/  S2R R10, SR_LANEID ;  /* 0x00000000000a7919 */ /* 0x000e660000000000 */
[----:B0-----:R-:W-:Y:S01]  /*0ba0*/  LOP3.LUT R7, RZ, R2, RZ, 0x33, !PT ;  /* 0x00000002ff077212 */ /* 0x001fe200078e33ff */
[----:B------:R-:W-:-:S04]  /*0bb0*/  VIADD R5, R2, 0x20 ;  /* 0x0000002002057836 */ /* 0x000fc80000000000 */
[----:B------:R-:W-:Y:S01]  /*0bc0*/  IMAD.IADD R7, R0, 0x1, R7 ;  /* 0x0000000100077824 */ /* 0x000fe200078e0207 */
[----:B------:R-:W-:-:S04]  /*0bd0*/  ISETP.GT.AND P0, PT, R5, R0, PT ;  /* 0x000000000500720c */ /* 0x000fc80003f04270 */
[----:B------:R-:W-:-:S05]  /*0be0*/  SEL R7, R7, 0x1f, P0 ;  /* 0x0000001f07077807 */ /* 0x000fca0000000000 */
[----:B-----5:R-:W0:Y:S01]  /*0bf0*/  SHFL.DOWN PT, R2, R4, 0x1, R7 ;  /* 0x0820000004027989 */ /* 0x020e2200000e0007 */
[CC--:B-1----:R-:W-:Y:S01]  /*0c00*/  ISETP.GE.AND P0, PT, R10.reuse, R7.reuse, PT ;  /* 0x000000070a00720c */ /* 0x0c2fe20003f06270 */
[C---:B------:R-:W-:Y:S01]  /*0c10*/  VIADD R6, R10.reuse, 0x2 ;  /* 0x000000020a067836 */ /* 0x040fe20000000000 */
[C---:B------:R-:W-:Y:S01]  /*0c20*/  ISETP.NE.AND P1, PT, R10.reuse, RZ, PT ;  /* 0x000000ff0a00720c */ /* 0x040fe20003f25270 */
[----:B------:R-:W-:Y:S01]  /*0c30*/  VIADD R8, R10, 0x4 ;  /* 0x000000040a087836 */ /* 0x000fe20000000000 */
[----:B0-----:R-:W-:Y:S02]  /*0c40*/  SEL R5, R2, RZ, !P0 ;  /* 0x000000ff02057207 */ /* 0x001fe40004000000 */
        /* <DEDUP_REMOVED lines=35> */
[----:B------:R-:W0:Y:S04]  /*0e80*/  LDS.128 R4, [UR4+0x10] ;  /* 0x00001004ff047984 */ /* 0x000e280008000c00 */
[----:B------:R-:W2:Y:S04]  /*0e90*/  LDS R2, [UR4+0xc] ;  /* 0x00000c04ff027984 */ /* 0x000ea80008000800 */
[----:B------:R-:W3:Y:S01]  /*0ea0*/  LDS.64 R10, [UR4+0x20] ;  /* 0x00002004ff0a7984 */ /* 0x000ee20008000a00 */
[----:B0-----:R-:W-:Y:S02]  /*0eb0*/  SEL R4, R4, RZ, P2 ;  /* 0x000000ff04047207 */ /* 0x001fe40001000000 */
[----:B------:R-:W-:-:S02]  /*0ec0*/  ISETP.GT.AND P2, PT, R0, 0x60, PT ;  /* 0x000000600000780c */ /* 0x000fc40003f44270 */
[----:B--2---:R-:W-:Y:S02]  /*0ed0*/  SEL R2, R2, RZ, P1 ;  /* 0x000000ff02027207 */ /* 0x004fe40000800000 */
        /* <DEDUP_REMOVED lines=8> */
[----:B---3--:R-:W-:Y:S02]  /*0f60*/  SEL R10, R10, RZ, P2 ;  /* 0x000000ff0a0a7207 */ /* 0x008fe40001000000 */
[----:B------:R-:W-:Y:S02]  /*0f70*/  SEL R11, R11, RZ, P3 ;  /* 0x000000ff0b0b7207 */ /* 0x000fe40001800000 */
[----:B------:R-:W-:-:S05]  /*0f80*/  IADD3 R2, PT, PT, R10, R2, R7 ;  /* 0x000000020a027210 */ /* 0x000fca0007ffe007 */
[----:B-1----:R-:W-:Y:S01]  /*0f90*/  IMAD.IADD R9, R2, 0x1, R11 ;  /* 0x0000000102097824 */ /* 0x002fe200078e020b */
[----:B------:R-:W-:Y:S06]  /*0fa0*/  BRA `(.L_x_72) ;  /* 0x0000001000247947 */ /* 0x000fec0003800000 */
.L_x_58:
[----:B------:R-:W0:Y:S01]  /*0fb0*/  S2R R0, SR_TID.X ;  /* 0x0000000000007919 */ /* 0x000e220000002100 */
[----:B------:R-:W1:Y:S01]  /*0fc0*/  LDC.64 R4, c[0x0][0x380] ;  /* 0x0000e000ff047b82 */ /* 0x000e620000000a00 */
[----:B0-----:R-:W-:-:S04]  /*0fd0*/  VIADD R7, R0, UR7 ;  /* 0x0000000700077c36 */ /* 0x001fc80008000000 */
[----:B-1----:R-:W-:-:S05]  /*0fe0*/  IMAD.WIDE.U32 R4, R7, 0x4, R4 ;  /* 0x0000000407047825 */ /* 0x002fca00078e0004 */
[----:B------:R-:W2:Y:S04]  /*0ff0*/  LDG.E R6, desc[UR14][R4.64] ;  /* 0x0000000e04067981 */ /* 0x000ea8000c1e1900 */
[----:B------:R-:W2:Y:S04]  /*1000*/  LDG.E R7, desc[UR14][R4.64+0x400] ;  /* 0x0004000e04077981 */ /* 0x000ea8000c1e1900 */
[----:B------:R-:W2:Y:S04]  /*1010*/  LDG.E R8, desc[UR14][R4.64+0x800] ;  /* 0x0008000e04087981 */ /* 0x000ea8000c1e1900 */
[----:B------:R-:W3:Y:S04]  /*1020*/  LDG.E R9, desc[UR14][R4.64+0xc00] ;  /* 0x000c000e04097981 */ /* 0x000ee8000c1e1900 */
[----:B------:R-:W3:Y:S04]  /*1030*/  LDG.E R10, desc[UR14][R4.64+0x1000] ;  /* 0x0010000e040a7981 */ /* 0x000ee8000c1e1900 */
[----:B------:R-:W4:Y:S04]  /*1040*/  LDG.E R11, desc[UR14][R4.64+0x1400] ;  /* 0x0014000e040b7981 */ /* 0x000f28000c1e1900 */
[----:B------:R-:W4:Y:S04]  /*1050*/  LDG.E R12, desc[UR14][R4.64+0x1800] ;  /* 0x0018000e040c7981 */ /* 0x000f28000c1e1900 */
[----:B------:R-:W5:Y:S04]  /*1060*/  LDG.E R13, desc[UR14][R4.64+0x1c00] ;  /* 0x001c000e040d7981 */ /* 0x000f68000c1e1900 */
[----:B------:R-:W5:Y:S04]  /*1070*/  LDG.E R14, desc[UR14][R4.64+0x2000] ;  /* 0x0020000e040e7981 */ /* 0x000f68000c1e1900 */
[----:B------:R-:W5:Y:S04]  /*1080*/  LDG.E R15, desc[UR14][R4.64+0x2400] ;  /* 0x0024000e040f7981 */ /* 0x000f68000c1e1900 */
[----:B------:R-:W5:Y:S04]  /*1090*/  LDG.E R16, desc[UR14][R4.64+0x2800] ;  /* 0x0028000e04107981 */ /* 0x000f68000c1e1900 */
[----:B------:R-:W5:Y:S04]  /*10a0*/  LDG.E R17, desc[UR14][R4.64+0x2c00] ;  /* 0x002c000e04117981 */ /* 0x000f68000c1e1900 */
[----:B------:R-:W5:Y:S04]  /*10b0*/  LDG.E R18, desc[UR14][R4.64+0x3000] ;  /* 0x0030000e04127981 */ /* 0x000f68000c1e1900 */
[----:B------:R-:W5:Y:S04]  /*10c0*/  LDG.E R19, desc[UR14][R4.64+0x3400] ;  /* 0x0034000e04137981 */ /* 0x000f68000c1e1900 */
[----:B------:R-:W5:Y:S04]  /*10d0*/  LDG.E R20, desc[UR14][R4.64+0x3800] ;  /* 0x0038000e04147981 */ /* 0x000f68000c1e1900 */
[----:B------:R-:W5:Y:S01]  /*10e0*/  LDG.E R21, desc[UR14][R4.64+0x3c00] ;  /* 0x003c000e04157981 */ /* 0x000f62000c1e1900 */
[----:B------:R-:W-:-:S04]  /*10f0*/  ISETP.GE.U32.AND P0, PT, R23, UR5, PT ;  /* 0x0000000517007c0c */ /* 0x000fc8000bf06070 */
[----:B------:R-:W-:Y:S02]  /*1100*/  ISETP.GE.U32.AND.EX P0, PT, R22, UR4, PT, P0 ;  /* 0x0000000416007c0c */ /* 0x000fe4000bf06100 */
[----:B--2---:R-:W-:-:S04]  /*1110*/  IADD3 R6, PT, PT, R8, R7, R6 ;  /* 0x0000000708067210 */ /* 0x004fc80007ffe006 */
[----:B---3--:R-:W-:-:S04]  /*1120*/  IADD3 R6, PT, PT, R10, R9, R6 ;  /* 0x000000090a067210 */ /* 0x008fc80007ffe006 */
[----:B----4-:R-:W-:-:S04]  /*1130*/  IADD3 R6, PT, PT, R12, R11, R6 ;  /* 0x0000000b0c067210 */ /* 0x010fc80007ffe006 */
[----:B-----5:R-:W-:-:S04]  /*1140*/  IADD3 R6, PT, PT, R14, R13, R6 ;  /* 0x0000000d0e067210 */ /* 0x020fc80007ffe006 */
[----:B------:R-:W-:-:S04]  /*1150*/  IADD3 R6, PT, PT, R16, R15, R6 ;  /* 0x0000000f10067210 */ /* 0x000fc80007ffe006 */
[----:B------:R-:W-:-:S04]  /*1160*/  IADD3 R6, PT, PT, R18, R17, R6 ;  /* 0x0000001112067210 */ /* 0x000fc80007ffe006 */
[----:B------:R-:W-:-:S05]  /*1170*/  IADD3 R6, PT, PT, R20, R19, R6 ;  /* 0x0000001314067210 */ /* 0x000fca0007ffe006 */
[----:B------:R-:W-:Y:S01]  /*1180*/  IMAD.IADD R8, R21, 0x1, R6 ;  /* 0x0000000115087824 */ /* 0x000fe200078e0206 */
[----:B------:R-:W-:Y:S06]  /*1190*/  @!P0 BRA `(.L_x_73) ;  /* 0x0000000c00008947 */ /* 0x000fec0003800000 */
[----:B------:R-:W-:Y:S01]  /*11a0*/  UIADD3 UR8, UP0, UPT, UR5, UR7, URZ ;  /* 0x0000000705087290 */ /* 0x000fe2000ff1e0ff */
[----:B------:R-:W-:Y:S01]  /*11b0*/  IADD3 R20, P1, PT, R2, -0x1000, RZ ;  /* 0xfffff00002147810 */ /* 0x000fe20007f3e0ff */
[----:B------:R-:W0:Y:S01]  /*11c0*/  LDCU.64 UR12, c[0x0][0x380] ;  /* 0x00007000ff0c77ac */ /* 0x000e220008000a00 */
[----:B------:R-:W-:Y:S02]  /*11d0*/  LOP3.LUT R5, RZ, R0, RZ, 0x33, !PT ;  /* 0x00000000ff057212 */ /* 0x000fe400078e33ff */
[----:B------:R-:W-:Y:S01]  /*11e0*/  IADD3.X R9, PT, PT, R3, -0x1, RZ, P1, !PT ;  /* 0xffffffff03097810 */ /* 0x000fe20000ffe4ff */
[----:B------:R-:W-:Y:S01]  /*11f0*/  UIADD3.X UR9, UPT, UPT, URZ, UR4, URZ, UP0, !UPT ;  /* 0x00000004ff097290 */ /* 0x000fe200087fe4ff */
[----:B------:R-:W-:Y:S01]  /*1200*/  ISETP.LT.U32.AND P0, PT, R20, UR8, PT ;  /* 0x0000000814007c0c */ /* 0x000fe2000bf01070 */
[----:B------:R-:W-:Y:S01]  /*1210*/  UMOV UR6, UR5 ;  /* 0x0000000500067c82 */ /* 0x000fe20008000000 */
[----:B------:R-:W-:Y:S01]  /*1220*/  IADD3 R11, P2, PT, R0, UR8, RZ ;  /* 0x00000008000b7c10 */ /* 0x000fe2000ff5e0ff */
[----:B------:R-:W-:Y:S01]  /*1230*/  UMOV UR4, URZ ;  /* 0x000000ff00047c82 */ /* 0x000fe20008000000 */
[----:B------:R-:W-:Y:S01]  /*1240*/  IADD3 R5, PT, PT, R2, -UR5, R5 ;  /* 0x8000000502057c10 */ /* 0x000fe2000fffe005 */
[----:B------:R-:W-:Y:S01]  /*1250*/  IMAD.U32 R10, RZ, RZ, UR9 ;  /* 0x00000009ff0a7e24 */ /* 0x000fe2000f8e00ff */
[----:B------:R-:W-:Y:S01]  /*1260*/  UMOV UR10, UR8 ;  /* 0x00000008000a7c82 */ /* 0x000fe20008000000 */
[----:B------:R-:W-:-:S02]  /*1270*/  IMAD.X R4, RZ, RZ, UR9, P2 ;  /* 0x00000009ff047e24 */ /* 0x000fc400090e06ff */
[----:B------:R-:W-:Y:S01]  /*1280*/  VIADD R7, R5, -UR7 ;  /* 0x8000000705077c36 */ /* 0x000fe20008000000 */
[----:B------:R-:W-:Y:S01]  /*1290*/  ISETP.GT.U32.AND.EX P0, PT, R10, R9, PT, P0 ;  /* 0x000000090a00720c */ /* 0x000fe20003f04100 */
[----:B------:R-:W-:Y:S01]  /*12a0*/  UMOV UR7, UR9 ;  /* 0x0000000900077c82 */ /* 0x000fe20008000000 */
[----:B0-----:R-:W-:-:S04]  /*12b0*/  LEA R6, P1, R11, UR12, 0x2 ;  /* 0x0000000c0b067c11 */ /* 0x001fc8000f8210ff */
[----:B------:R-:W-:Y:S02]  /*12c0*/  IADD3 R6, P2, PT, R6, 0x2000, RZ ;  /* 0x0000200006067810 */ /* 0x000fe40007f5e0ff */
[----:B------:R-:W-:-:S05]  /*12d0*/  LEA.HI.X R11, R11, UR13, R4, 0x2, P1 ;  /* 0x0000000d0b0b7c11 */ /* 0x000fca00088f1404 */
[----:B------:R-:W-:Y:S01]  /*12e0*/  IMAD.X R11, RZ, RZ, R11, P2 ;  /* 0x000000ffff0b7224 */ /* 0x000fe200010e060b */
[----:B------:R-:W-:Y:S06]  /*12f0*/  @P0 BRA `(.L_x_74) ;  /* 0x0000000000d40947 */ /* 0x000fec0003800000 */
[----:B------:R-:W0:Y:S01]  /*1300*/  LDC.64 R2, c[0x0][0x3b8] ;  /* 0x0000ee00ff027b82 */ /* 0x000e220000000a00 */
[----:B------:R-:W1:Y:S01]  /*1310*/  LDCU.64 UR12, c[0x0][0x380] ;  /* 0x00007000ff0c77ac */ /* 0x000e620008000a00 */
[----:B------:R-:W-:Y:S01]  /*1320*/  NOP ;  /* 0x0000000000007918 */ /* 0x000fe20000000000 */
.L_x_75:
[----:B------:R-:W-:-:S05]  /*1330*/  IADD3 R5, P0, PT, R0, UR8, RZ ;  /* 0x0000000800057c10 */ /* 0x000fca000ff1e0ff */
[----:B------:R-:W-:Y:S01]  /*1340*/  IMAD.X R10, RZ, RZ, UR9, P0 ;  /* 0x00000009ff0a7e24 */ /* 0x000fe200080e06ff */
[----:B-1----:R-:W-:-:S04]  /*1350*/  LEA R4, P0, R5, UR12, 0x2 ;  /* 0x0000000c05047c11 */ /* 0x002fc8000f8010ff */
[----:B------:R-:W-:-:S05]  /*1360*/  LEA.HI.X R5, R5, UR13, R10, 0x2, P0 ;  /* 0x0000000d05057c11 */ /* 0x000fca00080f140a */
        /* <DEDUP_REMOVED lines=15> */
[----:B------:R1:W5:Y:S01]  /*1460*/  LDG.E R21, desc[UR14][R4.64+0x3c00] ;  /* 0x003c000e04157981 */ /* 0x000362000c1e1900 */
[----:B------:R-:W-:-:S02]  /*1470*/  USHF.R.S32.HI UR11, URZ, 0x1f, UR5 ;  /* 0x0000001fff0b7899 */ /* 0x000fc40008011405 */
[----:B------:R-:W-:-:S04]  /*1480*/  UIADD3 UR6, UP0, UPT, UR5, UR10, URZ ;  /* 0x0000000a05067290 */ /* 0x000fc8000ff1e0ff */
[----:B------:R-:W-:Y:S01]  /*1490*/  UIADD3.X UR7, UPT, UPT, UR11, UR7, URZ, UP0, !UPT ;  /* 0x000000070b077290 */ /* 0x000fe200087fe4ff */
[----:B--2---:R-:W-:Y:S02]  /*14a0*/  IADD3 R22, PT, PT, R22, R23, R8 ;  /* 0x0000001716167210 */ /* 0x004fe40007ffe008 */
[----:B0-----:R-:W-:-:S04]  /*14b0*/  IADD3 R8, P1, PT, R2, -UR8, RZ ;  /* 0x8000000802087c10 */ /* 0x001fc8000ff3e0ff */
[----:B------:R-:W-:Y:S02]  /*14c0*/  ISETP.GE.U32.AND P0, PT, R8, UR5, PT ;  /* 0x0000000508007c0c */ /* 0x000fe4000bf06070 */
[----:B---3--:R-:W-:Y:S02]  /*14d0*/  IADD3 R22, PT, PT, R25, R24, R22 ;  /* 0x0000001819167210 */ /* 0x008fe40007ffe016 */
[----:B-1----:R-:W-:-:S04]  /*14e0*/  IADD3.X R4, PT, PT, R3, ~UR9, RZ, P1, !PT ;  /* 0x8000000903047c10 */ /* 0x002fc80008ffe4ff */
[----:B------:R-:W-:Y:S02]  /*14f0*/  ISETP.GE.U32.AND.EX P0, PT, R4, UR11, PT, P0 ;  /* 0x0000000b04007c0c */ /* 0x000fe4000bf06100 */
[----:B----4-:R-:W-:-:S04]  /*1500*/  IADD3 R22, PT, PT, R27, R26, R22 ;  /* 0x0000001a1b167210 */ /* 0x010fc80007ffe016 */
[----:B-----5:R-:W-:-:S04]  /*1510*/  IADD3 R18, PT, PT, R19, R18, R22 ;  /* 0x0000001213127210 */ /* 0x020fc80007ffe016 */
[----:B------:R-:W-:-:S04]  /*1520*/  IADD3 R10, PT, PT, R10, R15, R18 ;  /* 0x0000000f0a0a7210 */ /* 0x000fc80007ffe012 */
[----:B------:R-:W-:-:S04]  /*1530*/  IADD3 R10, PT, PT, R16, R17, R10 ;  /* 0x00000011100a7210 */ /* 0x000fc80007ffe00a */
[----:B------:R-:W-:-:S04]  /*1540*/  IADD3 R10, PT, PT, R13, R14, R10 ;  /* 0x0000000e0d0a7210 */ /* 0x000fc80007ffe00a */
[----:B------:R-:W-:Y:S01]  /*1550*/  IADD3 R8, PT, PT, R21, R12, R10 ;  /* 0x0000000c15087210 */ /* 0x000fe20007ffe00a */
[----:B------:R-:W-:Y:S06]  /*1560*/  @!P0 BRA `(.L_x_73) ;  /* 0x00000008000c8947 */ /* 0x000fec0003800000 */
[----:B------:R-:W-:Y:S02]  /*1570*/  UIADD3 UR8, UP0, UPT, UR5, UR8, URZ ;  /* 0x0000000805087290 */ /* 0x000fe4000ff1e0ff */
[----:B------:R-:W-:Y:S01]  /*1580*/  IMAD.U32 R5, RZ, RZ, UR5 ;  /* 0x00000005ff057e24 */ /* 0x000fe2000f8e00ff */
[----:B------:R-:W-:Y:S01]  /*1590*/  UIADD3 UR4, UPT, UPT, UR4, 0x1, URZ ;  /* 0x0000000104047890 */ /* 0x000fe2000fffe0ff */
[----:B------:R-:W-:Y:S01]  /*15a0*/  IMAD.MOV.U32 R10, RZ, RZ, R6 ;  /* 0x000000ffff0a7224 */ /* 0x000fe200078e0006 */
[----:B------:R-:W-:Y:S01]  /*15b0*/  UIADD3.X UR9, UPT, UPT, UR11, UR9, URZ, UP0, !UPT ;  /* 0x000000090b097290 */ /* 0x000fe200087fe4ff */
[----:B------:R-:W-:Y:S01]  /*15c0*/  VIADD R7, R7, -UR5 ;  /* 0x8000000507077c36 */ /* 0x000fe20008000000 */
[----:B------:R-:W-:Y:S01]  /*15d0*/  ISETP.LT.U32.AND P0, PT, R20, UR8, PT ;  /* 0x0000000814007c0c */ /* 0x000fe2000bf01070 */
[----:B------:R-:W-:Y:S01]  /*15e0*/  IMAD.WIDE R10, R5, 0x4, R10 ;  /* 0x00000004050a7825 */ /* 0x000fe200078e020a */
[----:B------:R-:W-:-:S03]  /*15f0*/  UMOV UR10, UR6 ;  /* 0x00000006000a7c82 */ /* 0x000fc60008000000 */
[----:B------:R-:W-:Y:S02]  /*1600*/  IMAD.U32 R4, RZ, RZ, UR9 ;  /* 0x00000009ff047e24 */ /* 0x000fe4000f8e00ff */
[----:B------:R-:W-:-:S03]  /*1610*/  IMAD.MOV.U32 R6, RZ, RZ, R10 ;  /* 0x000000ffff067224 */ /* 0x000fc600078e000a */
[----:B------:R-:W-:-:S13]  /*1620*/  ISETP.GT.U32.AND.EX P0, PT, R4, R9, PT, P0 ;  /* 0x000000090400720c */ /* 0x000fda0003f04100 */
[----:B------:R-:W-:Y:S05]  /*1630*/  @!P0 BRA `(.L_x_75) ;  /* 0xfffffffc003c8947 */ /* 0x000fea000383ffff */
[----:B------:R-:W-:-:S05]  /*1640*/  UMOV UR6, UR5 ;  /* 0x0000000500067c82 */ /* 0x000fca0008000000 */
.L_x_74:
[C---:B------:R-:W-:Y:S01]  /*1650*/  VIADD R5, R2.reuse, -UR8 ;  /* 0x8000000802057c36 */ /* 0x040fe20008000000 */
[----:B------:R-:W-:Y:S01]  /*1660*/  ISETP.LE.U32.AND P1, PT, R2, UR8, PT ;  /* 0x0000000802007c0c */ /* 0x000fe2000bf23070 */
[----:B------:R-:W-:Y:S01]  /*1670*/  IMAD.U32 R4, RZ, RZ, UR9 ;  /* 0x00000009ff047e24 */ /* 0x000fe2000f8e00ff */
[----:B------:R-:W-:Y:S02]  /*1680*/  BSSY.RECONVERGENT B1, `(.L_x_73) ;  /* 0x0000071000017945 */ /* 0x000fe40003800200 */
[----:B------:R-:W-:-:S04]  /*1690*/  ISETP.GE.AND P0, PT, R0, R5, PT ;  /* 0x000000050000720c */ /* 0x000fc80003f06270 */
[----:B------:R-:W-:-:S13]  /*16a0*/  ISETP.GE.U32.OR.EX P0, PT, R4, R3, P0, P1 ;  /* 0x000000030400720c */ /* 0x000fda0000706510 */
[----:B------:R-:W-:Y:S05]  /*16b0*/  @P0 BRA `(.L_x_76) ;  /* 0x0000000400b40947 */ /* 0x000fea0003800000 */
[----:B------:R-:W0:Y:S01]  /*16c0*/  LDC R4, c[0x0][0x3c0] ;  /* 0x0000f000ff047b82 */ /* 0x000e220000000800 */
[----:B------:R-:W-:Y:S01]  /*16d0*/  USHF.L.U32 UR5, UR16, 0xc, URZ ;  /* 0x0000000c10057899 */ /* 0x000fe200080006ff */
[----:B------:R-:W-:Y:S01]  /*16e0*/  LOP3.LUT R3, RZ, R0, RZ, 0x33, !PT ;  /* 0x00000000ff037212 */ /* 0x000fe200078e33ff */
[----:B------:R-:W-:Y:S02]  /*16f0*/  BSSY.RECONVERGENT B2, `(.L_x_77) ;  /* 0x000002e000027945 */ /* 0x000fe40003800200 */
[----:B------:R-:W-:-:S06]  /*1700*/  UIADD3 UR5, UPT, UPT, UR5, UR6, URZ ;  /* 0x0000000605057290 */ /* 0x000fcc000fffe0ff */
[----:B------:R-:W-:Y:S01]  /*1710*/  IADD3 R2, PT, PT, R2, -UR5, R3 ;  /* 0x8000000502027c10 */ /* 0x000fe2000fffe003 */
[----:B0-----:R-:W-:-:S04]  /*1720*/  IMAD R3, R4, UR4, RZ ;  /* 0x0000000404037c24 */ /* 0x001fc8000f8e02ff */
[----:B------:R-:W-:-:S05]  /*1730*/  IMAD R2, R3, -0x1000, R2 ;  /* 0xfffff00003027824 */ /* 0x000fca00078e0202 */
[C---:B------:R-:W-:Y:S02]  /*1740*/  ISETP.GE.U32.AND P0, PT, R2.reuse, 0xf00, PT ;  /* 0x00000f000200780c */ /* 0x040fe40003f06070 */
[----:B------:R-:W-:Y:S01]  /*1750*/  LEA.HI R20, R2, 0x1, RZ, 0x18 ;  /* 0x0000000102147811 */ /* 0x000fe200078fc0ff */
[----:B------:R-:W-:-:S03]  /*1760*/  IMAD.MOV.U32 R2, RZ, RZ, R0 ;  /* 0x000000ffff027224 */ /* 0x000fc600078e0000 */
[----:B------:R-:W-:-:S04]  /*1770*/  LOP3.LUT R21, R20, 0xf, RZ, 0xc0, !PT ;  /* 0x0000000f14157812 */ /* 0x000fc800078ec0ff */
[----:B------:R-:W-:-:S03]  /*1780*/  ISETP.NE.AND P1, PT, R21, RZ, PT ;  /* 0x000000ff1500720c */ /* 0x000fc60003f25270 */
[----:B------:R-:W-:Y:S10]  /*1790*/  @!P0 BRA `(.L_x_78) ;  /* 0x00000000008c8947 */ /* 0x000ff40003800000 */
[----:B------:R-:W-:-:S04]  /*17a0*/  LEA.HI R2, R7, 0x1, RZ, 0x18 ;  /* 0x0000000107027811 */ /* 0x000fc800078fc0ff */
[----:B------:R-:W-:Y:S01]  /*17b0*/  LOP3.LUT R3, R2, 0x1fffff0, RZ, 0xc0, !PT ;  /* 0x01fffff002037812 */ /* 0x000fe200078ec0ff */
[----:B------:R-:W-:-:S04]  /*17c0*/  IMAD.MOV.U32 R2, RZ, RZ, R0 ;  /* 0x000000ffff027224 */ /* 0x000fc800078e0000 */
[----:B------:R-:W-:-:S07]  /*17d0*/  IMAD.MOV R3, RZ, RZ, -R3 ;  /* 0x000000ffff037224 */ /* 0x000fce00078e0a03 */
.L_x_79:
[----:B------:R-:W-:-:S05]  /*17e0*/  IMAD.MOV.U32 R10, RZ, RZ, R6 ;  /* 0x000000ffff0a7224 */ /* 0x000fca00078e0006 */
        /* <DEDUP_REMOVED lines=16> */
[----:B------:R-:W-:-:S02]  /*18f0*/  VIADD R3, R3, 0x10 ;  /* 0x0000001003037836 */ /* 0x000fc40000000000 */
[----:B------:R-:W-:-:S03]  /*1900*/  VIADD R2, R2, 0x1000 ;  /* 0x0000100002027836 */ /* 0x000fc60000000000 */
[----:B------:R-:W-:Y:S02]  /*1910*/  ISETP.NE.AND P0, PT, R3, RZ, PT ;  /* 0x000000ff0300720c */ /* 0x000fe40003f05270 */
[----:B--2---:R-:W-:-:S04]  /*1920*/  IADD3 R14, PT, PT, R14, R15, R8 ;  /* 0x0000000f0e0e7210 */ /* 0x004fc80007ffe008 */
[----:B---3--:R-:W-:-:S04]  /*1930*/  IADD3 R14, PT, PT, R16, R17, R14 ;  /* 0x00000011100e7210 */ /* 0x008fc80007ffe00e */
[----:B----4-:R-:W-:-:S04]  /*1940*/  IADD3 R14, PT, PT, R18, R19, R14 ;  /* 0x00000013120e7210 */ /* 0x010fc80007ffe00e */
[----:B-----5:R-:W-:-:S04]  /*1950*/  IADD3 R14, PT, PT, R22, R23, R14 ;  /* 0x00000017160e7210 */ /* 0x020fc80007ffe00e */
[----:B------:R-:W-:-:S04]  /*1960*/  IADD3 R14, PT, PT, R24, R25, R14 ;  /* 0x00000019180e7210 */ /* 0x000fc80007ffe00e */
[----:B------:R-:W-:Y:S02]  /*1970*/  IADD3 R13, PT, PT, R6, R13, R14 ;  /* 0x0000000d060d7210 */ /* 0x000fe40007ffe00e */
[----:B------:R-:W-:-:S05]  /*1980*/  IADD3 R6, P2, PT, R10, 0x4000, RZ ;  /* 0x000040000a067810 */ /* 0x000fca0007f5e0ff */
[----:B0-----:R-:W-:Y:S01]  /*1990*/  IMAD.X R11, RZ, RZ, R11, P2 ;  /* 0x000000ffff0b7224 */ /* 0x001fe200010e060b */
[----:B------:R-:W-:-:S04]  /*19a0*/  IADD3 R9, PT, PT, R12, R9, R13 ;  /* 0x000000090c097210 */ /* 0x000fc80007ffe00d */
[----:B------:R-:W-:Y:S01]  /*19b0*/  IADD3 R8, PT, PT, R5, R4, R9 ;  /* 0x0000000405087210 */ /* 0x000fe20007ffe009 */
[----:B------:R-:W-:Y:S06]  /*19c0*/  @P0 BRA `(.L_x_79) ;  /* 0xfffffffc00840947 */ /* 0x000fec000383ffff */
.L_x_78:
[----:B------:R-:W-:Y:S05]  /*19d0*/  BSYNC.RECONVERGENT B2 ;  /* 0x0000000000027941 */ /* 0x000fea0003800200 */
.L_x_77:
[----:B------:R-:W-:Y:S05]  /*19e0*/  @!P1 BRA `(.L_x_76) ;  /* 0x0000000000e89947 */ /* 0x000fea0003800000 */
[----:B------:R-:W-:Y:S01]  /*19f0*/  ISETP.GE.U32.AND P0, PT, R21, 0x8, PT ;  /* 0x000000081500780c */ /* 0x000fe20003f06070 */
[----:B------:R-:W-:Y:S01]  /*1a00*/  BSSY.RECONVERGENT B2, `(.L_x_80) ;  /* 0x0000015000027945 */ /* 0x000fe20003800200 */
[----:B------:R-:W-:-:S04]  /*1a10*/  LOP3.LUT R15, R20, 0x7, RZ, 0xc0, !PT ;  /* 0x00000007140f7812 */ /* 0x000fc800078ec0ff */
[----:B------:R-:W-:-:S07]  /*1a20*/  ISETP.NE.AND P1, PT, R15, RZ, PT ;  /* 0x000000ff0f00720c */ /* 0x000fce0003f25270 */
[----:B------:R-:W-:Y:S06]  /*1a30*/  @!P0 BRA `(.L_x_81) ;  /* 0x0000000000448947 */ /* 0x000fec0003800000 */
[----:B------:R-:W-:-:S05]  /*1a40*/  IADD3 R3, P0, PT, R2, UR8, RZ ;  /* 0x0000000802037c10 */ /* 0x000fca000ff1e0ff */
[----:B------:R-:W-:Y:S01]  /*1a50*/  IMAD.X R6, RZ, RZ, UR9, P0 ;  /* 0x00000009ff067e24 */ /* 0x000fe200080e06ff */
[----:B------:R-:W-:-:S04]  /*1a60*/  LEA R4, P0, R3, UR12, 0x2 ;  /* 0x0000000c03047c11 */ /* 0x000fc8000f8010ff */
        /* <DEDUP_REMOVED lines=8> */
[----:B------:R-:W5:Y:S01]  /*1af0*/  LDG.E R13, desc[UR14][R4.64+0x1c00] ;  /* 0x001c000e040d7981 */ /* 0x000f62000c1e1900 */
[----:B------:R-:W-:Y:S01]  /*1b00*/  VIADD R2, R2, 0x800 ;  /* 0x0000080002027836 */ /* 0x000fe20000000000 */
[----:B--2---:R-:W-:-:S04]  /*1b10*/  IADD3 R3, PT, PT, R6, R3, R8 ;  /* 0x0000000306037210 */ /* 0x004fc80007ffe008 */
[----:B---3--:R-:W-:-:S04]  /*1b20*/  IADD3 R3, PT, PT, R9, R10, R3 ;  /* 0x0000000a09037210 */ /* 0x008fc80007ffe003 */
[----:B----4-:R-:W-:-:S04]  /*1b30*/  IADD3 R3, PT, PT, R11, R12, R3 ;  /* 0x0000000c0b037210 */ /* 0x010fc80007ffe003 */
[----:B-----5:R-:W-:-:S07]  /*1b40*/  IADD3 R8, PT, PT, R13, R14, R3 ;  /* 0x0000000e0d087210 */ /* 0x020fce0007ffe003 */
.L_x_81:
[----:B------:R-:W-:Y:S05]  /*1b50*/  BSYNC.RECONVERGENT B2 ;  /* 0x0000000000027941 */ /* 0x000fea0003800200 */
.L_x_80:
[----:B------:R-:W-:Y:S05]  /*1b60*/  @!P1 BRA `(.L_x_76) ;  /* 0x0000000000889947 */ /* 0x000fea0003800000 */
[----:B------:R-:W-:Y:S01]  /*1b70*/  ISETP.GE.U32.AND P0, PT, R15, 0x4, PT ;  /* 0x000000040f00780c */ /* 0x000fe20003f06070 */
[----:B------:R-:W-:Y:S01]  /*1b80*/  BSSY.RECONVERGENT B2, `(.L_x_82) ;  /* 0x000000e000027945 */ /* 0x000fe20003800200 */
[----:B------:R-:W-:-:S11]  /*1b90*/  LOP3.LUT P1, RZ, R20, 0x3, RZ, 0xc0, !PT ;  /* 0x0000000314ff7812 */ /* 0x000fd6000782c0ff */
[----:B------:R-:W-:Y:S05]  /*1ba0*/  @!P0 BRA `(.L_x_83) ;  /* 0x00000000002c8947 */ /* 0x000fea0003800000 */
[----:B------:R-:W-:-:S05]  /*1bb0*/  IADD3 R3, P0, PT, R2, UR8, RZ ;  /* 0x0000000802037c10 */ /* 0x000fca000ff1e0ff */
[----:B------:R-:W-:Y:S01]  /*1bc0*/  IMAD.X R6, RZ, RZ, UR9, P0 ;  /* 0x00000009ff067e24 */ /* 0x000fe200080e06ff */
[----:B------:R-:W-:-:S04]  /*1bd0*/  LEA R4, P0, R3, UR12, 0x2 ;  /* 0x0000000c03047c11 */ /* 0x000fc8000f8010ff */
[----:B------:R-:W-:-:S05]  /*1be0*/  LEA.HI.X R5, R3, UR13, R6, 0x2, P0 ;  /* 0x0000000d03057c11 */ /* 0x000fca00080f1406 */
[----:B------:R-:W2:Y:S04]  /*1bf0*/  LDG.E R3, desc[UR14][R4.64] ;  /* 0x0000000e04037981 */ /* 0x000ea8000c1e1900 */
[----:B------:R-:W2:Y:S04]  /*1c00*/  LDG.E R6, desc[UR14][R4.64+0x400] ;  /* 0x0004000e04067981 */ /* 0x000ea8000c1e1900 */
[----:B------:R-:W3:Y:S04]  /*1c10*/  LDG.E R10, desc[UR14][R4.64+0x800] ;  /* 0x0008000e040a7981 */ /* 0x000ee8000c1e1900 */
[----:B------:R-:W3:Y:S01]  /*1c20*/  LDG.E R9, desc[UR14][R4.64+0xc00] ;  /* 0x000c000e04097981 */ /* 0x000ee2000c1e1900 */
[----:B------:R-:W-:Y:S01]  /*1c30*/  VIADD R2, R2, 0x400 ;  /* 0x0000040002027836 */ /* 0x000fe20000000000 */
[----:B--2---:R-:W-:-:S04]  /*1c40*/  IADD3 R3, PT, PT, R6, R3, R8 ;  /* 0x0000000306037210 */ /* 0x004fc80007ffe008 */
[----:B---3--:R-:W-:-:S07]  /*1c50*/  IADD3 R8, PT, PT, R9, R10, R3 ;  /* 0x0000000a09087210 */ /* 0x008fce0007ffe003 */
.L_x_83:
[----:B------:R-:W-:Y:S05]  /*1c60*/  BSYNC.RECONVERGENT B2 ;  /* 0x0000000000027941 */ /* 0x000fea0003800200 */
.L_x_82:
[----:B------:R-:W-:Y:S05]  /*1c70*/  @!P1 BRA `(.L_x_76) ;  /* 0x0000000000449947 */ /* 0x000fea0003800000 */
[----:B------:R-:W-:Y:S02]  /*1c80*/  LOP3.LUT R7, R7, 0xffff, RZ, 0xc0, !PT ;  /* 0x0000ffff07077812 */ /* 0x000fe400078ec0ff */
[----:B------:R-:W-:Y:S02]  /*1c90*/  IADD3 R6, P0, PT, R2, UR10, RZ ;  /* 0x0000000a02067c10 */ /* 0x000fe4000ff1e0ff */
[----:B------:R-:W-:Y:S02]  /*1ca0*/  LEA.HI R2, R7, 0x1, RZ, 0x18 ;  /* 0x0000000107027811 */ /* 0x000fe400078fc0ff */
[----:B------:R-:W-:Y:S01]  /*1cb0*/  LEA R5, P1, R6, UR12, 0x2 ;  /* 0x0000000c06057c11 */ /* 0x000fe2000f8210ff */
[----:B------:R-:W-:Y:S01]  /*1cc0*/  IMAD.X R3, RZ, RZ, UR7, P0 ;  /* 0x00000007ff037e24 */ /* 0x000fe200080e06ff */
[----:B------:R-:W-:-:S04]  /*1cd0*/  LOP3.LUT R2, R2, 0x3, RZ, 0xc0, !PT ;  /* 0x0000000302027812 */ /* 0x000fc800078ec0ff */
[----:B------:R-:W-:Y:S01]  /*1ce0*/  LEA.HI.X R6, R6, UR13, R3, 0x2, P1 ;  /* 0x0000000d06067c11 */ /* 0x000fe200088f1403 */
[----:B------:R-:W-:-:S07]  /*1cf0*/  IMAD.MOV R4, RZ, RZ, -R2 ;  /* 0x000000ffff047224 */ /* 0x000fce00078e0a02 */
.L_x_84:
[----:B------:R-:W-:Y:S02]  /*1d00*/  IMAD.MOV.U32 R3, RZ, RZ, R6 ;  /* 0x000000ffff037224 */ /* 0x000fe400078e0006 */
[----:B------:R-:W-:-:S05]  /*1d10*/  IMAD.MOV.U32 R2, RZ, RZ, R5 ;  /* 0x000000ffff027224 */ /* 0x000fca00078e0005 */
[----:B------:R-:W2:Y:S01]  /*1d20*/  LDG.E R3, desc[UR14][R2.64] ;  /* 0x0000000e02037981 */ /* 0x000ea2000c1e1900 */
[----:B------:R-:W-:Y:S01]  /*1d30*/  VIADD R4, R4, 0x1 ;  /* 0x0000000104047836 */ /* 0x000fe20000000000 */
[----:B------:R-:W-:-:S04]  /*1d40*/  IADD3 R5, P1, PT, R5, 0x400, RZ ;  /* 0x0000040005057810 */ /* 0x000fc80007f3e0ff */
[----:B------:R-:W-:Y:S01]  /*1d50*/  ISETP.NE.AND P0, PT, R4, RZ, PT ;  /* 0x000000ff0400720c */ /* 0x000fe20003f05270 */
[----:B------:R-:W-:Y:S02]  /*1d60*/  IMAD.X R6, RZ, RZ, R6, P1 ;  /* 0x000000ffff067224 */ /* 0x000fe400008e0606 */
[----:B--2---:R-:W-:-:S10]  /*1d70*/  IMAD.IADD R8, R3, 0x1, R8 ;  /* 0x0000000103087824 */ /* 0x004fd400078e0208 */
[----:B------:R-:W-:Y:S05]  /*1d80*/  @P0 BRA `(.L_x_84) ;  /* 0xfffffffc00dc0947 */ /* 0x000fea000383ffff */
.L_x_76:
[----:B------:R-:W-:Y:S05]  /*1d90*/  BSYNC.RECONVERGENT B1 ;  /* 0x0000000000017941 */ /* 0x000fea0003800200 */
.L_x_73:
        /* <DEDUP_REMOVED lines=37> */
[----:B0-----:R-:W0:Y:S01]  /*1ff0*/  LDS.64 R2, [UR4+0x20] ;  /* 0x00002004ff027984 */ /* 0x001e220008000a00 */
[----:B-1----:R-:W-:-:S04]  /*2000*/  IADD3 R0, PT, PT, R4, R0, R9 ;  /* 0x0000000004007210 */ /* 0x002fc80007ffe009 */
[----:B------:R-:W-:-:S04]  /*2010*/  IADD3 R0, PT, PT, R6, R0, R5 ;  /* 0x0000000006007210 */ /* 0x000fc80007ffe005 */
[----:B0-----:R-:W-:-:S05]  /*2020*/  IADD3 R0, PT, PT, R2, R0, R7 ;  /* 0x0000000002007210 */ /* 0x001fca0007ffe007 */
[----:B------:R-:W-:-:S07]  /*2030*/  IMAD.IADD R9, R0, 0x1, R3 ;  /* 0x0000000100097824 */ /* 0x000fce00078e0203 */
.L_x_72:
[----:B------:R-:W-:Y:S05]  /*2040*/  BSYNC.RECONVERGENT B0 ;  /* 0x0000000000007941 */ /* 0x000fea0003800200 */
.L_x_57:
[----:B------:R-:W-:Y:S05]  /*2050*/  @P0 EXIT ;  /* 0x000000000000094d */ /* 0x000fea0003800000 */
[----:B------:R-:W3:Y:S02]  /*2060*/  LDCU.64 UR4, c[0x0][0x388] ;  /* 0x00007100ff0477ac */ /* 0x000ee40008000a00 */
[----:B---3--:R-:W-:-:S06]  /*2070*/  UIMAD.WIDE.U32 UR4, UR16, 0x4, UR4 ;  /* 0x00000004100478a5 */ /* 0x008fcc000f8e0004 */
[----:B0-----:R-:W-:Y:S02]  /*2080*/  IMAD.U32 R2, RZ, RZ, UR4 ;  /* 0x00000004ff027e24 */ /* 0x001fe4000f8e00ff */
[----:B------:R-:W-:-:S05]  /*2090*/  IMAD.U32 R3, RZ, RZ, UR5 ;  /* 0x00000005ff037e24 */ /* 0x000fca000f8e00ff */
[----:B------:R-:W-:Y:S01]  /*20a0*/  STG.E desc[UR14][R2.64], R9 ;  /* 0x0000000902007986 */ /* 0x000fe2000c10190e */
[----:B------:R-:W-:Y:S05]  /*20b0*/  EXIT ;  /* 0x000000000000794d */ /* 0x000fea0003800000 */
.L_x_85:
        /* <DEDUP_REMOVED lines=12> */
.L_x_1136:


//--------------------- .text._ZN3cub18CUB_300001_SM_10006detail6reduce28DeviceReduceSingleTileKernelINS2_10policy_hubIiyN4cuda3std3__44plusIiEEE10Policy1000EN6thrust24THRUST_300001_SM_1000_NS10device_ptrIiEEPiyS9_iiNS7_10__identityEEEvT0_T1_T2_T3_T4_T6_ --------------------------
	.section	.text._ZN3cub18CUB_300001_SM_10006detail6reduce28DeviceReduceSingleTileKernelINS2_10policy_hubIiyN4cuda3std3__44plusIiEEE10Policy1000EN6thrust24THRUST_300001_SM_1000_NS10device_ptrIiEEPiyS9_iiNS7_10__identityEEEvT0_T1_T2_T3_T4_T6_,"ax",@progbits
	.align	128
        .global         _ZN3cub18CUB_300001_SM_10006detail6reduce28DeviceReduceSingleTileKernelINS2_10policy_hubIiyN4cuda3std3__44plusIiEEE10Policy1000EN6thrust24THRUST_300001_SM_1000_NS10device_ptrIiEEPiyS9_iiNS7_10__identityEEEvT0_T1_T2_T3_T4_T6_
        .type           _ZN3cub18CUB_300001_SM_10006detail6reduce28DeviceReduceSingleTileKernelINS2_10policy_hubIiyN4cuda3std3__44plusIiEEE10Policy1000EN6thrust24THRUST_300001_SM_1000_NS10device_ptrIiEEPiyS9_iiNS7_10__identityEEEvT0_T1_T2_T3_T4_T6_,@function
        .size           _ZN3cub18CUB_300001_SM_10006detail6reduce28DeviceReduceSingleTileKernelINS2_10policy_hubIiyN4cuda3std3__44plusIiEEE10Policy1000EN6thrust24THRUST_300001_SM_1000_NS10device_ptrIiEEPiyS9_iiNS7_10__identityEEEvT0_T1_T2_T3_T4_T6_,(.L_x_1137 - _ZN3cub18CUB_300001_SM_10006detail6reduce28DeviceReduceSingleTileKernelINS2_10policy_hubIiyN4cuda3std3__44plusIiEEE10Policy1000EN6thrust24THRUST_300001_SM_1000_NS10device_ptrIiEEPiyS9_iiNS7_10__identityEEEvT0_T1_T2_T3_T4_T6_)
        .other          _ZN3cub18CUB_300001_SM_10006detail6reduce28DeviceReduceSingleTileKernelINS2_10policy_hubIiyN4cuda3std3__44plusIiEEE10Policy1000EN6thrust24THRUST_300001_SM_1000_NS10device_ptrIiEEPiyS9_iiNS7_10__identityEEEvT0_T1_T2_T3_T4_T6_,@"STO_CUDA_ENTRY STV_DEFAULT"
_ZN3cub18CUB_300001_SM_10006detail6reduce28DeviceReduceSingleTileKernelINS2_10policy_hubIiyN4cuda3std3__44plusIiEEE10Policy1000EN6thrust24THRUST_300001_SM_1000_NS10device_ptrIiEEPiyS9_iiNS7_10__identityEEEvT0_T1_T2_T3_T4_T6_:
.text._ZN3cub18CUB_300001_SM_10006detail6reduce28DeviceReduceSingleTileKernelINS2_10policy_hubIiyN4cuda3std3__44plusIiEEE10Policy1000EN6thrust24THRUST_300001_SM_1000_NS10device_ptrIiEEPiyS9_iiNS7_10__identityEEEvT0_T1_T2_T3_T4_T6_:
[----:B------:R-:W-:Y:S01]  /*0000*/  LDC R1, c[0x0][0x37c] ;  /* 0x0000df00ff017b82 */ /* 0x000fe20000000800 */
[----:B------:R-:W0:Y:S01]  /*0010*/  LDCU.64 UR4, c[0x0][0x390] ;  /* 0x00007200ff0477ac */ /* 0x000e220008000a00 */
[----:B------:R-:W1:Y:S01]  /*0020*/  LDCU.64 UR6, c[0x0][0x358] ;  /* 0x00006b00ff0677ac */ /* 0x000e620008000a00 */
[----:B0-----:R-:W-:Y:S02]  /*0030*/  IMAD.U32 R4, RZ, RZ, UR4 ;  /* 0x00000004ff047e24 */ /* 0x001fe4000f8e00ff */
[----:B------:R-:W-:-:S03]  /*0040*/  IMAD.U32 R0, RZ, RZ, UR5 ;  /* 0x00000005ff007e24 */ /* 0x000fc6000f8e00ff */
[----:B------:R-:W-:-:S04]  /*0050*/  ISETP.NE.U32.AND P0, PT, R4, RZ, PT ;  /* 0x000000ff0400720c */ /* 0x000fc80003f05070 */
[----:B------:R-:W-:-:S13]  /*0060*/  ISETP.NE.AND.EX P0, PT, R0, RZ, PT, P0 ;  /* 0x000000ff0000720c */ /* 0x000fda0003f05300 */
        /* <DEDUP_REMOVED lines=8> */
.L_x_86:
[----:B------:R-:W-:Y:S01]  /*00f0*/  ISETP.GT.U32.AND P0, PT, R4, 0xfff, PT ;  /* 0x00000fff0400780c */ /* 0x000fe20003f04070 */
[----:B------:R-:W-:Y:S03]  /*0100*/  BSSY.RECONVERGENT B0, `(.L_x_87) ;  /* 0x00001d1000007945 */ /* 0x000fe60003800200 */
[----:B------:R-:W-:-:S13]  /*0110*/  ISETP.GT.U32.AND.EX P0, PT, R0, RZ, PT, P0 ;  /* 0x000000ff0000720c */ /* 0x000fda0003f04100 */
[----:B------:R-:W-:Y:S05]  /*0120*/  @P0 BRA `(.L_x_88) ;  /* 0x0000000c00940947 */ /* 0x000fea0003800000 */
[----:B------:R-:W0:Y:S01]  /*0130*/  S2R R5, SR_TID.X ;  /* 0x0000000000057919 */ /* 0x000e220000002100 */
[----:B------:R-:W-:Y:S01]  /*0140*/  BSSY.RECONVERGENT B1, `(.L_x_89) ;  /* 0x0000009000017945 */ /* 0x000fe20003800200 */
[----:B------:R-:W-:Y:S01]  /*0150*/  IMAD.MOV.U32 R6, RZ, RZ, RZ ;  /* 0x000000ffff067224 */ /* 0x000fe200078e00ff */
[----:B0-----:R-:W-:Y:S01]  /*0160*/  ISETP.GE.U32.AND P0, PT, R5, R4, PT ;  /* 0x000000040500720c */ /* 0x001fe20003f06070 */
[----:B------:R-:W-:-:S12]  /*0170*/  IMAD.MOV.U32 R7, RZ, RZ, R5 ;  /* 0x000000ffff077224 */ /* 0x000fd800078e0005 */
[----:B------:R-:W-:Y:S05]  /*0180*/  @P0 BRA `(.L_x_90) ;  /* 0x0000000000100947 */ /* 0x000fea0003800000 */
[----:B------:R-:W0:Y:S02]  /*0190*/  LDC.64 R2, c[0x0][0x380] ;  /* 0x0000e000ff027b82 */ /* 0x000e240000000a00 */
[----:B0-----:R-:W-:-:S05]  /*01a0*/  IMAD.WIDE.U32 R2, R5, 0x4, R2 ;  /* 0x0000000405027825 */ /* 0x001fca00078e0002 */
[----:B------:R0:W5:Y:S01]  /*01b0*/  LDG.E R6, desc[UR6][R2.64] ;  /* 0x0000000602067981 */ /* 0x000162000c1e1900 */
[----:B------:R-:W-:-:S07]  /*01c0*/  VIADD R7, R5, 0x100 ;  /* 0x0000010005077836 */ /* 0x000fce0000000000 */
.L_x_90:
[----:B------:R-:W-:Y:S05]  /*01d0*/  BSYNC.RECONVERGENT B1 ;  /* 0x0000000000017941 */ /* 0x000fea0003800200 */
.L_x_89:
[----:B------:R-:W-:Y:S01]  /*01e0*/  ISETP.GE.U32.AND P0, PT, R7, R4, PT ;  /* 0x000000040700720c */ /* 0x000fe20003f06070 */
[----:B------:R-:W-:-:S12]  /*01f0*/  BSSY.RECONVERGENT B1, `(.L_x_91) ;  /* 0x0000060000017945 */ /* 0x000fd80003800200 */
[----:B------:R-:W-:Y:S05]  /*0200*/  @P0 BRA `(.L_x_92) ;  /* 0x0000000400780947 */ /* 0x000fea0003800000 */
[----:B0-----:R-:W-:Y:S01]  /*0210*/  LOP3.LUT R3, RZ, R7, RZ, 0x33, !PT ;  /* 0x00000007ff037212 */ /* 0x001fe200078e33ff */
[----:B------:R-:W-:Y:S04]  /*0220*/  BSSY.RECONVERGENT B2, `(.L_x_93) ;  /* 0x000002c000027945 */ /* 0x000fe80003800200 */
[----:B------:R-:W-:-:S05]  /*0230*/  IMAD.IADD R3, R3, 0x1, R4 ;  /* 0x0000000103037824 */ /* 0x000fca00078e0204 */
[C---:B------:R-:W-:Y:S02]  /*0240*/  ISETP.GE.U32.AND P0, PT, R3.reuse, 0xf00, PT ;  /* 0x00000f000300780c */ /* 0x040fe40003f06070 */
[----:B------:R-:W-:-:S04]  /*0250*/  LEA.HI R8, R3, 0x1, RZ, 0x18 ;  /* 0x0000000103087811 */ /* 0x000fc800078fc0ff */
[----:B------:R-:W-:-:S04]  /*0260*/  LOP3.LUT R22, R8, 0xf, RZ, 0xc0, !PT ;  /* 0x0000000f08167812 */ /* 0x000fc800078ec0ff */
[----:B------:R-:W-:-:S03]  /*0270*/  ISETP.NE.AND P1, PT, R22, RZ, PT ;  /* 0x000000ff1600720c */ /* 0x000fc60003f25270 */
[----:B------:R-:W-:Y:S10]  /*0280*/  @!P0 BRA `(.L_x_94) ;  /* 0x0000000000948947 */ /* 0x000ff40003800000 */
[----:B------:R-:W0:Y:S01]  /*0290*/  LDC.64 R2, c[0x0][0x380] ;  /* 0x0000e000ff027b82 */ /* 0x000e220000000a00 */
[----:B------:R-:W-:-:S05]  /*02a0*/  LOP3.LUT R9, R8, 0x1fffff0, RZ, 0xc0, !PT ;  /* 0x01fffff008097812 */ /* 0x000fca00078ec0ff */
[----:B------:R-:W-:Y:S02]  /*02b0*/  IMAD.MOV R9, RZ, RZ, -R9 ;  /* 0x000000ffff097224 */ /* 0x000fe400078e0a09 */
[----:B0-----:R-:W-:-:S03]  /*02c0*/  IMAD.WIDE.U32 R2, R7, 0x4, R2 ;  /* 0x0000000407027825 */ /* 0x001fc600078e0002 */
[----:B------:R-:W-:-:S05]  /*02d0*/  IADD3 R15, P0, PT, R2, 0x2000, RZ ;  /* 0x00002000020f7810 */ /* 0x000fca0007f1e0ff */
[----:B------:R-:W-:-:S08]  /*02e0*/  IMAD.X R3, RZ, RZ, R3, P0 ;  /* 0x000000ffff037224 */ /* 0x000fd000000e0603 */
.L_x_95:
        /* <DEDUP_REMOVED lines=31> */
.L_x_94:
[----:B------:R-:W-:Y:S05]  /*04e0*/  BSYNC.RECONVERGENT B2 ;  /* 0x0000000000027941 */ /* 0x000fea0003800200 */
.L_x_93:
[----:B------:R-:W-:Y:S05]  /*04f0*/  @!P1 BRA `(.L_x_92) ;  /* 0x0000000000bc9947 */ /* 0x000fea0003800000 */
[----:B------:R-:W-:Y:S01]  /*0500*/  ISETP.GE.U32.AND P0, PT, R22, 0x8, PT ;  /* 0x000000081600780c */ /* 0x000fe20003f06070 */
[----:B------:R-:W-:Y:S01]  /*0510*/  BSSY.RECONVERGENT B2, `(.L_x_96) ;  /* 0x0000013000027945 */ /* 0x000fe20003800200 */
[----:B------:R-:W-:-:S04]  /*0520*/  LOP3.LUT R17, R8, 0x7, RZ, 0xc0, !PT ;  /* 0x0000000708117812 */ /* 0x000fc800078ec0ff */
[----:B------:R-:W-:-:S07]  /*0530*/  ISETP.NE.AND P1, PT, R17, RZ, PT ;  /* 0x000000ff1100720c */ /* 0x000fce0003f25270 */
[----:B------:R-:W-:Y:S06]  /*0540*/  @!P0 BRA `(.L_x_97) ;  /* 0x00000000003c8947 */ /* 0x000fec0003800000 */
[----:B------:R-:W0:Y:S02]  /*0550*/  LDC.64 R2, c[0x0][0x380] ;  /* 0x0000e000ff027b82 */ /* 0x000e240000000a00 */
[----:B0-----:R-:W-:-:S05]  /*0560*/  IMAD.WIDE R2, R7, 0x4, R2 ;  /* 0x0000000407027825 */ /* 0x001fca00078e0202 */
        /* <DEDUP_REMOVED lines=13> */
.L_x_97:
[----:B------:R-:W-:Y:S05]  /*0640*/  BSYNC.RECONVERGENT B2 ;  /* 0x0000000000027941 */ /* 0x000fea0003800200 */
.L_x_96:
        /* <DEDUP_REMOVED lines=11> */
[----:B------:R-:W3:Y:S01]  /*0700*/  LDG.E R12, desc[UR6][R2.64+0xc00] ;  /* 0x000c0006020c7981 */ /* 0x000ee2000c1e1900 */
[----:B------:R-:W-:Y:S01]  /*0710*/  VIADD R7, R7, 0x400 ;  /* 0x0000040007077836 */ /* 0x000fe20000000000 */
[----:B--2--5:R-:W-:-:S04]  /*0720*/  IADD3 R6, PT, PT, R8, R9, R6 ;  /* 0x0000000908067210 */ /* 0x024fc80007ffe006 */
[----:B---3--:R-:W-:-:S07]  /*0730*/  IADD3 R6, PT, PT, R12, R11, R6 ;  /* 0x0000000b0c067210 */ /* 0x008fce0007ffe006 */
.L_x_99:
[----:B------:R-:W-:Y:S05]  /*0740*/  BSYNC.RECONVERGENT B2 ;  /* 0x0000000000027941 */ /* 0x000fea0003800200 */
.L_x_98:
[----:B------:R-:W-:Y:S05]  /*0750*/  @!P1 BRA `(.L_x_92) ;  /* 0x0000000000249947 */ /* 0x000fea0003800000 */
[----:B------:R-:W0:Y:S01]  /*0760*/  LDC.64 R8, c[0x0][0x380] ;  /* 0x0000e000ff087b82 */ /* 0x000e220000000a00 */
[----:B------:R-:W-:-:S07]  /*0770*/  IMAD.MOV R10, RZ, RZ, -R10 ;  /* 0x000000ffff0a7224 */ /* 0x000fce00078e0a0a */
.L_x_100:
[----:B0-----:R-:W-:-:S06]  /*0780*/  IMAD.WIDE R2, R7, 0x4, R8 ;  /* 0x0000000407027825 */ /* 0x001fcc00078e0208 */
[----:B------:R-:W2:Y:S01]  /*0790*/  LDG.E R3, desc[UR6][R2.64] ;  /* 0x0000000602037981 */ /* 0x000ea2000c1e1900 */
[----:B------:R-:W-:Y:S02]  /*07a0*/  VIADD R10, R10, 0x1 ;  /* 0x000000010a0a7836 */ /* 0x000fe40000000000 */
[----:B------:R-:W-:-:S03]  /*07b0*/  VIADD R7, R7, 0x100 ;  /* 0x0000010007077836 */ /* 0x000fc60000000000 */
[----:B------:R-:W-:Y:S01]  /*07c0*/  ISETP.NE.AND P0, PT, R10, RZ, PT ;  /* 0x000000ff0a00720c */ /* 0x000fe20003f05270 */
[----:B--2--5:R-:W-:-:S12]  /*07d0*/  IMAD.IADD R6, R3, 0x1, R6 ;  /* 0x0000000103067824 */ /* 0x024fd800078e0206 */
[----:B------:R-:W-:Y:S05]  /*07e0*/  @P0 BRA `(.L_x_100) ;  /* 0xfffffffc00e40947 */ /* 0x000fea000383ffff */
.L_x_92:
[----:B------:R-:W-:Y:S05]  /*07f0*/  BSYNC.RECONVERGENT B1 ;  /* 0x0000000000017941 */ /* 0x000fea0003800200 */
.L_x_91:
[----:B------:R-:W-:-:S04]  /*0800*/  ISETP.GE.U32.AND P0, PT, R4, 0x100, PT ;  /* 0x000001000400780c */ /* 0x000fc80003f06070 */
[----:B------:R-:W-:-:S13]  /*0810*/  ISETP.GE.U32.AND.EX P0, PT, R0, RZ, PT, P0 ;  /* 0x000000ff0000720c */ /* 0x000fda0003f06100 */
[----:B------:R-:W-:Y:S05]  /*0820*/  @!P0 BRA `(.L_x_101) ;  /* 0x0000000000ac8947 */ /* 0x000fea0003800000 */
[----:B------:R-:W1:Y:S01]  /*0830*/  S2R R8, SR_LANEID ;  /* 0x0000000000087919 */ /* 0x000e620000000000 */
[----:B------:R-:W-:Y:S01]  /*0840*/  ISETP.NE.AND P5, PT, R5, RZ, PT ;  /* 0x000000ff0500720c */ /* 0x000fe20003fa5270 */
[----:B-----5:R-:W0:Y:S01]  /*0850*/  SHFL.DOWN PT, R0, R6, 0x1, 0x1f ;  /* 0x08201f0006007f89 */ /* 0x020e2200000e0000 */
[C---:B-1----:R-:W-:Y:S02]  /*0860*/  ISETP.GT.AND P0, PT, R8.reuse, 0x1e, PT ;  /* 0x0000001e0800780c */ /* 0x042fe40003f04270 */
[----:B------:R-:W-:Y:S02]  /*0870*/  ISETP.NE.AND P1, PT, R8, RZ, PT ;  /* 0x000000ff0800720c */ /* 0x000fe40003f25270 */
[----:B0-----:R-:W-:Y:S02]  /*0880*/  SEL R3, R0, RZ, !P0 ;  /* 0x000000ff00037207 */ /* 0x001fe40004000000 */
        /* <DEDUP_REMOVED lines=21> */
[----:B0-----:R-:W-:-:S05]  /*09e0*/  SEL R3, R3, RZ, !P0 ;  /* 0x000000ff03037207 */ /* 0x001fca0004000000 */
[----:B------:R-:W-:-:S05]  /*09f0*/  IMAD.IADD R7, R2, 0x1, R3 ;  /* 0x0000000102077824 */ /* 0x000fca00078e0203 */
[----:B------:R1:W-:Y:S01]  /*0a00*/  @!P1 STS [R0+0x8], R7 ;  /* 0x0000080700009388 */ /* 0x0003e20000000800 */
[----:B------:R-:W-:Y:S06]  /*0a10*/  BAR.SYNC.DEFER_BLOCKING 0x0 ;  /* 0x0000000000007b1d */ /* 0x000fec0000010000 */
[----:B------:R-:W-:Y:S05]  /*0a20*/  @P5 BRA `(.L_x_102) ;  /* 0x0000001000f85947 */ /* 0x000fea0003800000 */
[----:B------:R-:W0:Y:S01]  /*0a30*/  S2UR UR5, SR_CgaCtaId ;  /* 0x00000000000579c3 */ /* 0x000e220000008800 */
[----:B------:R-:W-:Y:S02]  /*0a40*/  UMOV UR4, 0x400 ;  /* 0x0000040000047882 */ /* 0x000fe40000000000 */
[----:B0-----:R-:W-:-:S09]  /*0a50*/  ULEA UR4, UR5, UR4, 0x18 ;  /* 0x0000000405047291 */ /* 0x001fd2000f8ec0ff */
[----:B-1----:R-:W-:Y:S04]  /*0a60*/  LDS R0, [UR4+0xc] ;  /* 0x00000c04ff007984 */ /* 0x002fe80008000800 */
[----:B------:R-:W0:Y:S04]  /*0a70*/  LDS.128 R8, [UR4+0x10] ;  /* 0x00001004ff087984 */ /* 0x000e280008000c00 */
[----:B------:R-:W1:Y:S01]  /*0a80*/  LDS.64 R2, [UR4+0x20] ;  /* 0x00002004ff027984 */ /* 0x000e620008000a00 */
[----:B0-----:R-:W-:-:S04]  /*0a90*/  IADD3 R0, PT, PT, R8, R0, R7 ;  /* 0x0000000008007210 */ /* 0x001fc80007ffe007 */
[----:B------:R-:W-:-:S04]  /*0aa0*/  IADD3 R0, PT, PT, R10, R0, R9 ;  /* 0x000000000a007210 */ /* 0x000fc80007ffe009 */
[----:B-1----:R-:W-:-:S05]  /*0ab0*/  IADD3 R0, PT, PT, R2, R0, R11 ;  /* 0x0000000002007210 */ /* 0x002fca0007ffe00b */
[----:B------:R-:W-:Y:S01]  /*0ac0*/  IMAD.IADD R7, R0, 0x1, R3 ;  /* 0x0000000100077824 */ /* 0x000fe200078e0203 */
[----:B------:R-:W-:Y:S06]  /*0ad0*/  BRA `(.L_x_102) ;  /* 0x0000001000cc7947 */ /* 0x000fec0003800000 */
.L_x_101:
[C---:B0-----:R-:W-:Y:S01]  /*0ae0*/  LOP3.LUT R2, R5.reuse, 0x3e0, RZ, 0xc0, !PT ;  /* 0x000003e005027812 */ /* 0x041fe200078ec0ff */
[----:B------:R-:W0:Y:S01]  /*0af0*/  S2R R12, SR_LANEID ;  /* 0x00000000000c7919 */ /* 0x000e220000000000 */
[----:B------:R-:W-:Y:S02]  /*0b00*/  ISETP.NE.AND P5, PT, R5, RZ, PT ;  /* 0x000000ff0500720c */ /* 0x000fe40003fa5270 */
[----:B------:R-:W-:Y:S01]  /*0b10*/  LOP3.LUT R7, RZ, R2, RZ, 0x33, !PT ;  /* 0x00000002ff077212 */ /* 0x000fe200078e33ff */
[----:B------:R-:W-:-:S04]  /*0b20*/  VIADD R3, R2, 0x20 ;  /* 0x0000002002037836 */ /* 0x000fc80000000000 */
[----:B------:R-:W-:Y:S01]  /*0b30*/  IMAD.IADD R7, R7, 0x1, R4 ;  /* 0x0000000107077824 */ /* 0x000fe200078e0204 */
[----:B------:R-:W-:-:S04]  /*0b40*/  ISETP.GT.U32.AND P0, PT, R3, R4, PT ;  /* 0x000000040300720c */ /* 0x000fc80003f04070 */
        /* <DEDUP_REMOVED lines=10> */
[----:B------:R-:W-:Y:S01]  /*0bf0*/  @!P1 SHF.R.U32.HI R9, RZ, 0x3, R5 ;  /* 0x00000003ff099819 */ /* 0x000fe20000011605 */
[----:B------:R-:W1:Y:S03]  /*0c00*/  SHFL.DOWN PT, R7, R2, 0x2, R3 ;  /* 0x0840000002077989 */ /* 0x000e6600000e0003 */
[----:B------:R-:W-:Y:S02]  /*0c10*/  @!P1 LOP3.LUT R9, R9, 0x7c, RZ, 0xc0, !PT ;  /* 0x0000007c09099812 */ /* 0x000fe400078ec0ff */
[----:B-1----:R-:W-:Y:S02]  /*0c20*/  SEL R7, R7, RZ, !P0 ;  /* 0x000000ff07077207 */ /* 0x002fe40004000000 */
[----:B------:R-:W-:Y:S02]  /*0c30*/  ISETP.GT.AND P0, PT, R10, R3, PT ;  /* 0x000000030a00720c */ /* 0x000fe40003f04270 */
[----:B------:R-:W-:Y:S01]  /*0c40*/  @!P1 MOV R10, 0x400 ;  /* 0x00000400000a9802 */ /* 0x000fe20000000f00 */
[----:B------:R-:W-:-:S02]  /*0c50*/  IMAD.IADD R8, R2, 0x1, R7 ;  /* 0x0000000102087824 */ /* 0x000fc400078e0207 */
[----:B------:R-:W-:Y:S01]  /*0c60*/  VIADD R2, R12, 0x8 ;  /* 0x000000080c027836 */ /* 0x000fe20000000000 */
[----:B0-----:R-:W-:Y:S02]  /*0c70*/  @!P1 LEA R10, R11, R10, 0x18 ;  /* 0x0000000a0b0a9211 */ /* 0x001fe400078ec0ff */
        /* <DEDUP_REMOVED lines=11> */
[----:B0-----:R-:W-:-:S05]  /*0d30*/  SEL R7, R7, RZ, !P0 ;  /* 0x000000ff07077207 */ /* 0x001fca0004000000 */
[----:B------:R-:W-:-:S05]  /*0d40*/  IMAD.IADD R7, R2, 0x1, R7 ;  /* 0x0000000102077824 */ /* 0x000fca00078e0207 */
[----:B------:R0:W-:Y:S01]  /*0d50*/  @!P1 STS [R10+0x8], R7 ;  /* 0x000008070a009388 */ /* 0x0001e20000000800 */
[----:B------:R-:W-:Y:S06]  /*0d60*/  BAR.SYNC.DEFER_BLOCKING 0x0 ;  /* 0x0000000000007b1d */ /* 0x000fec0000010000 */
[----:B------:R-:W-:Y:S05]  /*0d70*/  @P5 BRA `(.L_x_102) ;  /* 0x0000001000245947 */ /* 0x000fea0003800000 */
[----:B------:R-:W1:Y:S01]  /*0d80*/  S2UR UR5, SR_CgaCtaId ;  /* 0x00000000000579c3 */ /* 0x000e620000008800 */
[----:B------:R-:W-:Y:S01]  /*0d90*/  UMOV UR4, 0x400 ;  /* 0x0000040000047882 */ /* 0x000fe20000000000 */
[C---:B------:R-:W-:Y:S02]  /*0da0*/  ISETP.GT.U32.AND P0, PT, R4.reuse, 0x40, PT ;  /* 0x000000400400780c */ /* 0x040fe40003f04070 */
[C---:B------:R-:W-:Y:S02]  /*0db0*/  ISETP.GT.U32.AND P6, PT, R4.reuse, 0x20, PT ;  /* 0x000000200400780c */ /* 0x040fe40003fc4070 */
[C---:B------:R-:W-:Y:S02]  /*0dc0*/  ISETP.GT.U32.AND P4, PT, R4.reuse, 0x60, PT ;  /* 0x000000600400780c */ /* 0x040fe40003f84070 */
[----:B------:R-:W-:Y:S02]  /*0dd0*/  ISETP.GT.U32.AND P2, PT, R4, 0x80, PT ;  /* 0x000000800400780c */ /* 0x000fe40003f44070 */
[----:B------:R-:W-:-:S02]  /*0de0*/  ISETP.GT.U32.AND.EX P0, PT, R0, RZ, PT, P0 ;  /* 0x000000ff0000720c */ /* 0x000fc40003f04100 */
[----:B------:R-:W-:Y:S02]  /*0df0*/  ISETP.GT.U32.AND.EX P6, PT, R0, RZ, PT, P6 ;  /* 0x000000ff0000720c */ /* 0x000fe40003fc4160 */
[C---:B------:R-:W-:Y:S02]  /*0e00*/  ISETP.GT.U32.AND P3, PT, R4.reuse, 0xa0, PT ;  /* 0x000000a00400780c */ /* 0x040fe40003f64070 */
[----:B------:R-:W-:Y:S02]  /*0e10*/  ISETP.GT.U32.AND P1, PT, R4, 0xc0, PT ;  /* 0x000000c00400780c */ /* 0x000fe40003f24070 */
[C---:B------:R-:W-:Y:S02]  /*0e20*/  ISETP.GT.U32.AND.EX P4, PT, R0.reuse, RZ, PT, P4 ;  /* 0x000000ff0000720c */ /* 0x040fe40003f84140 */
[C---:B------:R-:W-:Y:S02]  /*0e30*/  ISETP.GT.U32.AND.EX P2, PT, R0.reuse, RZ, PT, P2 ;  /* 0x000000ff0000720c */ /* 0x040fe40003f44120 */
[C---:B------:R-:W-:Y:S01]  /*0e40*/  ISETP.GT.U32.AND.EX P3, PT, R0.reuse, RZ, PT, P3 ;  /* 0x000000ff0000720c */ /* 0x040fe20003f64130 */
[----:B-1----:R-:W-:Y:S01]  /*0e50*/  ULEA UR4, UR5, UR4, 0x18 ;  /* 0x0000000405047291 */ /* 0x002fe2000f8ec0ff */
[----:B------:R-:W-:-:S08]  /*0e60*/  ISETP.GT.U32.AND.EX P1, PT, R0, RZ, PT, P1 ;  /* 0x000000ff0000720c */ /* 0x000fd00003f24110 */
[----:B0-----:R-:W0:Y:S04]  /*0e70*/  LDS.128 R8, [UR4+0x10] ;  /* 0x00001004ff087984 */ /* 0x001e280008000c00 */
[----:B------:R-:W1:Y:S04]  /*0e80*/  LDS R5, [UR4+0xc] ;  /* 0x00000c04ff057984 */ /* 0x000e680008000800 */
[----:B------:R-:W2:Y:S01]  /*0e90*/  LDS.64 R2, [UR4+0x20] ;  /* 0x00002004ff027984 */ /* 0x000ea20008000a00 */
[----:B0-----:R-:W-:Y:S02]  /*0ea0*/  SEL R8, R8, RZ, P0 ;  /* 0x000000ff08087207 */ /* 0x001fe40000000000 */
[----:B------:R-:W-:-:S02]  /*0eb0*/  ISETP.GT.U32.AND P0, PT, R4, 0xe0, PT ;  /* 0x000000e00400780c */ /* 0x000fc40003f04070 */
[----:B-1----:R-:W-:Y:S02]  /*0ec0*/  SEL R6, R5, RZ, P6 ;  /* 0x000000ff05067207 */ /* 0x002fe40003000000 */
[----:B------:R-:W-:Y:S02]  /*0ed0*/  SEL R9, R9, RZ, P4 ;  /* 0x000000ff09097207 */ /* 0x000fe40002000000 */
[----:B------:R-:W-:Y:S02]  /*0ee0*/  IADD3 R6, PT, PT, R8, R6, R7 ;  /* 0x0000000608067210 */ /* 0x000fe40007ffe007 */
[----:B------:R-:W-:Y:S02]  /*0ef0*/  SEL R10, R10, RZ, P2 ;  /* 0x000000ff0a0a7207 */ /* 0x000fe40001000000 */
[----:B------:R-:W-:Y:S02]  /*0f00*/  ISETP.GT.U32.AND.EX P0, PT, R0, RZ, PT, P0 ;  /* 0x000000ff0000720c */ /* 0x000fe40003f04100 */
[----:B------:R-:W-:-:S02]  /*0f10*/  SEL R11, R11, RZ, P3 ;  /* 0x000000ff0b0b7207 */ /* 0x000fc40001800000 */
[----:B------:R-:W-:Y:S02]  /*0f20*/  IADD3 R6, PT, PT, R10, R6, R9 ;  /* 0x000000060a067210 */ /* 0x000fe40007ffe009 */
[----:B--2---:R-:W-:Y:S02]  /*0f30*/  SEL R2, R2, RZ, P1 ;  /* 0x000000ff02027207 */ /* 0x004fe40000800000 */
[----:B------:R-:W-:Y:S02]  /*0f40*/  SEL R3, R3, RZ, P0 ;  /* 0x000000ff03037207 */ /* 0x000fe40000000000 */
[----:B------:R-:W-:-:S05]  /*0f50*/  IADD3 R2, PT, PT, R2, R6, R11 ;  /* 0x0000000602027210 */ /* 0x000fca0007ffe00b */
[----:B------:R-:W-:Y:S01]  /*0f60*/  IMAD.IADD R7, R2, 0x1, R3 ;  /* 0x0000000102077824 */ /* 0x000fe200078e0203 */
[----:B------:R-:W-:Y:S06]  /*0f70*/  BRA `(.L_x_102) ;  /* 0x0000000c00a47947 */ /* 0x000fec0003800000 */
.L_x_88:
[----:B------:R-:W0:Y:S01]  /*0f80*/  S2R R8, SR_TID.X ;  /* 0x0000000000087919 */ /* 0x000e220000002100 */
[----:B------:R-:W0:Y:S02]  /*0f90*/  LDC.64 R2, c[0x0][0x380] ;  /* 0x0000e000ff027b82 */ /* 0x000e240000000a00 */
[----:B0-----:R-:W-:-:S05]  /*0fa0*/  IMAD.WIDE.U32 R2, R8, 0x4, R2 ;  /* 0x0000000408027825 */ /* 0x001fca00078e0002 */
        /* <DEDUP_REMOVED lines=16> */
[----:B--2---:R-:W-:-:S04]  /*10b0*/  IADD3 R5, PT, PT, R7, R6, R5 ;  /* 0x0000000607057210 */ /* 0x004fc80007ffe005 */
[----:B---3--:R-:W-:Y:S01]  /*10c0*/  IADD3 R5, PT, PT, R12, R9, R5 ;  /* 0x000000090c057210 */ /* 0x008fe20007ffe005 */
[----:B------:R-:W-:Y:S01]  /*10d0*/  IMAD.MOV.U32 R9, RZ, RZ, 0x1000 ;  /* 0x00001000ff097424 */ /* 0x000fe200078e00ff */
[----:B------:R-:W-:-:S04]  /*10e0*/  IADD3 R12, P1, PT, R4, -0x1000, RZ ;  /* 0xfffff000040c7810 */ /* 0x000fc80007f3e0ff */
[----:B------:R-:W-:Y:S02]  /*10f0*/  ISETP.GE.U32.AND P0, PT, R12, 0x1000, PT ;  /* 0x000010000c00780c */ /* 0x000fe40003f06070 */
[----:B----4-:R-:W-:Y:S01]  /*1100*/  IADD3 R5, PT, PT, R14, R11, R5 ;  /* 0x0000000b0e057210 */ /* 0x010fe20007ffe005 */
[----:B------:R-:W-:Y:S01]  /*1110*/  IMAD.MOV.U32 R11, RZ, RZ, RZ ;  /* 0x000000ffff0b7224 */ /* 0x000fe200078e00ff */
[----:B------:R-:W-:-:S04]  /*1120*/  IADD3.X R14, PT, PT, R0, -0x1, RZ, P1, !PT ;  /* 0xffffffff000e7810 */ /* 0x000fc80000ffe4ff */
[----:B------:R-:W-:Y:S02]  /*1130*/  ISETP.GE.U32.AND.EX P0, PT, R14, RZ, PT, P0 ;  /* 0x000000ff0e00720c */ /* 0x000fe40003f06100 */
[----:B-----5:R-:W-:-:S04]  /*1140*/  IADD3 R5, PT, PT, R16, R13, R5 ;  /* 0x0000000d10057210 */ /* 0x020fc80007ffe005 */
[----:B------:R-:W-:-:S04]  /*1150*/  IADD3 R5, PT, PT, R18, R15, R5 ;  /* 0x0000000f12057210 */ /* 0x000fc80007ffe005 */
[----:B------:R-:W-:-:S04]  /*1160*/  IADD3 R5, PT, PT, R20, R17, R5 ;  /* 0x0000001114057210 */ /* 0x000fc80007ffe005 */
[----:B------:R-:W-:-:S05]  /*1170*/  IADD3 R5, PT, PT, R22, R19, R5 ;  /* 0x0000001316057210 */ /* 0x000fca0007ffe005 */
[----:B------:R-:W-:Y:S01]  /*1180*/  IMAD.IADD R10, R10, 0x1, R5 ;  /* 0x000000010a0a7824 */ /* 0x000fe200078e0205 */
[----:B------:R-:W-:Y:S06]  /*1190*/  @!P0 BRA `(.L_x_103) ;  /* 0x0000000000a08947 */ /* 0x000fec0003800000 */
[----:B------:R-:W0:Y:S01]  /*11a0*/  LDC.64 R4, c[0x0][0x390] ;  /* 0x0000e400ff047b82 */ /* 0x000e220000000a00 */
[----:B------:R-:W-:Y:S02]  /*11b0*/  IMAD.MOV.U32 R9, RZ, RZ, 0x1000 ;  /* 0x00001000ff097424 */ /* 0x000fe400078e00ff */
[----:B------:R-:W-:-:S07]  /*11c0*/  IMAD.MOV.U32 R11, RZ, RZ, RZ ;  /* 0x000000ffff0b7224 */ /* 0x000fce00078e00ff */
.L_x_105:
[----:B------:R-:W-:-:S04]  /*11d0*/  LEA R6, P0, R9, R2, 0x2 ;  /* 0x0000000209067211 */ /* 0x000fc800078010ff */
[----:B------:R-:W-:-:S05]  /*11e0*/  LEA.HI.X R7, R9, R3, R11, 0x2, P0 ;  /* 0x0000000309077211 */ /* 0x000fca00000f140b */
        /* <DEDUP_REMOVED lines=16> */
[----:B--2---:R-:W-:-:S02]  /*12f0*/  IADD3 R25, PT, PT, R26, R25, R10 ;  /* 0x000000191a197210 */ /* 0x004fc40007ffe00a */
[----:B0-----:R-:W-:-:S04]  /*1300*/  IADD3 R10, P1, PT, -R9, R4, RZ ;  /* 0x00000004090a7210 */ /* 0x001fc80007f3e1ff */
[----:B------:R-:W-:Y:S02]  /*1310*/  ISETP.GE.U32.AND P0, PT, R10, 0x1000, PT ;  /* 0x000010000a00780c */ /* 0x000fe40003f06070 */
[----:B---3--:R-:W-:-:S04]  /*1320*/  IADD3 R25, PT, PT, R28, R27, R25 ;  /* 0x0000001b1c197210 */ /* 0x008fc80007ffe019 */
[----:B----4-:R-:W-:-:S04]  /*1330*/  IADD3 R23, PT, PT, R23, R24, R25 ;  /* 0x0000001817177210 */ /* 0x010fc80007ffe019 */
[----:B-----5:R-:W-:Y:S01]  /*1340*/  IADD3 R21, PT, PT, R21, R0, R23 ;  /* 0x0000000015157210 */ /* 0x020fe20007ffe017 */
[----:B------:R-:W-:-:S04]  /*1350*/  IMAD.MOV.U32 R0, RZ, RZ, R5 ;  /* 0x000000ffff007224 */ /* 0x000fc800078e0005 */
[----:B------:R-:W-:Y:S01]  /*1360*/  IMAD.X R10, R0, 0x1, ~R11, P1 ;  /* 0x00000001000a7824 */ /* 0x000fe200008e0e0b */
[----:B------:R-:W-:-:S04]  /*1370*/  IADD3 R13, PT, PT, R16, R13, R21 ;  /* 0x0000000d100d7210 */ /* 0x000fc80007ffe015 */
[----:B------:R-:W-:Y:S02]  /*1380*/  ISETP.GE.U32.AND.EX P0, PT, R10, RZ, PT, P0 ;  /* 0x000000ff0a00720c */ /* 0x000fe40003f06100 */
[----:B------:R-:W-:-:S04]  /*1390*/  IADD3 R13, PT, PT, R18, R15, R13 ;  /* 0x0000000f120d7210 */ /* 0x000fc80007ffe00d */
[----:B------:R-:W-:-:S04]  /*13a0*/  IADD3 R13, PT, PT, R20, R17, R13 ;  /* 0x00000011140d7210 */ /* 0x000fc80007ffe00d */
[----:B------:R-:W-:-:S03]  /*13b0*/  IADD3 R10, PT, PT, R22, R19, R13 ;  /* 0x00000013160a7210 */ /* 0x000fc60007ffe00d */
[----:B------:R-:W-:Y:S05]  /*13c0*/  @!P0 BRA `(.L_x_104) ;  /* 0x0000000400e88947 */ /* 0x000fea0003800000 */
[----:B------:R-:W-:-:S05]  /*13d0*/  IADD3 R9, P0, PT, R9, 0x1000, RZ ;  /* 0x0000100009097810 */ /* 0x000fca0007f1e0ff */
[----:B------:R-:W-:Y:S01]  /*13e0*/  IMAD.X R11, RZ, RZ, R11, P0 ;  /* 0x000000ffff0b7224 */ /* 0x000fe200000e060b */
[----:B------:R-:W-:-:S04]  /*13f0*/  ISETP.GT.U32.AND P0, PT, R9, R12, PT ;  /* 0x0000000c0900720c */ /* 0x000fc80003f04070 */
[----:B------:R-:W-:-:S13]  /*1400*/  ISETP.GT.U32.AND.EX P0, PT, R11, R14, PT, P0 ;  /* 0x0000000e0b00720c */ /* 0x000fda0003f04100 */
[----:B------:R-:W-:Y:S05]  /*1410*/  @!P0 BRA `(.L_x_105) ;  /* 0xfffffffc006c8947 */ /* 0x000fea000383ffff */
.L_x_103:
[----:B------:R-:W-:Y:S01]  /*1420*/  IMAD.IADD R3, R4, 0x1, -R9 ;  /* 0x0000000104037824 */ /* 0x000fe200078e0a09 */
[----:B------:R-:W-:Y:S01]  /*1430*/  ISETP.GE.U32.AND P1, PT, R9, R4, PT ;  /* 0x000000040900720c */ /* 0x000fe20003f26070 */
[----:B------:R-:W-:Y:S03]  /*1440*/  BSSY.RECONVERGENT B1, `(.L_x_104) ;  /* 0x0000072000017945 */ /* 0x000fe60003800200 */
[----:B------:R-:W-:-:S04]  /*1450*/  ISETP.GE.AND P0, PT, R8, R3, PT ;  /* 0x000000030800720c */ /* 0x000fc80003f06270 */
[----:B------:R-:W-:-:S13]  /*1460*/  ISETP.GE.U32.OR.EX P0, PT, R11, R0, P0, P1 ;  /* 0x000000000b00720c */ /* 0x000fda0000706510 */
[----:B------:R-:W-:Y:S05]  /*1470*/  @P0 BRA `(.L_x_106) ;  /* 0x0000000400b80947 */ /* 0x000fea0003800000 */
[----:B------:R-:W-:Y:S01]  /*1480*/  LOP3.LUT R0, RZ, R8, RZ, 0x33, !PT ;  /* 0x00000008ff007212 */ /* 0x000fe200078e33ff */
[----:B------:R-:W-:Y:S03]  /*1490*/  BSSY.RECONVERGENT B2, `(.L_x_107) ;  /* 0x0000031000027945 */ /* 0x000fe60003800200 */
[----:B------:R-:W-:-:S04]  /*14a0*/  IADD3 R0, PT, PT, -R9, R4, R0 ;  /* 0x0000000409007210 */ /* 0x000fc80007ffe100 */
[C---:B------:R-:W-:Y:S02]  /*14b0*/  ISETP.GE.U32.AND P0, PT, R0.reuse, 0xf00, PT ;  /* 0x00000f000000780c */ /* 0x040fe40003f06070 */
[----:B------:R-:W-:Y:S01]  /*14c0*/  LEA.HI R4, R0, 0x1, RZ, 0x18 ;  /* 0x0000000100047811 */ /* 0x000fe200078fc0ff */
[----:B------:R-:W-:-:S03]  /*14d0*/  IMAD.MOV.U32 R0, RZ, RZ, R8 ;  /* 0x000000ffff007224 */ /* 0x000fc600078e0008 */
[----:B------:R-:W-:-:S04]  /*14e0*/  LOP3.LUT R24, R4, 0xf, RZ, 0xc0, !PT ;  /* 0x0000000f04187812 */ /* 0x000fc800078ec0ff */
[----:B------:R-:W-:-:S03]  /*14f0*/  ISETP.NE.AND P1, PT, R24, RZ, PT ;  /* 0x000000ff1800720c */ /* 0x000fc60003f25270 */
[----:B------:R-:W-:Y:S10]  /*1500*/  @!P0 BRA `(.L_x_108) ;  /* 0x0000000000a48947 */ /* 0x000ff40003800000 */
[----:B------:R-:W0:Y:S01]  /*1510*/  LDCU.64 UR4, c[0x0][0x380] ;  /* 0x00007000ff0477ac */ /* 0x000e220008000a00 */
[----:B------:R-:W-:Y:S02]  /*1520*/  IADD3 R3, P0, PT, R8, R9, RZ ;  /* 0x0000000908037210 */ /* 0x000fe40007f1e0ff */
[----:B------:R-:W-:-:S03]  /*1530*/  LOP3.LUT R6, R4, 0x1fffff0, RZ, 0xc0, !PT ;  /* 0x01fffff004067812 */ /* 0x000fc600078ec0ff */
[----:B------:R-:W-:Y:S02]  /*1540*/  IMAD.X R0, RZ, RZ, R11, P0 ;  /* 0x000000ffff007224 */ /* 0x000fe400000e060b */
[----:B------:R-:W-:Y:S01]  /*1550*/  IMAD.MOV R6, RZ, RZ, -R6 ;  /* 0x000000ffff067224 */ /* 0x000fe200078e0a06 */
[----:B0-----:R-:W-:-:S04]  /*1560*/  LEA R15, P2, R3, UR4, 0x2 ;  /* 0x00000004030f7c11 */ /* 0x001fc8000f8410ff */
[----:B------:R-:W-:Y:S02]  /*1570*/  IADD3 R15, P0, PT, R15, 0x2000, RZ ;  /* 0x000020000f0f7810 */ /* 0x000fe40007f1e0ff */
[----:B------:R-:W-:Y:S01]  /*1580*/  LEA.HI.X R3, R3, UR5, R0, 0x2, P2 ;  /* 0x0000000503037c11 */ /* 0x000fe200090f1400 */
[----:B------:R-:W-:-:S04]  /*1590*/  IMAD.MOV.U32 R0, RZ, RZ, R8 ;  /* 0x000000ffff007224 */ /* 0x000fc800078e0008 */
[----:B------:R-:W-:-:S07]  /*15a0*/  IMAD.X R3, RZ, RZ, R3, P0 ;  /* 0x000000ffff037224 */ /* 0x000fce00000e0603 */
.L_x_109:
        /* <DEDUP_REMOVED lines=31> */
.L_x_108:
[----:B------:R-:W-:Y:S05]  /*17a0*/  BSYNC.RECONVERGENT B2 ;  /* 0x0000000000027941 */ /* 0x000fea0003800200 */
.L_x_107:
[----:B------:R-:W-:Y:S05]  /*17b0*/  @!P1 BRA `(.L_x_106) ;  /* 0x0000000000e89947 */ /* 0x000fea0003800000 */
[----:B------:R-:W-:Y:S01]  /*17c0*/  ISETP.GE.U32.AND P0, PT, R24, 0x8, PT ;  /* 0x000000081800780c */ /* 0x000fe20003f06070 */
[----:B------:R-:W-:Y:S01]  /*17d0*/  BSSY.RECONVERGENT B2, `(.L_x_110) ;  /* 0x0000016000027945 */ /* 0x000fe20003800200 */
[----:B------:R-:W-:-:S04]  /*17e0*/  LOP3.LUT R17, R4, 0x7, RZ, 0xc0, !PT ;  /* 0x0000000704117812 */ /* 0x000fc800078ec0ff */
[----:B------:R-:W-:-:S07]  /*17f0*/  ISETP.NE.AND P1, PT, R17, RZ, PT ;  /* 0x000000ff1100720c */ /* 0x000fce0003f25270 */
[----:B------:R-:W-:Y:S06]  /*1800*/  @!P0 BRA `(.L_x_111) ;  /* 0x0000000000488947 */ /* 0x000fec0003800000 */
[----:B------:R-:W0:Y:S01]  /*1810*/  LDCU.64 UR4, c[0x0][0x380] ;  /* 0x00007000ff0477ac */ /* 0x000e220008000a00 */
[----:B------:R-:W-:-:S05]  /*1820*/  IADD3 R3, P0, PT, R0, R9, RZ ;  /* 0x0000000900037210 */ /* 0x000fca0007f1e0ff */
[----:B------:R-:W-:Y:S01]  /*1830*/  IMAD.X R6, RZ, RZ, R11, P0 ;  /* 0x000000ffff067224 */ /* 0x000fe200000e060b */
        /* <DEDUP_REMOVED lines=15> */
.L_x_111:
[----:B------:R-:W-:Y:S05]  /*1930*/  BSYNC.RECONVERGENT B2 ;  /* 0x0000000000027941 */ /* 0x000fea0003800200 */
.L_x_110:
        /* <DEDUP_REMOVED lines=18> */
.L_x_113:
[----:B------:R-:W-:Y:S05]  /*1a60*/  BSYNC.RECONVERGENT B2 ;  /* 0x0000000000027941 */ /* 0x000fea0003800200 */
.L_x_112:
[----:B------:R-:W-:Y:S05]  /*1a70*/  @!P1 BRA `(.L_x_106) ;  /* 0x0000000000389947 */ /* 0x000fea0003800000 */
[----:B------:R-:W0:Y:S01]  /*1a80*/  LDCU.64 UR4, c[0x0][0x380] ;  /* 0x00007000ff0477ac */ /* 0x000e220008000a00 */
[----:B------:R-:W-:Y:S01]  /*1a90*/  IADD3 R5, P0, PT, R0, R9, RZ ;  /* 0x0000000900057210 */ /* 0x000fe20007f1e0ff */
[----:B------:R-:W-:-:S04]  /*1aa0*/  IMAD.MOV R0, RZ, RZ, -R6 ;  /* 0x000000ffff007224 */ /* 0x000fc800078e0a06 */
[----:B------:R-:W-:Y:S01]  /*1ab0*/  IMAD.X R4, RZ, RZ, R11, P0 ;  /* 0x000000ffff047224 */ /* 0x000fe200000e060b */
[----:B0-----:R-:W-:-:S04]  /*1ac0*/  LEA R2, P1, R5, UR4, 0x2 ;  /* 0x0000000405027c11 */ /* 0x001fc8000f8210ff */
[----:B------:R-:W-:-:S09]  /*1ad0*/  LEA.HI.X R5, R5, UR5, R4, 0x2, P1 ;  /* 0x0000000505057c11 */ /* 0x000fd200088f1404 */
.L_x_114:
[----:B------:R-:W-:-:S06]  /*1ae0*/  IMAD.MOV.U32 R3, RZ, RZ, R5 ;  /* 0x000000ffff037224 */ /* 0x000fcc00078e0005 */
[----:B------:R0:W2:Y:S01]  /*1af0*/  LDG.E R3, desc[UR6][R2.64] ;  /* 0x0000000602037981 */ /* 0x0000a2000c1e1900 */
[----:B------:R-:W-:-:S05]  /*1b00*/  VIADD R0, R0, 0x1 ;  /* 0x0000000100007836 */ /* 0x000fca0000000000 */
[----:B------:R-:W-:Y:S02]  /*1b10*/  ISETP.NE.AND P0, PT, R0, RZ, PT ;  /* 0x000000ff0000720c */ /* 0x000fe40003f05270 */
[----:B0-----:R-:W-:-:S05]  /*1b20*/  IADD3 R2, P1, PT, R2, 0x400, RZ ;  /* 0x0000040002027810 */ /* 0x001fca0007f3e0ff */
[----:B------:R-:W-:Y:S02]  /*1b30*/  IMAD.X R5, RZ, RZ, R5, P1 ;  /* 0x000000ffff057224 */ /* 0x000fe400008e0605 */
[----:B--2---:R-:W-:-:S04]  /*1b40*/  IMAD.IADD R10, R3, 0x1, R10 ;  /* 0x00000001030a7824 */ /* 0x004fc800078e020a */
[----:B------:R-:W-:Y:S05]  /*1b50*/  @P0 BRA `(.L_x_114) ;  /* 0xfffffffc00e00947 */ /* 0x000fea000383ffff */
.L_x_106:
[----:B------:R-:W-:Y:S05]  /*1b60*/  BSYNC.RECONVERGENT B1 ;  /* 0x0000000000017941 */ /* 0x000fea0003800200 */
.L_x_104:
[----:B------:R-:W0:Y:S01]  /*1b70*/  S2R R6, SR_LANEID ;  /* 0x0000000000067919 */ /* 0x000e220000000000 */
[----:B------:R-:W-:Y:S01]  /*1b80*/  ISETP.NE.AND P5, PT, R8, RZ, PT ;  /* 0x000000ff0800720c */ /* 0x000fe20003fa5270 */
        /* <DEDUP_REMOVED lines=39> */
[----:B------:R-:W-:-:S07]  /*1e00*/  IMAD.IADD R7, R0, 0x1, R3 ;  /* 0x0000000100077824 */ /* 0x000fce00078e0203 */
.L_x_102:
[----:B------:R-:W-:Y:S05]  /*1e10*/  BSYNC.RECONVERGENT B0 ;  /* 0x0000000000007941 */ /* 0x000fea0003800200 */
.L_x_87:
[----:B------:R-:W-:Y:S05]  /*1e20*/  @P5 EXIT ;  /* 0x000000000000594d */ /* 0x000fea0003800000 */
[----:B------:R-:W3:Y:S01]  /*1e30*/  LDC.64 R2, c[0x0][0x388] ;  /* 0x0000e200ff027b82 */ /* 0x000ee20000000a00 */
[----:B------:R-:W0:Y:S02]  /*1e40*/  LDCU UR4, c[0x0][0x39c] ;  /* 0x00007380ff0477ac */ /* 0x000e240008000800 */
[----:B012---:R-:W-:-:S05]  /*1e50*/  VIADD R7, R7, UR4 ;  /* 0x0000000407077c36 */ /* 0x007fca0008000000 */
[----:B---3--:R-:W-:Y:S01]  /*1e60*/  STG.E desc[UR6][R2.64], R7 ;  /* 0x0000000702007986 */ /* 0x008fe2000c101906 */
[----:B------:R-:W-:Y:S05]  /*1e70*/  EXIT ;  /* 0x000000000000794d */ /* 0x000fea0003800000 */
.L_x_115:
        /* <DEDUP_REMOVED lines=16> */
.L_x_1137:


//--------------------- .text._ZN3cub18CUB_300001_SM_10006detail6reduce28DeviceReduceSingleTileKernelINS2_10policy_hubIijN4cuda3std3__44plusIiEEE10Policy1000EPiSC_iS9_iiNS7_10__identityEEEvT0_T1_T2_T3_T4_T6_ --------------------------
	.section	.text._ZN3cub18CUB_300001_SM_10006detail6reduce28DeviceReduceSingleTileKernelINS2_10policy_hubIijN4cuda3std3__44plusIiEEE10Policy1000EPiSC_iS9_iiNS7_10__identityEEEvT0_T1_T2_T3_T4_T6_,"ax",@progbits
	.align	128
        .global         _ZN3cub18CUB_300001_SM_10006detail6reduce28DeviceReduceSingleTileKernelINS2_10policy_hubIijN4cuda3std3__44plusIiEEE10Policy1000EPiSC_iS9_iiNS7_10__identityEEEvT0_T1_T2_T3_T4_T6_
        .type           _ZN3cub18CUB_300001_SM_10006detail6reduce28DeviceReduceSingleTileKernelINS2_10policy_hubIijN4cuda3std3__44plusIiEEE10Policy1000EPiSC_iS9_iiNS7_10__identityEEEvT0_T1_T2_T3_T4_T6_,@function
        .size           _ZN3cub18CUB_300001_SM_10006detail6reduce28DeviceReduceSingleTileKernelINS2_10policy_hubIijN4cuda3std3__44plusIiEEE10Policy1000EPiSC_iS9_iiNS7_10__identityEEEvT0_T1_T2_T3_T4_T6_,(.L_x_1138 - _ZN3cub18CUB_300001_SM_10006detail6reduce28DeviceReduceSingleTileKernelINS2_10policy_hubIijN4cuda3std3__44plusIiEEE10Policy1000EPiSC_iS9_iiNS7_10__identityEEEvT0_T1_T2_T3_T4_T6_)
        .other          _ZN3cub18CUB_300001_SM_10006detail6reduce28DeviceReduceSingleTileKernelINS2_10policy_hubIijN4cuda3std3__44plusIiEEE10Policy1000EPiSC_iS9_iiNS7_10__identityEEEvT0_T1_T2_T3_T4_T6_,@"STO_CUDA_ENTRY STV_DEFAULT"
_ZN3cub18CUB_300001_SM_10006detail6reduce28DeviceReduceSingleTileKernelINS2_10policy_hubIijN4cuda3std3__44plusIiEEE10Policy1000EPiSC_iS9_iiNS7_10__identityEEEvT0_T1_T2_T3_T4_T6_:
.text._ZN3cub18CUB_300001_SM_10006detail6reduce28DeviceReduceSingleTileKernelINS2_10policy_hubIijN4cuda3std3__44plusIiEEE10Policy1000EPiSC_iS9_iiNS7_10__identityEEEvT0_T1_T2_T3_T4_T6_:
        /* <DEDUP_REMOVED lines=13> */
.L_x_116:
        /* <DEDUP_REMOVED lines=16> */
.L_x_121:
[----:B------:R-:W-:Y:S05]  /*01d0*/  BSYNC.RECONVERGENT B1 ;  /* 0x0000000000017941 */ /* 0x000fea0003800200 */
.L_x_120:
        /* <DEDUP_REMOVED lines=16> */
.L_x_126:
        /* <DEDUP_REMOVED lines=9> */
.L_x_125:
[----:B------:R-:W-:Y:S05]  /*0370*/  BSYNC.RECONVERGENT B2 ;  /* 0x0000000000027941 */ /* 0x000fea0003800200 */
.L_x_124:
        /* <DEDUP_REMOVED lines=8> */
.L_x_129:
        /* <DEDUP_REMOVED lines=35> */
.L_x_128:
[----:B------:R-:W-:Y:S05]  /*0630*/  BSYNC.RECONVERGENT B2 ;  /* 0x0000000000027941 */ /* 0x000fea0003800200 */
.L_x_127:
        /* <DEDUP_REMOVED lines=22> */
.L_x_131:
[----:B------:R-:W-:Y:S05]  /*07a0*/  BSYNC.RECONVERGENT B2 ;  /* 0x0000000000027941 */ /* 0x000fea0003800200 */
.L_x_130:
        /* <DEDUP_REMOVED lines=10> */
.L_x_123:
[----:B------:R-:W-:Y:S05]  /*0850*/  BSYNC.RECONVERGENT B1 ;  /* 0x0000000000017941 */ /* 0x000fea0003800200 */
.L_x_122:
        /* <DEDUP_REMOVED lines=45> */
.L_x_132:
        /* <DEDUP_REMOVED lines=67> */
.L_x_119:
        /* <DEDUP_REMOVED lines=22> */
.L_x_136:
        /* <DEDUP_REMOVED lines=20> */
.L_x_134:
        /* <DEDUP_REMOVED lines=20> */
.L_x_140:
        /* <DEDUP_REMOVED lines=8> */
.L_x_139:
[----:B------:R-:W-:Y:S05]  /*13c0*/  BSYNC.RECONVERGENT B2 ;  /* 0x0000000000027941 */ /* 0x000fea0003800200 */
.L_x_138:
        /* <DEDUP_REMOVED lines=16> */
.L_x_143:
        /* <DEDUP_REMOVED lines=39> */
.L_x_142:
[----:B------:R-:W-:Y:S05]  /*1740*/  BSYNC.RECONVERGENT B2 ;  /* 0x0000000000027941 */ /* 0x000fea0003800200 */
.L_x_141:
        /* <DEDUP_REMOVED lines=27> */
.L_x_145:
[----:B------:R-:W-:Y:S05]  /*1900*/  BSYNC.RECONVERGENT B2 ;  /* 0x0000000000027941 */ /* 0x000fea0003800200 */
.L_x_144:
        /* <DEDUP_REMOVED lines=10> */
.L_x_137:
[----:B------:R-:W-:Y:S05]  /*19b0*/  BSYNC.RECONVERGENT B1 ;  /* 0x0000000000017941 */ /* 0x000fea0003800200 */
.L_x_135:
        /* <DEDUP_REMOVED lines=43> */
.L_x_118:
        /* <DEDUP_REMOVED lines=12> */
.L_x_148:
[----:B------:R-:W-:Y:S05]  /*1d30*/  BSYNC.RECONVERGENT B1 ;  /* 0x0000000000017941 */ /* 0x000fea0003800200 */
.L_x_147:
        /* <DEDUP_REMOVED lines=16> */
.L_x_153:
        /* <DEDUP_REMOVED lines=9> */
.L_x_152:
[----:B------:R-:W-:Y:S05]  /*1ed0*/  BSYNC.RECONVERGENT B2 ;  /* 0x0000000000027941 */ /* 0x000fea0003800200 */
.L_x_151:
        /* <DEDUP_REMOVED lines=8> */
.L_x_156:
        /* <DEDUP_REMOVED lines=35> */
.L_x_155:
[----:B------:R-:W-:Y:S05]  /*2190*/  BSYNC.RECONVERGENT B2 ;  /* 0x0000000000027941 */ /* 0x000fea0003800200 */
.L_x_154:
        /* <DEDUP_REMOVED lines=22> */
.L_x_158:
[----:B------:R-:W-:Y:S05]  /*2300*/  BSYNC.RECONVERGENT B2 ;  /* 0x0000000000027941 */ /* 0x000fea0003800200 */
.L_x_157:
        /* <DEDUP_REMOVED lines=10> */
.L_x_150:
[----:B------:R-:W-:Y:S05]  /*23b0*/  BSYNC.RECONVERGENT B1 ;  /* 0x0000000000017941 */ /* 0x000fea0003800200 */
.L_x_149:
        /* <DEDUP_REMOVED lines=45> */
.L_x_159:
        /* <DEDUP_REMOVED lines=67> */
.L_x_146:
        /* <DEDUP_REMOVED lines=33> */
.L_x_162:
        /* <DEDUP_REMOVED lines=32> */
.L_x_160:
        /* <DEDUP_REMOVED lines=20> */
.L_x_166:
        /* <DEDUP_REMOVED lines=8> */
.L_x_165:
[----:B------:R-:W-:Y:S05]  /*3090*/  BSYNC.RECONVERGENT B2 ;  /* 0x0000000000027941 */ /* 0x000fea0003800200 */
.L_x_164:
        /* <DEDUP_REMOVED lines=16> */
.L_x_169:
        /* <DEDUP_REMOVED lines=39> */
.L_x_168:
[----:B------:R-:W-:Y:S05]  /*3410*/  BSYNC.RECONVERGENT B2 ;  /* 0x0000000000027941 */ /* 0x000fea0003800200 */
.L_x_167:
        /* <DEDUP_REMOVED lines=27> */
.L_x_171:
[----:B------:R-:W-:Y:S05]  /*35d0*/  BSYNC.RECONVERGENT B2 ;  /* 0x0000000000027941 */ /* 0x000fea0003800200 */
.L_x_170:
        /* <DEDUP_REMOVED lines=10> */
.L_x_163:
[----:B------:R-:W-:Y:S05]  /*3680*/  BSYNC.RECONVERGENT B1 ;  /* 0x0000000000017941 */ /* 0x000fea0003800200 */
.L_x_161:
        /* <DEDUP_REMOVED lines=42> */
.L_x_133:
[----:B------:R-:W-:Y:S05]  /*3930*/  BSYNC.RECONVERGENT B0 ;  /* 0x0000000000007941 */ /* 0x000fea0003800200 */
.L_x_117:
[----:B------:R-:W-:Y:S05]  /*3940*/  @P0 EXIT ;  /* 0x000000000000094d */ /* 0x000fea0003800000 */
[----:B-1----:R-:W1:Y:S01]  /*3950*/  LDC.64 R4, c[0x0][0x388] ;  /* 0x0000e200ff047b82 */ /* 0x002e620000000a00 */
[----:B------:R-:W0:Y:S02]  /*3960*/  LDCU UR4, c[0x0][0x398] ;  /* 0x00007300ff0477ac */ /* 0x000e240008000800 */
[----:B0-234-:R-:W-:-:S05]  /*3970*/  VIADD R3, R3, UR4 ;  /* 0x0000000403037c36 */ /* 0x01dfca0008000000 */
[----:B-1----:R-:W-:Y:S01]  /*3980*/  STG.E desc[UR6][R4.64], R3 ;  /* 0x0000000304007986 */ /* 0x002fe2000c101906 */
[----:B------:R-:W-:Y:S05]  /*3990*/  EXIT ;  /* 0x000000000000794d */ /* 0x000fea0003800000 */
.L_x_172:
        /* <DEDUP_REMOVED lines=14> */
.L_x_1138:


//--------------------- .text._ZN3cub18CUB_300001_SM_10006detail6reduce18DeviceReduceKernelINS2_10policy_hubIijN4cuda3std3__44plusIiEEE10Policy1000EN6thrust24THRUST_300001_SM_1000_NS10device_ptrIiEEjS9_iNS7_10__identityEEEvT0_PT3_T1_NS0_13GridEvenShareISK_EET2_T4_ --------------------------
	.section	.text._ZN3cub18CUB_300001_SM_10006detail6reduce18DeviceReduceKernelINS2_10policy_hubIijN4cuda3std3__44plusIiEEE10Policy1000EN6thrust24THRUST_300001_SM_1000_NS10device_ptrIiEEjS9_iNS7_10__identityEEEvT0_PT3_T1_NS0_13GridEvenShareISK_EET2_T4_,"ax",@progbits
	.align	128
        .global         _ZN3cub18CUB_300001_SM_10006detail6reduce18DeviceReduceKernelINS2_10policy_hubIijN4cuda3std3__44plusIiEEE10Policy1000EN6thrust24THRUST_300001_SM_1000_NS10device_ptrIiEEjS9_iNS7_10__identityEEEvT0_PT3_T1_NS0_13GridEvenShareISK_EET2_T4_
        .type           _ZN3cub18CUB_300001_SM_10006detail6reduce18DeviceReduceKernelINS2_10policy_hubIijN4cuda3std3__44plusIiEEE10Policy1000EN6thrust24THRUST_300001_SM_1000_NS10device_ptrIiEEjS9_iNS7_10__identityEEEvT0_PT3_T1_NS0_13GridEvenShareISK_EET2_T4_,@function
        .size           _ZN3cub18CUB_300001_SM_10006detail6reduce18DeviceReduceKernelINS2_10policy_hubIijN4cuda3std3__44plusIiEEE10Policy1000EN6thrust24THRUST_300001_SM_1000_NS10device_ptrIiEEjS9_iNS7_10__identityEEEvT0_PT3_T1_NS0_13GridEvenShareISK_EET2_T4_,(.L_x_1139 - _ZN3cub18CUB_300001_SM_10006detail6reduce18DeviceReduceKernelINS2_10policy_hubIijN4cuda3std3__44plusIiEEE10Policy1000EN6thrust24THRUST_300001_SM_1000_NS10device_ptrIiEEjS9_iNS7_10__identityEEEvT0_PT3_T1_NS0_13GridEvenShareISK_EET2_T4_)
        .other          _ZN3cub18CUB_300001_SM_10006detail6reduce18DeviceReduceKernelINS2_10policy_hubIijN4cuda3std3__44plusIiEEE10Policy1000EN6thrust24THRUST_300001_SM_1000_NS10device_ptrIiEEjS9_iNS7_10__identityEEEvT0_PT3_T1_NS0_13GridEvenShareISK_EET2_T4_,@"STO_CUDA_ENTRY STV_DEFAULT"
_ZN3cub18CUB_300001_SM_10006detail6reduce18DeviceReduceKernelINS2_10policy_hubIijN4cuda3std3__44plusIiEEE10Policy1000EN6thrust24THRUST_300001_SM_1000_NS10device_ptrIiEEjS9_iNS7_10__identityEEEvT0_PT3_T1_NS0_13GridEvenShareISK_EET2_T4_:
.text._ZN3cub18CUB_300001_SM_10006detail6reduce18DeviceReduceKernelINS2_10policy_hubIijN4cuda3std3__44plusIiEEE10Policy1000EN6thrust24THRUST_300001_SM_1000_NS10device_ptrIiEEjS9_iNS7_10__identityEEEvT0_PT3_T1_NS0_13GridEvenShareISK_EET2_T4_:
[----:B------:R-:W-:Y:S01]  /*0000*/  LDC R1, c[0x0][0x37c] ;  /* 0x0000df00ff017b82 */ /* 0x000fe20000000800 */
[----:B------:R-:W0:Y:S07]  /*0010*/  S2R R3, SR_CTAID.X ;  /* 0x0000000000037919 */ /* 0x000e2e0000002500 */
[----:B------:R-:W1:Y:S01]  /*0020*/  LDC.64 R8, c[0x0][0x3a8] ;  /* 0x0000ea00ff087b82 */ /* 0x000e620000000a00 */
[----:B------:R-:W2:Y:S01]  /*0030*/  LDCU.64 UR6, c[0x0][0x358] ;  /* 0x00006b00ff0677ac */ /* 0x000ea20008000a00 */
[----:B------:R-:W-:Y:S01]  /*0040*/  BSSY.RECONVERGENT B0, `(.L_x_173) ;  /* 0x0000236000007945 */ /* 0x000fe20003800200 */
[----:B-1----:R-:W-:-:S02]  /*0050*/  IMAD.SHL.U32 R13, R9, 0x1000, RZ ;  /* 0x00001000090d7824 */ /* 0x002fc400078e00ff */
[----:B0-----:R-:W-:-:S05]  /*0060*/  IMAD R0, R3, -0x1000, R8 ;  /* 0xfffff00003007824 */ /* 0x001fca00078e0208 */
[----:B------:R-:W-:-:S13]  /*0070*/  ISETP.GT.U32.AND P0, PT, R0, 0xfff, PT ;  /* 0x00000fff0000780c */ /* 0x000fda0003f04070 */
[----:B--2---:R-:W-:Y:S05]  /*0080*/  @P0 BRA `(.L_x_174) ;  /* 0x0000001000540947 */ /* 0x004fea0003800000 */
[----:B------:R-:W0:Y:S01]  /*0090*/  S2R R2, SR_TID.X ;  /* 0x0000000000027919 */ /* 0x000e220000002100 */
[----:B------:R-:W-:Y:S01]  /*00a0*/  BSSY.RECONVERGENT B1, `(.L_x_175) ;  /* 0x000000a000017945 */ /* 0x000fe20003800200 */
[----:B------:R-:W-:Y:S01]  /*00b0*/  IMAD.MOV.U32 R14, RZ, RZ, RZ ;  /* 0x000000ffff0e7224 */ /* 0x000fe200078e00ff */
[----:B0-----:R-:W-:Y:S01]  /*00c0*/  ISETP.GE.U32.AND P0, PT, R2, R0, PT ;  /* 0x000000000200720c */ /* 0x001fe20003f06070 */
[----:B------:R-:W-:-:S12]  /*00d0*/  IMAD.MOV.U32 R4, RZ, RZ, R2 ;  /* 0x000000ffff047224 */ /* 0x000fd800078e0002 */
[----:B------:R-:W-:Y:S05]  /*00e0*/  @P0 BRA `(.L_x_176) ;  /* 0x0000000000140947 */ /* 0x000fea0003800000 */
[----:B------:R-:W0:Y:S01]  /*00f0*/  LDC.64 R14, c[0x0][0x380] ;  /* 0x0000e000ff0e7b82 */ /* 0x000e220000000a00 */
[----:B------:R-:W-:-:S04]  /*0100*/  IMAD R5, R3, 0x1000, R2 ;  /* 0x0000100003057824 */ /* 0x000fc800078e0202 */
[----:B0-----:R-:W-:-:S06]  /*0110*/  IMAD.WIDE.U32 R14, R5, 0x4, R14 ;  /* 0x00000004050e7825 */ /* 0x001fcc00078e000e */
[----:B------:R0:W5:Y:S01]  /*0120*/  LDG.E R14, desc[UR6][R14.64] ;  /* 0x000000060e0e7981 */ /* 0x000162000c1e1900 */
[----:B------:R-:W-:-:S07]  /*0130*/  VIADD R4, R2, 0x100 ;  /* 0x0000010002047836 */ /* 0x000fce0000000000 */
.L_x_176:
[----:B------:R-:W-:Y:S05]  /*0140*/  BSYNC.RECONVERGENT B1 ;  /* 0x0000000000017941 */ /* 0x000fea0003800200 */
.L_x_175:
[----:B------:R-:W-:Y:S01]  /*0150*/  ISETP.GE.U32.AND P0, PT, R4, R0, PT ;  /* 0x000000000400720c */ /* 0x000fe20003f06070 */
[----:B------:R-:W-:-:S12]  /*0160*/  BSSY.RECONVERGENT B1, `(.L_x_177) ;  /* 0x0000097000017945 */ /* 0x000fd80003800200 */
[----:B------:R-:W-:Y:S05]  /*0170*/  @P0 BRA `(.L_x_178) ;  /* 0x0000000800540947 */ /* 0x000fea0003800000 */
[----:B------:R-:W-:Y:S01]  /*0180*/  LOP3.LUT R5, RZ, R4, RZ, 0x33, !PT ;  /* 0x00000004ff057212 */ /* 0x000fe200078e33ff */
[----:B------:R-:W-:Y:S04]  /*0190*/  BSSY.RECONVERGENT B2, `(.L_x_179) ;  /* 0x000004b000027945 */ /* 0x000fe80003800200 */
[----:B------:R-:W-:-:S04]  /*01a0*/  IMAD.IADD R8, R5, 0x1, R8 ;  /* 0x0000000105087824 */ /* 0x000fc800078e0208 */
[----:B------:R-:W-:-:S05]  /*01b0*/  IMAD R8, R3, -0x1000, R8 ;  /* 0xfffff00003087824 */ /* 0x000fca00078e0208 */
[C---:B------:R-:W-:Y:S02]  /*01c0*/  ISETP.GE.U32.AND P0, PT, R8.reuse, 0xf00, PT ;  /* 0x00000f000800780c */ /* 0x040fe40003f06070 */
[----:B------:R-:W-:-:S04]  /*01d0*/  LEA.HI R5, R8, 0x1, RZ, 0x18 ;  /* 0x0000000108057811 */ /* 0x000fc800078fc0ff */
[----:B------:R-:W-:-:S07]  /*01e0*/  LOP3.LUT R6, R5, 0xf, RZ, 0xc0, !PT ;  /* 0x0000000f05067812 */ /* 0x000fce00078ec0ff */
[----:B------:R-:W-:Y:S05]  /*01f0*/  @!P0 BRA `(.L_x_180) ;  /* 0x0000000400108947 */ /* 0x000fea0003800000 */
[----:B------:R-:W-:Y:S01]  /*0200*/  LOP3.LUT R8, R5, 0x1fffff0, RZ, 0xc0, !PT ;  /* 0x01fffff005087812 */ /* 0x000fe200078ec0ff */
[----:B------:R-:W-:Y:S01]  /*0210*/  BSSY.RECONVERGENT B3, `(.L_x_181) ;  /* 0x0000041000037945 */ /* 0x000fe20003800200 */
[----:B------:R-:W-:Y:S01]  /*0220*/  LOP3.LUT R7, R4, 0x800, RZ, 0xfc, !PT ;  /* 0x0000080004077812 */ /* 0x000fe200078efcff */
[----:B------:R-:W-:Y:S01]  /*0230*/  IMAD R4, R3, 0x1000, R4 ;  /* 0x0000100003047824 */ /* 0x000fe200078e0204 */
[----:B------:R-:W-:-:S07]  /*0240*/  IADD3 R8, PT, PT, -R8, RZ, RZ ;  /* 0x000000ff08087210 */ /* 0x000fce0007ffe1ff */
.L_x_182:
[----:B------:R-:W1:Y:S01]  /*0250*/  LDC.64 R12, c[0x0][0x380] ;  /* 0x0000e000ff0c7b82 */ /* 0x000e620000000a00 */
[----:B------:R-:W-:-:S04]  /*0260*/  VIADD R21, R4, 0x100 ;  /* 0x0000010004157836 */ /* 0x000fc80000000000 */
[----:B-1----:R-:W-:-:S04]  /*0270*/  IMAD.WIDE.U32 R20, R21, 0x4, R12 ;  /* 0x0000000415147825 */ /* 0x002fc800078e000c */
[C---:B------:R-:W-:Y:S01]  /*0280*/  IMAD.WIDE.U32 R16, R4.reuse, 0x4, R12 ;  /* 0x0000000404107825 */ /* 0x040fe200078e000c */
[----:B0-----:R-:W2:Y:S04]  /*0290*/  LDG.E R15, desc[UR6][R20.64] ;  /* 0x00000006140f7981 */ /* 0x001ea8000c1e1900 */
[----:B------:R0:W2:Y:S01]  /*02a0*/  LDG.E R9, desc[UR6][R16.64] ;  /* 0x0000000610097981 */ /* 0x0000a2000c1e1900 */
[C---:B------:R-:W-:Y:S02]  /*02b0*/  VIADD R29, R4.reuse, 0x600 ;  /* 0x00000600041d7836 */ /* 0x040fe40000000000 */
[C---:B------:R-:W-:Y:S01]  /*02c0*/  VIADD R27, R4.reuse, 0x300 ;  /* 0x00000300041b7836 */ /* 0x040fe20000000000 */
[C---:B------:R-:W-:Y:S01]  /*02d0*/  IADD3 R28, PT, PT, R4.reuse, 0x800, RZ ;  /* 0x00000800041c7810 */ /* 0x040fe20007ffe0ff */
[----:B------:R-:W-:-:S02]  /*02e0*/  VIADD R11, R4, 0x200 ;  /* 0x00000200040b7836 */ /* 0x000fc40000000000 */
[----:B------:R-:W-:-:S04]  /*02f0*/  IMAD.WIDE.U32 R26, R27, 0x4, R12 ;  /* 0x000000041b1a7825 */ /* 0x000fc800078e000c */
[--C-:B0-----:R-:W-:Y:S02]  /*0300*/  IMAD.WIDE.U32 R16, R29, 0x4, R12.reuse ;  /* 0x000000041d107825 */ /* 0x101fe400078e000c */
[----:B------:R-:W3:Y:S02]  /*0310*/  LDG.E R26, desc[UR6][R26.64] ;  /* 0x000000061a1a7981 */ /* 0x000ee4000c1e1900 */
[C---:B------:R-:W-:Y:S02]  /*0320*/  VIADD R19, R4.reuse, 0x400 ;  /* 0x0000040004137836 */ /* 0x040fe40000000000 */
[C---:B------:R-:W-:Y:S01]  /*0330*/  VIADD R23, R4.reuse, 0x500 ;  /* 0x0000050004177836 */ /* 0x040fe20000000000 */
[----:B------:R0:W4:Y:S01]  /*0340*/  LDG.E R22, desc[UR6][R16.64] ;  /* 0x0000000610167981 */ /* 0x000122000c1e1900 */
[----:B------:R-:W-:Y:S02]  /*0350*/  VIADD R29, R4, 0x700 ;  /* 0x00000700041d7836 */ /* 0x000fe40000000000 */
[----:B------:R-:W-:-:S04]  /*0360*/  IMAD.WIDE.U32 R10, R11, 0x4, R12 ;  /* 0x000000040b0a7825 */ /* 0x000fc800078e000c */
[--C-:B------:R-:W-:Y:S01]  /*0370*/  IMAD.WIDE.U32 R18, R19, 0x4, R12.reuse ;  /* 0x0000000413127825 */ /* 0x100fe200078e000c */
[----:B------:R1:W3:Y:S03]  /*0380*/  LDG.E R25, desc[UR6][R10.64] ;  /* 0x000000060a197981 */ /* 0x0002e6000c1e1900 */
[--C-:B------:R-:W-:Y:S01]  /*0390*/  IMAD.WIDE.U32 R20, R23, 0x4, R12.reuse ;  /* 0x0000000417147825 */ /* 0x100fe200078e000c */
[----:B------:R-:W4:Y:S03]  /*03a0*/  LDG.E R24, desc[UR6][R18.64] ;  /* 0x0000000612187981 */ /* 0x000f26000c1e1900 */
[--C-:B0-----:R-:W-:Y:S01]  /*03b0*/  IMAD.WIDE.U32 R16, R29, 0x4, R12.reuse ;  /* 0x000000041d107825 */ /* 0x101fe200078e000c */
[----:B------:R0:W4:Y:S03]  /*03c0*/  LDG.E R23, desc[UR6][R20.64] ;  /* 0x0000000614177981 */ /* 0x000126000c1e1900 */
[----:B------:R-:W-:Y:S01]  /*03d0*/  IMAD.WIDE.U32 R28, R28, 0x4, R12 ;  /* 0x000000041c1c7825 */ /* 0x000fe200078e000c */
[----:B------:R-:W4:Y:S03]  /*03e0*/  LDG.E R19, desc[UR6][R16.64] ;  /* 0x0000000610137981 */ /* 0x000f26000c1e1900 */
[----:B------:R-:W-:-:S02]  /*03f0*/  VIADD R27, R4, 0xa00 ;  /* 0x00000a00041b7836 */ /* 0x000fc40000000000 */
[----:B-1----:R-:W-:Y:S01]  /*0400*/  VIADD R11, R4, 0x900 ;  /* 0x00000900040b7836 */ /* 0x002fe20000000000 */
[----:B------:R1:W4:Y:S01]  /*0410*/  LDG.E R18, desc[UR6][R28.64] ;  /* 0x000000061c127981 */ /* 0x000322000c1e1900 */
[----:B0-----:R-:W-:-:S04]  /*0420*/  IMAD.WIDE.U32 R20, R27, 0x4, R12 ;  /* 0x000000041b147825 */ /* 0x001fc800078e000c */
[----:B------:R-:W-:Y:S02]  /*0430*/  VIADD R27, R4, 0xb00 ;  /* 0x00000b00041b7836 */ /* 0x000fe40000000000 */
[----:B------:R-:W-:-:S04]  /*0440*/  IMAD.WIDE.U32 R10, R11, 0x4, R12 ;  /* 0x000000040b0a7825 */ /* 0x000fc800078e000c */
[----:B-1----:R-:W-:Y:S02]  /*0450*/  VIADD R29, R4, 0xc00 ;  /* 0x00000c00041d7836 */ /* 0x002fe40000000000 */
[----:B------:R-:W4:Y:S02]  /*0460*/  LDG.E R11, desc[UR6][R10.64] ;  /* 0x000000060a0b7981 */ /* 0x000f24000c1e1900 */
[----:B------:R-:W-:-:S06]  /*0470*/  IMAD.WIDE.U32 R16, R29, 0x4, R12 ;  /* 0x000000041d107825 */ /* 0x000fcc00078e000c */
[----:B------:R0:W4:Y:S04]  /*0480*/  LDG.E R16, desc[UR6][R16.64] ;  /* 0x0000000610107981 */ /* 0x000128000c1e1900 */
[----:B------:R1:W4:Y:S01]  /*0490*/  LDG.E R10, desc[UR6][R20.64] ;  /* 0x00000006140a7981 */ /* 0x000322000c1e1900 */
[----:B0-----:R-:W-:Y:S01]  /*04a0*/  VIADD R17, R4, 0xf00 ;  /* 0x00000f0004117836 */ /* 0x001fe20000000000 */
[----:B--2--5:R-:W-:Y:S01]  /*04b0*/  IADD3 R9, PT, PT, R15, R9, R14 ;  /* 0x000000090f097210 */ /* 0x024fe20007ffe00e */
[----:B------:R-:W-:-:S04]  /*04c0*/  IMAD.WIDE.U32 R14, R27, 0x4, R12 ;  /* 0x000000041b0e7825 */ /* 0x000fc800078e000c */
[----:B------:R-:W-:Y:S02]  /*04d0*/  VIADD R27, R4, 0xd00 ;  /* 0x00000d00041b7836 */ /* 0x000fe40000000000 */
[----:B------:R-:W2:Y:S02]  /*04e0*/  LDG.E R15, desc[UR6][R14.64] ;  /* 0x000000060e0f7981 */ /* 0x000ea4000c1e1900 */
[----:B------:R-:W-:-:S04]  /*04f0*/  IMAD.WIDE.U32 R28, R27, 0x4, R12 ;  /* 0x000000041b1c7825 */ /* 0x000fc800078e000c */
[----:B------:R-:W-:Y:S02]  /*0500*/  VIADD R27, R4, 0xe00 ;  /* 0x00000e00041b7836 */ /* 0x000fe40000000000 */
[----:B------:R-:W2:Y:S02]  /*0510*/  LDG.E R29, desc[UR6][R28.64] ;  /* 0x000000061c1d7981 */ /* 0x000ea4000c1e1900 */
[----:B-1----:R-:W-:-:S04]  /*0520*/  IMAD.WIDE.U32 R20, R27, 0x4, R12 ;  /* 0x000000041b147825 */ /* 0x002fc800078e000c */
[----:B------:R-:W-:Y:S02]  /*0530*/  IMAD.WIDE.U32 R12, R17, 0x4, R12 ;  /* 0x00000004110c7825 */ /* 0x000fe400078e000c */
[----:B------:R-:W2:Y:S04]  /*0540*/  LDG.E R20, desc[UR6][R20.64] ;  /* 0x0000000614147981 */ /* 0x000ea8000c1e1900 */
[----:B------:R-:W2:Y:S01]  /*0550*/  LDG.E R12, desc[UR6][R12.64] ;  /* 0x000000060c0c7981 */ /* 0x000ea2000c1e1900 */
[----:B---3--:R-:W-:Y:S02]  /*0560*/  IADD3 R9, PT, PT, R26, R25, R9 ;  /* 0x000000191a097210 */ /* 0x008fe40007ffe009 */
[----:B------:R-:W-:Y:S02]  /*0570*/  IADD3 R8, PT, PT, R8, 0x10, RZ ;  /* 0x0000001008087810 */ /* 0x000fe40007ffe0ff */
[----:B----4-:R-:W-:-:S02]  /*0580*/  IADD3 R9, PT, PT, R23, R24, R9 ;  /* 0x0000001817097210 */ /* 0x010fc40007ffe009 */
[----:B------:R-:W-:Y:S02]  /*0590*/  ISETP.NE.AND P0, PT, R8, RZ, PT ;  /* 0x000000ff0800720c */ /* 0x000fe40003f05270 */
[----:B------:R-:W-:Y:S01]  /*05a0*/  IADD3 R9, PT, PT, R19, R22, R9 ;  /* 0x0000001613097210 */ /* 0x000fe20007ffe009 */
[----:B------:R-:W-:Y:S02]  /*05b0*/  VIADD R7, R7, 0x1000 ;  /* 0x0000100007077836 */ /* 0x000fe40000000000 */
[----:B------:R-:W-:Y:S01]  /*05c0*/  VIADD R4, R4, 0x1000 ;  /* 0x0000100004047836 */ /* 0x000fe20000000000 */
[----:B------:R-:W-:-:S04]  /*05d0*/  IADD3 R9, PT, PT, R11, R18, R9 ;  /* 0x000000120b097210 */ /* 0x000fc80007ffe009 */
[----:B--2---:R-:W-:-:S04]  /*05e0*/  IADD3 R9, PT, PT, R15, R10, R9 ;  /* 0x0000000a0f097210 */ /* 0x004fc80007ffe009 */
[----:B------:R-:W-:-:S04]  /*05f0*/  IADD3 R9, PT, PT, R29, R16, R9 ;  /* 0x000000101d097210 */ /* 0x000fc80007ffe009 */
[----:B------:R-:W-:Y:S01]  /*0600*/  IADD3 R14, PT, PT, R12, R20, R9 ;  /* 0x000000140c0e7210 */ /* 0x000fe20007ffe009 */
[----:B------:R-:W-:Y:S06]  /*0610*/  @P0 BRA `(.L_x_182) ;  /* 0xfffffffc000c0947 */ /* 0x000fec000383ffff */
[----:B------:R-:W-:Y:S05]  /*0620*/  BSYNC.RECONVERGENT B3 ;  /* 0x0000000000037941 */ /* 0x000fea0003800200 */
.L_x_181:
[----:B------:R-:W-:-:S07]  /*0630*/  VIADD R4, R7, 0xfffff800 ;  /* 0xfffff80007047836 */ /* 0x000fce0000000000 */
.L_x_180:
[----:B------:R-:W-:Y:S05]  /*0640*/  BSYNC.RECONVERGENT B2 ;  /* 0x0000000000027941 */ /* 0x000fea0003800200 */
.L_x_179:
[----:B------:R-:W-:-:S13]  /*0650*/  ISETP.NE.AND P0, PT, R6, RZ, PT ;  /* 0x000000ff0600720c */ /* 0x000fda0003f05270 */
[----:B------:R-:W-:Y:S05]  /*0660*/  @!P0 BRA `(.L_x_178) ;  /* 0x0000000400188947 */ /* 0x000fea0003800000 */
[----:B------:R-:W-:Y:S01]  /*0670*/  ISETP.GE.U32.AND P0, PT, R6, 0x8, PT ;  /* 0x000000080600780c */ /* 0x000fe20003f06070 */
[----:B------:R-:W-:Y:S01]  /*0680*/  BSSY.RECONVERGENT B2, `(.L_x_183) ;  /* 0x0000022000027945 */ /* 0x000fe20003800200 */
[----:B------:R-:W-:-:S04]  /*0690*/  LOP3.LUT R24, R5, 0x7, RZ, 0xc0, !PT ;  /* 0x0000000705187812 */ /* 0x000fc800078ec0ff */
[----:B------:R-:W-:-:S07]  /*06a0*/  ISETP.NE.AND P1, PT, R24, RZ, PT ;  /* 0x000000ff1800720c */ /* 0x000fce0003f25270 */
[----:B------:R-:W-:Y:S06]  /*06b0*/  @!P0 BRA `(.L_x_184) ;  /* 0x0000000000788947 */ /* 0x000fec0003800000 */
[----:B------:R-:W1:Y:S01]  /*06c0*/  LDC.64 R10, c[0x0][0x380] ;  /* 0x0000e000ff0a7b82 */ /* 0x000e620000000a00 */
[----:B------:R-:W-:-:S04]  /*06d0*/  IMAD R27, R3, 0x1000, R4 ;  /* 0x00001000031b7824 */ /* 0x000fc800078e0204 */
[C---:B------:R-:W-:Y:S02]  /*06e0*/  VIADD R21, R27.reuse, 0x100 ;  /* 0x000001001b157836 */ /* 0x040fe40000000000 */
[C---:B------:R-:W-:Y:S02]  /*06f0*/  VIADD R17, R27.reuse, 0x300 ;  /* 0x000003001b117836 */ /* 0x040fe40000000000 */
[C---:B------:R-:W-:Y:S01]  /*0700*/  VIADD R23, R27.reuse, 0x200 ;  /* 0x000002001b177836 */ /* 0x040fe20000000000 */
[C---:B------:R-:W-:Y:S01]  /*0710*/  IADD3 R7, PT, PT, R27.reuse, 0x400, RZ ;  /* 0x000004001b077810 */ /* 0x040fe20007ffe0ff */
[C---:B------:R-:W-:Y:S02]  /*0720*/  VIADD R9, R27.reuse, 0x500 ;  /* 0x000005001b097836 */ /* 0x040fe40000000000 */
[C---:B------:R-:W-:Y:S02]  /*0730*/  VIADD R25, R27.reuse, 0x600 ;  /* 0x000006001b197836 */ /* 0x040fe40000000000 */
[----:B-1----:R-:W-:-:S04]  /*0740*/  IMAD.WIDE.U32 R12, R27, 0x4, R10 ;  /* 0x000000041b0c7825 */ /* 0x002fc800078e000a */
[--C-:B------:R-:W-:Y:S01]  /*0750*/  IMAD.WIDE.U32 R20, R21, 0x4, R10.reuse ;  /* 0x0000000415147825 */ /* 0x100fe200078e000a */
[----:B0-----:R0:W2:Y:S03]  /*0760*/  LDG.E R15, desc[UR6][R12.64] ;  /* 0x000000060c0f7981 */ /* 0x0010a6000c1e1900 */
[--C-:B------:R-:W-:Y:S01]  /*0770*/  IMAD.WIDE.U32 R16, R17, 0x4, R10.reuse ;  /* 0x0000000411107825 */ /* 0x100fe200078e000a */
[----:B------:R-:W2:Y:S03]  /*0780*/  LDG.E R18, desc[UR6][R20.64] ;  /* 0x0000000614127981 */ /* 0x000ea6000c1e1900 */
[----:B------:R-:W-:Y:S02]  /*0790*/  IMAD.WIDE.U32 R22, R23, 0x4, R10 ;  /* 0x0000000417167825 */ /* 0x000fe400078e000a */
[----:B------:R-:W3:Y:S02]  /*07a0*/  LDG.E R16, desc[UR6][R16.64] ;  /* 0x0000000610107981 */ /* 0x000ee4000c1e1900 */
[----:B------:R-:W-:-:S02]  /*07b0*/  VIADD R27, R27, 0x700 ;  /* 0x000007001b1b7836 */ /* 0x000fc40000000000 */
[--C-:B------:R-:W-:Y:S01]  /*07c0*/  IMAD.WIDE.U32 R6, R7, 0x4, R10.reuse ;  /* 0x0000000407067825 */ /* 0x100fe200078e000a */
[----:B------:R-:W3:Y:S03]  /*07d0*/  LDG.E R19, desc[UR6][R22.64] ;  /* 0x0000000616137981 */ /* 0x000ee6000c1e1900 */
[--C-:B------:R-:W-:Y:S02]  /*07e0*/  IMAD.WIDE.U32 R8, R9, 0x4, R10.reuse ;  /* 0x0000000409087825 */ /* 0x100fe400078e000a */
[----:B------:R-:W4:Y:S02]  /*07f0*/  LDG.E R7, desc[UR6][R6.64] ;  /* 0x0000000606077981 */ /* 0x000f24000c1e1900 */
[--C-:B0-----:R-:W-:Y:S02]  /*0800*/  IMAD.WIDE.U32 R12, R25, 0x4, R10.reuse ;  /* 0x00000004190c7825 */ /* 0x101fe400078e000a */
[----:B------:R-:W4:Y:S02]  /*0810*/  LDG.E R8, desc[UR6][R8.64] ;  /* 0x0000000608087981 */ /* 0x000f24000c1e1900 */
[----:B------:R-:W-:-:S02]  /*0820*/  IMAD.WIDE.U32 R10, R27, 0x4, R10 ;  /* 0x000000041b0a7825 */ /* 0x000fc400078e000a */
[----:B------:R-:W4:Y:S04]  /*0830*/  LDG.E R13, desc[UR6][R12.64] ;  /* 0x000000060c0d7981 */ /* 0x000f28000c1e1900 */
[----:B------:R-:W4:Y:S01]  /*0840*/  LDG.E R10, desc[UR6][R10.64] ;  /* 0x000000060a0a7981 */ /* 0x000f22000c1e1900 */
[----:B------:R-:W-:Y:S01]  /*0850*/  VIADD R4, R4, 0x800 ;  /* 0x0000080004047836 */ /* 0x000fe20000000000 */
[----:B--2--5:R-:W-:-:S04]  /*0860*/  IADD3 R18, PT, PT, R18, R15, R14 ;  /* 0x0000000f12127210 */ /* 0x024fc80007ffe00e */
[----:B---3--:R-:W-:-:S04]  /*0870*/  IADD3 R18, PT, PT, R16, R19, R18 ;  /* 0x0000001310127210 */ /* 0x008fc80007ffe012 */
[----:B----4-:R-:W-:-:S04]  /*0880*/  IADD3 R18, PT, PT, R8, R7, R18 ;  /* 0x0000000708127210 */ /* 0x010fc80007ffe012 */
[----:B------:R-:W-:-:S07]  /*0890*/  IADD3 R14, PT, PT, R10, R13, R18 ;  /* 0x0000000d0a0e7210 */ /* 0x000fce0007ffe012 */
.L_x_184:
[----:B------:R-:W-:Y:S05]  /*08a0*/  BSYNC.RECONVERGENT B2 ;  /* 0x0000000000027941 */ /* 0x000fea0003800200 */
.L_x_183:
        /* <DEDUP_REMOVED lines=8> */
[C---:B------:R-:W-:Y:S01]  /*0930*/  VIADD R13, R11.reuse, 0x100 ;  /* 0x000001000b0d7836 */ /* 0x040fe20000000000 */
[C---:B------:R-:W-:Y:S01]  /*0940*/  IADD3 R17, PT, PT, R11.reuse, 0x300, RZ ;  /* 0x000003000b117810 */ /* 0x040fe20007ffe0ff */
[C---:B0-----:R-:W-:Y:S02]  /*0950*/  VIADD R15, R11.reuse, 0x200 ;  /* 0x000002000b0f7836 */ /* 0x041fe40000000000 */
[----:B-1----:R-:W-:-:S04]  /*0960*/  IMAD.WIDE.U32 R8, R11, 0x4, R6 ;  /* 0x000000040b087825 */ /* 0x002fc800078e0006 */
[--C-:B------:R-:W-:Y:S02]  /*0970*/  IMAD.WIDE.U32 R10, R13, 0x4, R6.reuse ;  /* 0x000000040d0a7825 */ /* 0x100fe400078e0006 */
[----:B------:R-:W2:Y:S02]  /*0980*/  LDG.E R9, desc[UR6][R8.64] ;  /* 0x0000000608097981 */ /* 0x000ea4000c1e1900 */
[--C-:B------:R-:W-:Y:S02]  /*0990*/  IMAD.WIDE.U32 R12, R15, 0x4, R6.reuse ;  /* 0x000000040f0c7825 */ /* 0x100fe400078e0006 */
[----:B------:R-:W2:Y:S02]  /*09a0*/  LDG.E R10, desc[UR6][R10.64] ;  /* 0x000000060a0a7981 */ /* 0x000ea4000c1e1900 */
[----:B------:R-:W-:Y:S02]  /*09b0*/  IMAD.WIDE.U32 R6, R17, 0x4, R6 ;  /* 0x0000000411067825 */ /* 0x000fe400078e0006 */
[----:B------:R-:W3:Y:S04]  /*09c0*/  LDG.E R13, desc[UR6][R12.64] ;  /* 0x000000060c0d7981 */ /* 0x000ee8000c1e1900 */
[----:B------:R-:W3:Y:S01]  /*09d0*/  LDG.E R6, desc[UR6][R6.64] ;  /* 0x0000000606067981 */ /* 0x000ee2000c1e1900 */
[----:B------:R-:W-:Y:S01]  /*09e0*/  VIADD R4, R4, 0x400 ;  /* 0x0000040004047836 */ /* 0x000fe20000000000 */
[----:B--2--5:R-:W-:-:S04]  /*09f0*/  IADD3 R14, PT, PT, R10, R9, R14 ;  /* 0x000000090a0e7210 */ /* 0x024fc80007ffe00e */
[----:B---3--:R-:W-:-:S07]  /*0a00*/  IADD3 R14, PT, PT, R6, R13, R14 ;  /* 0x0000000d060e7210 */ /* 0x008fce0007ffe00e */
.L_x_186:
[----:B------:R-:W-:Y:S05]  /*0a10*/  BSYNC.RECONVERGENT B2 ;  /* 0x0000000000027941 */ /* 0x000fea0003800200 */
.L_x_185:
[----:B------:R-:W-:Y:S05]  /*0a20*/  @!P1 BRA `(.L_x_178) ;  /* 0x0000000000289947 */ /* 0x000fea0003800000 */
[----:B------:R-:W1:Y:S01]  /*0a30*/  LDC.64 R6, c[0x0][0x380] ;  /* 0x0000e000ff067b82 */ /* 0x000e620000000a00 */
[----:B------:R-:W-:Y:S02]  /*0a40*/  IMAD R9, R3, 0x1000, R4 ;  /* 0x0000100003097824 */ /* 0x000fe400078e0204 */
[----:B------:R-:W-:-:S07]  /*0a50*/  IMAD.MOV R8, RZ, RZ, -R5 ;  /* 0x000000ffff087224 */ /* 0x000fce00078e0a05 */
.L_x_187:
[----:B-1----:R-:W-:-:S06]  /*0a60*/  IMAD.WIDE.U32 R4, R9, 0x4, R6 ;  /* 0x0000000409047825 */ /* 0x002fcc00078e0006 */
[----:B------:R-:W2:Y:S01]  /*0a70*/  LDG.E R5, desc[UR6][R4.64] ;  /* 0x0000000604057981 */ /* 0x000ea2000c1e1900 */
[----:B------:R-:W-:Y:S02]  /*0a80*/  VIADD R8, R8, 0x1 ;  /* 0x0000000108087836 */ /* 0x000fe40000000000 */
[----:B------:R-:W-:-:S03]  /*0a90*/  VIADD R9, R9, 0x100 ;  /* 0x0000010009097836 */ /* 0x000fc60000000000 */
[----:B------:R-:W-:Y:S01]  /*0aa0*/  ISETP.NE.AND P0, PT, R8, RZ, PT ;  /* 0x000000ff0800720c */ /* 0x000fe20003f05270 */
[----:B--2--5:R-:W-:-:S12]  /*0ab0*/  IMAD.IADD R14, R5, 0x1, R14 ;  /* 0x00000001050e7824 */ /* 0x024fd800078e020e */
[----:B------:R-:W-:Y:S05]  /*0ac0*/  @P0 BRA `(.L_x_187) ;  /* 0xfffffffc00e40947 */ /* 0x000fea000383ffff */
.L_x_178:
[----:B------:R-:W-:Y:S05]  /*0ad0*/  BSYNC.RECONVERGENT B1 ;  /* 0x0000000000017941 */ /* 0x000fea0003800200 */
.L_x_177:
[----:B------:R-:W-:-:S13]  /*0ae0*/  ISETP.GE.U32.AND P0, PT, R0, 0x100, PT ;  /* 0x000001000000780c */ /* 0x000fda0003f06070 */
[----:B------:R-:W-:Y:S05]  /*0af0*/  @!P0 BRA `(.L_x_188) ;  /* 0x0000000000ac8947 */ /* 0x000fea0003800000 */
[----:B------:R-:W1:Y:S01]  /*0b00*/  S2R R8, SR_LANEID ;  /* 0x0000000000087919 */ /* 0x000e620000000000 */
[----:B-----5:R-:W2:Y:S01]  /*0b10*/  SHFL.DOWN PT, R0, R14, 0x1, 0x1f ;  /* 0x08201f000e007f89 */ /* 0x020ea200000e0000 */
[C---:B-1----:R-:W-:Y:S02]  /*0b20*/  ISETP.GT.AND P0, PT, R8.reuse, 0x1e, PT ;  /* 0x0000001e0800780c */ /* 0x042fe40003f04270 */
[----:B------:R-:W-:Y:S02]  /*0b30*/  ISETP.NE.AND P1, PT, R8, RZ, PT ;  /* 0x000000ff0800720c */ /* 0x000fe40003f25270 */
[----:B--2---:R-:W-:Y:S02]  /*0b40*/  SEL R5, R0, RZ, !P0 ;  /* 0x000000ff00057207 */ /* 0x004fe40004000000 */
[----:B------:R-:W-:Y:S02]  /*0b50*/  ISETP.GT.AND P0, PT, R8, 0x1d, PT ;  /* 0x0000001d0800780c */ /* 0x000fe40003f04270 */
[----:B------:R-:W-:-:S05]  /*0b60*/  IADD3 R5, PT, PT, R5, R14, RZ ;  /* 0x0000000e05057210 */ /* 0x000fca0007ffe0ff */
[----:B------:R-:W1:Y:S02]  /*0b70*/  SHFL.DOWN PT, R0, R5, 0x2, 0x1f ;  /* 0x08401f0005007f89 */ /* 0x000e6400000e0000 */
[----:B------:R-:W-:Y:S01]  /*0b80*/  @!P1 MOV R6, 0x400 ;  /* 0x0000040000069802 */ /* 0x000fe20000000f00 */
[----:B------:R-:W2:Y:S01]  /*0b90*/  @!P1 S2R R9, SR_CgaCtaId ;  /* 0x0000000000099919 */ /* 0x000ea20000008800 */
[----:B-1----:R-:W-:Y:S02]  /*0ba0*/  SEL R0, R0, RZ, !P0 ;  /* 0x000000ff00007207 */ /* 0x002fe40004000000 */
[----:B------:R-:W-:-:S03]  /*0bb0*/  ISETP.GT.AND P0, PT, R8, 0x1b, PT ;  /* 0x0000001b0800780c */ /* 0x000fc60003f04270 */
[----:B------:R-:W-:-:S05]  /*0bc0*/  IMAD.IADD R0, R5, 0x1, R0 ;  /* 0x0000000105007824 */ /* 0x000fca00078e0200 */
[----:B------:R-:W1:Y:S01]  /*0bd0*/  SHFL.DOWN PT, R4, R0, 0x4, 0x1f ;  /* 0x08801f0000047f89 */ /* 0x000e6200000e0000 */
[----:B--2---:R-:W-:Y:S02]  /*0be0*/  @!P1 LEA R9, R9, R6, 0x18 ;  /* 0x0000000609099211 */ /* 0x004fe400078ec0ff */
[----:B-1----:R-:W-:Y:S02]  /*0bf0*/  SEL R7, R4, RZ, !P0 ;  /* 0x000000ff04077207 */ /* 0x002fe40004000000 */
[----:B------:R-:W-:-:S03]  /*0c00*/  ISETP.GT.AND P0, PT, R8, 0x17, PT ;  /* 0x000000170800780c */ /* 0x000fc60003f04270 */
[----:B------:R-:W-:Y:S01]  /*0c10*/  IMAD.IADD R7, R0, 0x1, R7 ;  /* 0x0000000100077824 */ /* 0x000fe200078e0207 */
[----:B------:R-:W-:-:S04]  /*0c20*/  @!P1 SHF.R.U32.HI R0, RZ, 0x3, R2 ;  /* 0x00000003ff009819 */ /* 0x000fc80000011602 */
[----:B------:R-:W1:Y:S01]  /*0c30*/  SHFL.DOWN PT, R4, R7, 0x8, 0x1f ;  /* 0x09001f0007047f89 */ /* 0x000e6200000e0000 */
[----:B------:R-:W-:-:S05]  /*0c40*/  @!P1 LOP3.LUT R0, R0, 0x7c, RZ, 0xc0, !PT ;  /* 0x0000007c00009812 */ /* 0x000fca00078ec0ff */
[----:B------:R-:W-:Y:S01]  /*0c50*/  @!P1 IMAD.IADD R0, R0, 0x1, R9 ;  /* 0x0000000100009824 */ /* 0x000fe200078e0209 */
[----:B-1----:R-:W-:Y:S02]  /*0c60*/  SEL R4, R4, RZ, !P0 ;  /* 0x000000ff04047207 */ /* 0x002fe40004000000 */
[----:B------:R-:W-:-:S03]  /*0c70*/  ISETP.GT.AND P0, PT, R8, 0xf, PT ;  /* 0x0000000f0800780c */ /* 0x000fc60003f04270 */
[----:B------:R-:W-:-:S05]  /*0c80*/  IMAD.IADD R4, R7, 0x1, R4 ;  /* 0x0000000107047824 */ /* 0x000fca00078e0204 */
[----:B------:R-:W1:Y:S02]  /*0c90*/  SHFL.DOWN PT, R5, R4, 0x10, 0x1f ;  /* 0x0a001f0004057f89 */ /* 0x000e6400000e0000 */
[----:B-1----:R-:W-:Y:S02]  /*0ca0*/  SEL R5, R5, RZ, !P0 ;  /* 0x000000ff05057207 */ /* 0x002fe40004000000 */
        /* <DEDUP_REMOVED lines=8> */
[----:B--2---:R-:W-:Y:S04]  /*0d30*/  LDS R0, [UR4+0xc] ;  /* 0x00000c04ff007984 */ /* 0x004fe80008000800 */
[----:B------:R-:W1:Y:S04]  /*0d40*/  LDS.128 R4, [UR4+0x10] ;  /* 0x00001004ff047984 */ /* 0x000e680008000c00 */
[----:B------:R-:W2:Y:S01]  /*0d50*/  LDS.64 R8, [UR4+0x20] ;  /* 0x00002004ff087984 */ /* 0x000ea20008000a00 */
[----:B-1----:R-:W-:-:S04]  /*0d60*/  IADD3 R0, PT, PT, R4, R0, R11 ;  /* 0x0000000004007210 */ /* 0x002fc80007ffe00b */
[----:B------:R-:W-:-:S04]  /*0d70*/  IADD3 R0, PT, PT, R6, R0, R5 ;  /* 0x0000000006007210 */ /* 0x000fc80007ffe005 */
[----:B--2---:R-:W-:-:S05]  /*0d80*/  IADD3 R0, PT, PT, R8, R0, R7 ;  /* 0x0000000008007210 */ /* 0x004fca0007ffe007 */
[----:B------:R-:W-:Y:S01]  /*0d90*/  IMAD.IADD R11, R0, 0x1, R9 ;  /* 0x00000001000b7824 */ /* 0x000fe200078e0209 */
[----:B------:R-:W-:Y:S06]  /*0da0*/  BRA `(.L_x_189) ;  /* 0x00000014007c7947 */ /* 0x000fec0003800000 */
.L_x_188:
[----:B------:R-:W-:Y:S01]  /*0db0*/  LOP3.LUT R4, R2, 0x3e0, RZ, 0xc0, !PT ;  /* 0x000003e002047812 */ /* 0x000fe200078ec0ff */
[----:B------:R-:W1:Y:S03]  /*0dc0*/  S2R R10, SR_LANEID ;  /* 0x00000000000a7919 */ /* 0x000e660000000000 */
[----:B------:R-:W-:Y:S02]  /*0dd0*/  LOP3.LUT R7, RZ, R4, RZ, 0x33, !PT ;  /* 0x00000004ff077212 */ /* 0x000fe400078e33ff */
[----:B------:R-:W-:-:S03]  /*0de0*/  IADD3 R5, PT, PT, R4, 0x20, RZ ;  /* 0x0000002004057810 */ /* 0x000fc60007ffe0ff */
[----:B------:R-:W-:Y:S01]  /*0df0*/  IMAD.IADD R7, R0, 0x1, R7 ;  /* 0x0000000100077824 */ /* 0x000fe200078e0207 */
[----:B------:R-:W-:-:S04]  /*0e00*/  ISETP.GT.U32.AND P0, PT, R5, R0, PT ;  /* 0x000000000500720c */ /* 0x000fc80003f04070 */
[----:B------:R-:W-:-:S05]  /*0e10*/  SEL R7, R7, 0x1f, P0 ;  /* 0x0000001f07077807 */ /* 0x000fca0000000000 */
[----:B-----5:R-:W2:Y:S01]  /*0e20*/  SHFL.DOWN PT, R4, R14, 0x1, R7 ;  /* 0x082000000e047989 */ /* 0x020ea200000e0007 */
[CC--:B-1----:R-:W-:Y:S01]  /*0e30*/  ISETP.GE.AND P0, PT, R10.reuse, R7.reuse, PT ;  /* 0x000000070a00720c */ /* 0x0c2fe20003f06270 */
[C---:B------:R-:W-:Y:S01]  /*0e40*/  VIADD R6, R10.reuse, 0x2 ;  /* 0x000000020a067836 */ /* 0x040fe20000000000 */
[C---:B------:R-:W-:Y:S01]  /*0e50*/  ISETP.NE.AND P1, PT, R10.reuse, RZ, PT ;  /* 0x000000ff0a00720c */ /* 0x040fe20003f25270 */
[----:B------:R-:W-:Y:S01]  /*0e60*/  VIADD R8, R10, 0x4 ;  /* 0x000000040a087836 */ /* 0x000fe20000000000 */
[----:B--2---:R-:W-:Y:S02]  /*0e70*/  SEL R5, R4, RZ, !P0 ;  /* 0x000000ff04057207 */ /* 0x004fe40004000000 */
[----:B------:R-:W-:-:S03]  /*0e80*/  ISETP.GT.AND P0, PT, R6, R7, PT ;  /* 0x000000070600720c */ /* 0x000fc60003f04270 */
[----:B------:R-:W-:-:S06]  /*0e90*/  IMAD.IADD R4, R5, 0x1, R14 ;  /* 0x0000000105047824 */ /* 0x000fcc00078e020e */
[----:B------:R-:W1:Y:S01]  /*0ea0*/  @!P1 S2R R11, SR_CgaCtaId ;  /* 0x00000000000b9919 */ /* 0x000e620000008800 */
[----:B------:R-:W-:Y:S01]  /*0eb0*/  @!P1 SHF.R.U32.HI R9, RZ, 0x3, R2 ;  /* 0x00000003ff099819 */ /* 0x000fe20000011602 */
[----:B------:R-:W2:Y:S03]  /*0ec0*/  SHFL.DOWN PT, R5, R4, 0x2, R7 ;  /* 0x0840000004057989 */ /* 0x000ea600000e0007 */
[----:B------:R-:W-:Y:S02]  /*0ed0*/  @!P1 LOP3.LUT R9, R9, 0x7c, RZ, 0xc0, !PT ;  /* 0x0000007c09099812 */ /* 0x000fe400078ec0ff */
[----:B--2---:R-:W-:Y:S02]  /*0ee0*/  SEL R5, R5, RZ, !P0 ;  /* 0x000000ff05057207 */ /* 0x004fe40004000000 */
[----:B------:R-:W-:-:S03]  /*0ef0*/  ISETP.GT.AND P0, PT, R8, R7, PT ;  /* 0x000000070800720c */ /* 0x000fc60003f04270 */
[----:B------:R-:W-:Y:S01]  /*0f00*/  IMAD.IADD R6, R4, 0x1, R5 ;  /* 0x0000000104067824 */ /* 0x000fe200078e0205 */
[----:B------:R-:W-:-:S04]  /*0f10*/  IADD3 R4, PT, PT, R10, 0x8, RZ ;  /* 0x000000080a047810 */ /* 0x000fc80007ffe0ff */
[----:B------:R-:W2:Y:S02]  /*0f20*/  SHFL.DOWN PT, R5, R6, 0x4, R7 ;  /* 0x0880000006057989 */ /* 0x000ea400000e0007 */
[----:B--2---:R-:W-:Y:S02]  /*0f30*/  SEL R5, R5, RZ, !P0 ;  /* 0x000000ff05057207 */ /* 0x004fe40004000000 */
[----:B------:R-:W-:-:S03]  /*0f40*/  ISETP.GT.AND P0, PT, R4, R7, PT ;  /* 0x000000070400720c */ /* 0x000fc60003f04270 */
[----:B------:R-:W-:Y:S02]  /*0f50*/  IMAD.IADD R8, R6, 0x1, R5 ;  /* 0x0000000106087824 */ /* 0x000fe400078e0205 */
[----:B------:R-:W-:Y:S01]  /*0f60*/  VIADD R6, R10, 0x10 ;  /* 0x000000100a067836 */ /* 0x000fe20000000000 */
[----:B------:R-:W-:Y:S02]  /*0f70*/  @!P1 MOV R10, 0x400 ;  /* 0x00000400000a9802 */ /* 0x000fe40000000f00 */
[----:B------:R-:W2:Y:S02]  /*0f80*/  SHFL.DOWN PT, R5, R8, 0x8, R7 ;  /* 0x0900000008057989 */ /* 0x000ea400000e0007 */
[----:B-1----:R-:W-:-:S05]  /*0f90*/  @!P1 LEA R10, R11, R10, 0x18 ;  /* 0x0000000a0b0a9211 */ /* 0x002fca00078ec0ff */
[----:B------:R-:W-:Y:S01]  /*0fa0*/  @!P1 IMAD.IADD R10, R9, 0x1, R10 ;  /* 0x00000001090a9824 */ /* 0x000fe200078e020a */
[----:B--2---:R-:W-:Y:S02]  /*0fb0*/  SEL R5, R5, RZ, !P0 ;  /* 0x000000ff05057207 */ /* 0x004fe40004000000 */
[----:B------:R-:W-:-:S03]  /*0fc0*/  ISETP.GT.AND P0, PT, R6, R7, PT ;  /* 0x000000070600720c */ /* 0x000fc60003f04270 */
[----:B------:R-:W-:-:S05]  /*0fd0*/  IMAD.IADD R4, R8, 0x1, R5 ;  /* 0x0000000108047824 */ /* 0x000fca00078e0205 */
[----:B------:R-:W1:Y:S02]  /*0fe0*/  SHFL.DOWN PT, R5, R4, 0x10, R7 ;  /* 0x0a00000004057989 */ /* 0x000e6400000e0007 */
[----:B-1----:R-:W-:Y:S02]  /*0ff0*/  SEL R5, R5, RZ, !P0 ;  /* 0x000000ff05057207 */ /* 0x002fe40004000000 */
[----:B------:R-:W-:-:S03]  /*1000*/  ISETP.NE.AND P0, PT, R2, RZ, PT ;  /* 0x000000ff0200720c */ /* 0x000fc60003f05270 */
[----:B------:R-:W-:-:S05]  /*1010*/  IMAD.IADD R11, R4, 0x1, R5 ;  /* 0x00000001040b7824 */ /* 0x000fca00078e0205 */
[----:B------:R1:W-:Y:S01]  /*1020*/  @!P1 STS [R10+0x8], R11 ;  /* 0x0000080b0a009388 */ /* 0x0003e20000000800 */
[----:B------:R-:W-:Y:S06]  /*1030*/  BAR.SYNC.DEFER_BLOCKING 0x0 ;  /* 0x0000000000007b1d */ /* 0x000fec0000010000 */
[----:B------:R-:W-:Y:S05]  /*1040*/  @P0 BRA `(.L_x_189) ;  /* 0x0000001000d40947 */ /* 0x000fea0003800000 */
[----:B------:R-:W2:Y:S01]  /*1050*/  S2UR UR5, SR_CgaCtaId ;  /* 0x00000000000579c3 */ /* 0x000ea20000008800 */
[----:B------:R-:W-:Y:S01]  /*1060*/  UMOV UR4, 0x400 ;  /* 0x0000040000047882 */ /* 0x000fe20000000000 */
[C---:B------:R-:W-:Y:S02]  /*1070*/  ISETP.GT.U32.AND P2, PT, R0.reuse, 0x40, PT ;  /* 0x000000400000780c */ /* 0x040fe40003f44070 */
[C---:B------:R-:W-:Y:S02]  /*1080*/  ISETP.GT.U32.AND P1, PT, R0.reuse, 0x20, PT ;  /* 0x000000200000780c */ /* 0x040fe40003f24070 */
[----:B------:R-:W-:Y:S01]  /*1090*/  ISETP.GT.U32.AND P3, PT, R0, 0x80, PT ;  /* 0x000000800000780c */ /* 0x000fe20003f64070 */
[----:B--2---:R-:W-:-:S09]  /*10a0*/  ULEA UR4, UR5, UR4, 0x18 ;  /* 0x0000000405047291 */ /* 0x004fd2000f8ec0ff */
[----:B------:R-:W2:Y:S04]  /*10b0*/  LDS.128 R4, [UR4+0x10] ;  /* 0x00001004ff047984 */ /* 0x000ea80008000c00 */
[----:B------:R-:W3:Y:S04]  /*10c0*/  LDS R2, [UR4+0xc] ;  /* 0x00000c04ff027984 */ /* 0x000ee80008000800 */
[----:B------:R-:W4:Y:S01]  /*10d0*/  LDS.64 R8, [UR4+0x20] ;  /* 0x00002004ff087984 */ /* 0x000f220008000a00 */
[----:B--2---:R-:W-:Y:S02]  /*10e0*/  SEL R4, R4, RZ, P2 ;  /* 0x000000ff04047207 */ /* 0x004fe40001000000 */
[----:B------:R-:W-:-:S02]  /*10f0*/  ISETP.GT.U32.AND P2, PT, R0, 0x60, PT ;  /* 0x000000600000780c */ /* 0x000fc40003f44070 */
[----:B---3--:R-:W-:Y:S02]  /*1100*/  SEL R2, R2, RZ, P1 ;  /* 0x000000ff02027207 */ /* 0x008fe40000800000 */
[----:B------:R-:W-:Y:S02]  /*1110*/  SEL R5, R5, RZ, P2 ;  /* 0x000000ff05057207 */ /* 0x000fe40001000000 */
[----:B------:R-:W-:Y:S02]  /*1120*/  IADD3 R2, PT, PT, R4, R2, R11 ;  /* 0x0000000204027210 */ /* 0x000fe40007ffe00b */
[----:B------:R-:W-:Y:S02]  /*1130*/  ISETP.GT.U32.AND P1, PT, R0, 0xa0, PT ;  /* 0x000000a00000780c */ /* 0x000fe40003f24070 */
[----:B------:R-:W-:Y:S02]  /*1140*/  SEL R6, R6, RZ, P3 ;  /* 0x000000ff06067207 */ /* 0x000fe40001800000 */
[----:B------:R-:W-:-:S02]  /*1150*/  ISETP.GT.U32.AND P2, PT, R0, 0xc0, PT ;  /* 0x000000c00000780c */ /* 0x000fc40003f44070 */
[----:B------:R-:W-:Y:S02]  /*1160*/  ISETP.GT.U32.AND P3, PT, R0, 0xe0, PT ;  /* 0x000000e00000780c */ /* 0x000fe40003f64070 */
[----:B------:R-:W-:Y:S02]  /*1170*/  SEL R7, R7, RZ, P1 ;  /* 0x000000ff07077207 */ /* 0x000fe40000800000 */
[----:B------:R-:W-:Y:S02]  /*1180*/  IADD3 R2, PT, PT, R6, R2, R5 ;  /* 0x0000000206027210 */ /* 0x000fe40007ffe005 */
[----:B----4-:R-:W-:Y:S02]  /*1190*/  SEL R8, R8, RZ, P2 ;  /* 0x000000ff08087207 */ /* 0x010fe40001000000 */
[----:B------:R-:W-:Y:S02]  /*11a0*/  SEL R9, R9, RZ, P3 ;  /* 0x000000ff09097207 */ /* 0x000fe40001800000 */
[----:B------:R-:W-:-:S05]  /*11b0*/  IADD3 R2, PT, PT, R8, R2, R7 ;  /* 0x0000000208027210 */ /* 0x000fca0007ffe007 */
[----:B-1----:R-:W-:Y:S01]  /*11c0*/  IMAD.IADD R11, R2, 0x1, R9 ;  /* 0x00000001020b7824 */ /* 0x002fe200078e0209 */
[----:B------:R-:W-:Y:S06]  /*11d0*/  BRA `(.L_x_189) ;  /* 0x0000001000707947 */ /* 0x000fec0003800000 */
.L_x_174:
[----:B------:R-:W0:Y:S01]  /*11e0*/  S2R R2, SR_TID.X ;  /* 0x0000000000027919 */ /* 0x000e220000002100 */
[----:B------:R-:W1:Y:S02]  /*11f0*/  LDCU.64 UR4, c[0x0][0x380] ;  /* 0x00007000ff0477ac */ /* 0x000e640008000a00 */
[----:B-1----:R-:W-:Y:S01]  /*1200*/  MOV R4, UR4 ;  /* 0x0000000400047c02 */ /* 0x002fe20008000f00 */
[----:B------:R-:W-:Y:S02]  /*1210*/  IMAD.U32 R5, RZ, RZ, UR5 ;  /* 0x00000005ff057e24 */ /* 0x000fe4000f8e00ff */
[----:B0-----:R-:W-:-:S04]  /*1220*/  IMAD R7, R3, 0x1000, R2 ;  /* 0x0000100003077824 */ /* 0x001fc800078e0202 */
[----:B------:R-:W-:-:S05]  /*1230*/  IMAD.WIDE.U32 R6, R7, 0x4, R4 ;  /* 0x0000000407067825 */ /* 0x000fca00078e0004 */
        /* <DEDUP_REMOVED lines=16> */
[----:B------:R-:W-:-:S02]  /*1340*/  ISETP.GE.U32.AND P0, PT, R0, R13, PT ;  /* 0x0000000d0000720c */ /* 0x000fc40003f06070 */
        /* <DEDUP_REMOVED lines=9> */
[----:B------:R-:W-:Y:S01]  /*13e0*/  IMAD R9, R3, 0x1000, R13 ;  /* 0x0000100003097824 */ /* 0x000fe200078e020d */
[----:B------:R-:W-:Y:S01]  /*13f0*/  LOP3.LUT R6, RZ, R2, RZ, 0x33, !PT ;  /* 0x00000002ff067212 */ /* 0x000fe200078e33ff */
[----:B------:R-:W-:Y:S01]  /*1400*/  VIADD R0, R8, 0xfffff000 ;  /* 0xfffff00008007836 */ /* 0x000fe20000000000 */
[----:B------:R-:W-:Y:S02]  /*1410*/  UMOV UR4, URZ ;  /* 0x000000ff00047c82 */ /* 0x000fe40008000000 */
[----:B------:R-:W-:Y:S02]  /*1420*/  IADD3 R6, PT, PT, -R13, R8, R6 ;  /* 0x000000080d067210 */ /* 0x000fe40007ffe106 */
[C---:B------:R-:W-:Y:S02]  /*1430*/  ISETP.GT.U32.AND P0, PT, R9.reuse, R0, PT ;  /* 0x000000000900720c */ /* 0x040fe40003f04070 */
[----:B------:R-:W-:Y:S01]  /*1440*/  IADD3 R7, PT, PT, R9, 0x800, R2 ;  /* 0x0000080009077810 */ /* 0x000fe20007ffe002 */
[----:B------:R-:W-:-:S02]  /*1450*/  IMAD.MOV.U32 R2, RZ, RZ, R9 ;  /* 0x000000ffff027224 */ /* 0x000fc400078e0009 */
[----:B------:R-:W-:-:S08]  /*1460*/  IMAD R6, R3, -0x1000, R6 ;  /* 0xfffff00003067824 */ /* 0x000fd000078e0206 */
[----:B------:R-:W-:Y:S05]  /*1470*/  @P0 BRA `(.L_x_191) ;  /* 0x00000000009c0947 */ /* 0x000fea0003800000 */
[----:B------:R-:W0:Y:S08]  /*1480*/  LDC R8, c[0x0][0x3a8] ;  /* 0x0000ea00ff087b82 */ /* 0x000e300000000800 */
[----:B------:R-:W1:Y:S02]  /*1490*/  LDC.64 R4, c[0x0][0x380] ;  /* 0x0000e000ff047b82 */ /* 0x000e640000000a00 */
.L_x_192:
[----:B------:R-:W2:Y:S02]  /*14a0*/  S2R R10, SR_TID.X ;  /* 0x00000000000a7919 */ /* 0x000ea40000002100 */
[----:B--2---:R-:W-:-:S04]  /*14b0*/  IMAD.IADD R11, R10, 0x1, R9 ;  /* 0x000000010a0b7824 */ /* 0x004fc800078e0209 */
[----:B-1----:R-:W-:-:S05]  /*14c0*/  IMAD.WIDE.U32 R10, R11, 0x4, R4 ;  /* 0x000000040b0a7825 */ /* 0x002fca00078e0004 */
        /* <DEDUP_REMOVED lines=10> */
[----:B------:R-:W5:Y:S01]  /*1570*/  LDG.E R21, desc[UR6][R10.64+0x2c00] ;  /* 0x002c00060a157981 */ /* 0x000f62000c1e1900 */
[----:B--2---:R-:W-:-:S03]  /*1580*/  IADD3 R20, PT, PT, R20, R18, R27 ;  /* 0x0000001214147210 */ /* 0x004fc60007ffe01b */
[----:B------:R-:W2:Y:S04]  /*1590*/  LDG.E R18, desc[UR6][R10.64+0x2800] ;  /* 0x002800060a127981 */ /* 0x000ea8000c1e1900 */
[----:B------:R-:W2:Y:S01]  /*15a0*/  LDG.E R27, desc[UR6][R10.64+0x3800] ;  /* 0x003800060a1b7981 */ /* 0x000ea2000c1e1900 */
[----:B---3--:R-:W-:-:S03]  /*15b0*/  IADD3 R24, PT, PT, R23, R22, R20 ;  /* 0x0000001617187210 */ /* 0x008fc60007ffe014 */
[----:B------:R-:W3:Y:S04]  /*15c0*/  LDG.E R23, desc[UR6][R10.64+0x3000] ;  /* 0x003000060a177981 */ /* 0x000ee8000c1e1900 */
[----:B------:R-:W3:Y:S04]  /*15d0*/  LDG.E R20, desc[UR6][R10.64+0x3400] ;  /* 0x003400060a147981 */ /* 0x000ee8000c1e1900 */
[----:B------:R-:W3:Y:S01]  /*15e0*/  LDG.E R22, desc[UR6][R10.64+0x3c00] ;  /* 0x003c00060a167981 */ /* 0x000ee2000c1e1900 */
[----:B----4-:R-:W-:-:S04]  /*15f0*/  IADD3 R14, PT, PT, R17, R14, R24 ;  /* 0x0000000e110e7210 */ /* 0x010fc80007ffe018 */
[----:B-----5:R-:W-:-:S04]  /*1600*/  IADD3 R14, PT, PT, R19, R16, R14 ;  /* 0x00000010130e7210 */ /* 0x020fc80007ffe00e */
[----:B------:R-:W-:Y:S02]  /*1610*/  IADD3 R12, PT, PT, R15, R12, R14 ;  /* 0x0000000c0f0c7210 */ /* 0x000fe40007ffe00e */
[----:B0-----:R-:W-:-:S04]  /*1620*/  IADD3 R14, PT, PT, -R9, R8, RZ ;  /* 0x00000008090e7210 */ /* 0x001fc80007ffe1ff */
[----:B------:R-:W-:Y:S02]  /*1630*/  ISETP.GE.U32.AND P0, PT, R14, R13, PT ;  /* 0x0000000d0e00720c */ /* 0x000fe40003f06070 */
[----:B--2---:R-:W-:-:S04]  /*1640*/  IADD3 R12, PT, PT, R21, R18, R12 ;  /* 0x00000012150c7210 */ /* 0x004fc80007ffe00c */
[----:B---3--:R-:W-:-:S04]  /*1650*/  IADD3 R12, PT, PT, R20, R23, R12 ;  /* 0x00000017140c7210 */ /* 0x008fc80007ffe00c */
[----:B------:R-:W-:-:S03]  /*1660*/  IADD3 R27, PT, PT, R22, R27, R12 ;  /* 0x0000001b161b7210 */ /* 0x000fc60007ffe00c */
[----:B------:R-:W-:Y:S05]  /*1670*/  @!P0 BRA `(.L_x_190) ;  /* 0x00000008009c8947 */ /* 0x000fea0003800000 */
[C---:B------:R-:W-:Y:S01]  /*1680*/  IMAD.IADD R9, R13.reuse, 0x1, R9 ;  /* 0x000000010d097824 */ /* 0x040fe200078e0209 */
[----:B------:R-:W-:Y:S01]  /*1690*/  UIADD3 UR4, UPT, UPT, UR4, 0x1, URZ ;  /* 0x0000000104047890 */ /* 0x000fe2000fffe0ff */
[----:B------:R-:W-:Y:S02]  /*16a0*/  IMAD.IADD R2, R13, 0x1, R2 ;  /* 0x000000010d027824 */ /* 0x000fe400078e0202 */
[----:B------:R-:W-:Y:S01]  /*16b0*/  IMAD.IADD R6, R6, 0x1, -R13 ;  /* 0x0000000106067824 */ /* 0x000fe200078e0a0d */
[----:B------:R-:W-:Y:S01]  /*16c0*/  ISETP.GT.U32.AND P0, PT, R9, R0, PT ;  /* 0x000000000900720c */ /* 0x000fe20003f04070 */
[----:B------:R-:W-:-:S12]  /*16d0*/  IMAD.IADD R7, R13, 0x1, R7 ;  /* 0x000000010d077824 */ /* 0x000fd800078e0207 */
[----:B------:R-:W-:Y:S05]  /*16e0*/  @!P0 BRA `(.L_x_192) ;  /* 0xfffffffc006c8947 */ /* 0x000fea000383ffff */
.L_x_191:
[----:B------:R-:W0:Y:S01]  /*16f0*/  S2R R13, SR_TID.X ;  /* 0x00000000000d7919 */ /* 0x000e220000002100 */
[----:B------:R-:W-:Y:S01]  /*1700*/  IMAD.IADD R0, R8, 0x1, -R9 ;  /* 0x0000000108007824 */ /* 0x000fe200078e0a09 */
[----:B------:R-:W-:Y:S04]  /*1710*/  BSSY.RECONVERGENT B1, `(.L_x_190) ;  /* 0x000009d000017945 */ /* 0x000fe80003800200 */
[----:B0-----:R-:W-:-:S04]  /*1720*/  ISETP.GE.AND P0, PT, R13, R0, PT ;  /* 0x000000000d00720c */ /* 0x001fc80003f06270 */
[----:B------:R-:W-:-:S13]  /*1730*/  ISETP.GE.U32.OR P0, PT, R9, R8, P0 ;  /* 0x000000080900720c */ /* 0x000fda0000706470 */
[----:B------:R-:W-:Y:S05]  /*1740*/  @P0 BRA `(.L_x_193) ;  /* 0x0000000800640947 */ /* 0x000fea0003800000 */
[----:B------:R-:W0:Y:S01]  /*1750*/  LDC R10, c[0x0][0x3ac] ;  /* 0x0000eb00ff0a7b82 */ /* 0x000e220000000800 */
[----:B------:R-:W-:Y:S01]  /*1760*/  LOP3.LUT R11, RZ, R13, RZ, 0x33, !PT ;  /* 0x0000000dff0b7212 */ /* 0x000fe200078e33ff */
[----:B------:R-:W-:Y:S06]  /*1770*/  BSSY.RECONVERGENT B2, `(.L_x_194) ;  /* 0x000004f000027945 */ /* 0x000fec0003800200 */
[----:B------:R-:W1:Y:S01]  /*1780*/  LDC R0, c[0x0][0x3ac] ;  /* 0x0000eb00ff007b82 */ /* 0x000e620000000800 */
[----:B0-----:R-:W-:-:S05]  /*1790*/  IMAD.SHL.U32 R10, R10, 0x1000, RZ ;  /* 0x000010000a0a7824 */ /* 0x001fca00078e00ff */
[----:B------:R-:W-:-:S04]  /*17a0*/  LEA R10, R3, R10, 0xc ;  /* 0x0000000a030a7211 */ /* 0x000fc800078e60ff */
[----:B------:R-:W-:Y:S01]  /*17b0*/  IADD3 R8, PT, PT, -R10, R8, R11 ;  /* 0x000000080a087210 */ /* 0x000fe20007ffe10b */
[----:B-1----:R-:W-:Y:S02]  /*17c0*/  IMAD R11, R0, UR4, RZ ;  /* 0x00000004000b7c24 */ /* 0x002fe4000f8e02ff */
[----:B------:R-:W-:Y:S02]  /*17d0*/  IMAD.MOV.U32 R0, RZ, RZ, R13 ;  /* 0x000000ffff007224 */ /* 0x000fe400078e000d */
[----:B------:R-:W-:-:S05]  /*17e0*/  IMAD R8, R11, -0x1000, R8 ;  /* 0xfffff0000b087824 */ /* 0x000fca00078e0208 */
[C---:B------:R-:W-:Y:S02]  /*17f0*/  ISETP.GE.U32.AND P0, PT, R8.reuse, 0xf00, PT ;  /* 0x00000f000800780c */ /* 0x040fe40003f06070 */
[----:B------:R-:W-:-:S04]  /*1800*/  LEA.HI R8, R8, 0x1, RZ, 0x18 ;  /* 0x0000000108087811 */ /* 0x000fc800078fc0ff */
[----:B------:R-:W-:-:S07]  /*1810*/  LOP3.LUT R10, R8, 0xf, RZ, 0xc0, !PT ;  /* 0x0000000f080a7812 */ /* 0x000fce00078ec0ff */
[----:B------:R-:W-:Y:S05]  /*1820*/  @!P0 BRA `(.L_x_195) ;  /* 0x00000004000c8947 */ /* 0x000fea0003800000 */
[----:B------:R-:W-:Y:S01]  /*1830*/  LEA.HI R0, R6, 0x1, RZ, 0x18 ;  /* 0x0000000106007811 */ /* 0x000fe200078fc0ff */
[----:B------:R-:W-:Y:S01]  /*1840*/  BSSY.RECONVERGENT B3, `(.L_x_196) ;  /* 0x0000040000037945 */ /* 0x000fe20003800200 */
[----:B------:R-:W-:Y:S02]  /*1850*/  LOP3.LUT R11, R13, 0x800, RZ, 0xfc, !PT ;  /* 0x000008000d0b7812 */ /* 0x000fe400078efcff */
[----:B------:R-:W-:-:S05]  /*1860*/  LOP3.LUT R0, R0, 0x1fffff0, RZ, 0xc0, !PT ;  /* 0x01fffff000007812 */ /* 0x000fca00078ec0ff */
[----:B------:R-:W-:-:S07]  /*1870*/  IMAD.MOV R0, RZ, RZ, -R0 ;  /* 0x000000ffff007224 */ /* 0x000fce00078e0a00 */
.L_x_197:
[C---:B------:R-:W-:Y:S02]  /*1880*/  VIADD R15, R7.reuse, 0xfffff800 ;  /* 0xfffff800070f7836 */ /* 0x040fe40000000000 */
[----:B------:R-:W-:Y:S02]  /*1890*/  VIADD R21, R7, 0xfffff900 ;  /* 0xfffff90007157836 */ /* 0x000fe40000000000 */
[----:B------:R-:W-:-:S04]  /*18a0*/  IMAD.WIDE.U32 R14, R15, 0x4, R4 ;  /* 0x000000040f0e7825 */ /* 0x000fc800078e0004 */
[--C-:B------:R-:W-:Y:S01]  /*18b0*/  IMAD.WIDE.U32 R20, R21, 0x4, R4.reuse ;  /* 0x0000000415147825 */ /* 0x100fe200078e0004 */
[----:B------:R0:W2:Y:S04]  /*18c0*/  LDG.E R28, desc[UR6][R14.64] ;  /* 0x000000060e1c7981 */ /* 0x0000a8000c1e1900 */
[----:B------:R-:W2:Y:S01]  /*18d0*/  LDG.E R29, desc[UR6][R20.64] ;  /* 0x00000006141d7981 */ /* 0x000ea2000c1e1900 */
[C---:B------:R-:W-:Y:S02]  /*18e0*/  VIADD R17, R7.reuse, 0xfffffa00 ;  /* 0xfffffa0007117836 */ /* 0x040fe40000000000 */
[----:B------:R-:W-:Y:S02]  /*18f0*/  VIADD R19, R7, 0xfffffb00 ;  /* 0xfffffb0007137836 */ /* 0x000fe40000000000 */
[----:B------:R-:W-:-:S04]  /*1900*/  IMAD.WIDE.U32 R16, R17, 0x4, R4 ;  /* 0x0000000411107825 */ /* 0x000fc800078e0004 */
[--C-:B------:R-:W-:Y:S01]  /*1910*/  IMAD.WIDE.U32 R18, R19, 0x4, R4.reuse ;  /* 0x0000000413127825 */ /* 0x100fe200078e0004 */
[----:B------:R1:W3:Y:S04]  /*1920*/  LDG.E R13, desc[UR6][R16.64] ;  /* 0x00000006100d7981 */ /* 0x0002e8000c1e1900 */
[----:B------:R4:W3:Y:S01]  /*1930*/  LDG.E R12, desc[UR6][R18.64] ;  /* 0x00000006120c7981 */ /* 0x0008e2000c1e1900 */
[C---:B------:R-:W-:Y:S01]  /*1940*/  VIADD R22, R7.reuse, 0xfffffd00 ;  /* 0xfffffd0007167836 */ /* 0x040fe20000000000 */
[C---:B------:R-:W-:Y:S01]  /*1950*/  IADD3 R23, PT, PT, R7.reuse, -0x400, RZ ;  /* 0xfffffc0007177810 */ /* 0x040fe20007ffe0ff */
[----:B------:R-:W-:Y:S02]  /*1960*/  VIADD R26, R7, 0xfffffe00 ;  /* 0xfffffe00071a7836 */ /* 0x000fe40000000000 */
[----:B0-----:R-:W-:-:S04]  /*1970*/  IMAD.WIDE.U32 R14, R22, 0x4, R4 ;  /* 0x00000004160e7825 */ /* 0x001fc800078e0004 */
[--C-:B-1----:R-:W-:Y:S02]  /*1980*/  IMAD.WIDE.U32 R16, R26, 0x4, R4.reuse ;  /* 0x000000041a107825 */ /* 0x102fe400078e0004 */
[----:B------:R0:W5:Y:S02]  /*1990*/  LDG.E R26, desc[UR6][R14.64] ;  /* 0x000000060e1a7981 */ /* 0x000164000c1e1900 */
[C-C-:B------:R-:W-:Y:S02]  /*19a0*/  IMAD.WIDE.U32 R24, R7.reuse, 0x4, R4.reuse ;  /* 0x0000000407187825 */ /* 0x140fe400078e0004 */
[----:B------:R-:W5:Y:S02]  /*19b0*/  LDG.E R16, desc[UR6][R16.64] ;  /* 0x0000000610107981 */ /* 0x000f64000c1e1900 */
[----:B----4-:R-:W-:Y:S02]  /*19c0*/  VIADD R19, R7, 0xffffff00 ;  /* 0xffffff0007137836 */ /* 0x010fe40000000000 */
[----:B------:R-:W-:Y:S01]  /*19d0*/  IMAD.WIDE.U32 R20, R23, 0x4, R4 ;  /* 0x0000000417147825 */ /* 0x000fe200078e0004 */
[----:B------:R-:W4:Y:S03]  /*19e0*/  LDG.E R24, desc[UR6][R24.64] ;  /* 0x0000000618187981 */ /* 0x000f26000c1e1900 */
[----:B0-----:R-:W-:-:S02]  /*19f0*/  VIADD R15, R7, 0x200 ;  /* 0x00000200070f7836 */ /* 0x001fc40000000000 */
[----:B------:R-:W-:Y:S02]  /*1a00*/  VIADD R23, R7, 0x100 ;  /* 0x0000010007177836 */ /* 0x000fe40000000000 */
[--C-:B------:R-:W-:Y:S01]  /*1a10*/  IMAD.WIDE.U32 R18, R19, 0x4, R4.reuse ;  /* 0x0000000413127825 */ /* 0x100fe200078e0004 */
[----:B------:R0:W5:Y:S03]  /*1a20*/  LDG.E R25, desc[UR6][R20.64] ;  /* 0x0000000614197981 */ /* 0x000166000c1e1900 */
[----:B------:R-:W-:Y:S02]  /*1a30*/  IMAD.WIDE.U32 R22, R23, 0x4, R4 ;  /* 0x0000000417167825 */ /* 0x000fe400078e0004 */
[----:B------:R-:W4:Y:S04]  /*1a40*/  LDG.E R19, desc[UR6][R18.64] ;  /* 0x0000000612137981 */ /* 0x000f28000c1e1900 */
[----:B------:R1:W4:Y:S01]  /*1a50*/  LDG.E R23, desc[UR6][R22.64] ;  /* 0x0000000616177981 */ /* 0x000322000c1e1900 */
[----:B0-----:R-:W-:-:S04]  /*1a60*/  VIADD R21, R7, 0x300 ;  /* 0x0000030007157836 */ /* 0x001fc80000000000 */
[----:B------:R-:W-:-:S04]  /*1a70*/  IMAD.WIDE.U32 R20, R21, 0x4, R4 ;  /* 0x0000000415147825 */ /* 0x000fc800078e0004 */
[----:B-1----:R-:W-:Y:S02]  /*1a80*/  VIADD R22, R7, 0x700 ;  /* 0x0000070007167836 */ /* 0x002fe40000000000 */
[----:B------:R-:W4:Y:S01]  /*1a90*/  LDG.E R21, desc[UR6][R20.64] ;  /* 0x0000000614157981 */ /* 0x000f22000c1e1900 */
[----:B--2---:R-:W-:Y:S01]  /*1aa0*/  IADD3 R27, PT, PT, R29, R28, R27 ;  /* 0x0000001c1d1b7210 */ /* 0x004fe20007ffe01b */
[----:B------:R-:W-:Y:S01]  /*1ab0*/  IMAD.WIDE.U32 R28, R15, 0x4, R4 ;  /* 0x000000040f1c7825 */ /* 0x000fe200078e0004 */
[----:B------:R-:W-:-:S05]  /*1ac0*/  IADD3 R15, PT, PT, R7, 0x400, RZ ;  /* 0x00000400070f7810 */ /* 0x000fca0007ffe0ff */
[----:B------:R0:W2:Y:S01]  /*1ad0*/  LDG.E R28, desc[UR6][R28.64] ;  /* 0x000000061c1c7981 */ /* 0x0000a2000c1e1900 */
[----:B------:R-:W-:-:S05]  /*1ae0*/  IMAD.WIDE.U32 R14, R15, 0x4, R4 ;  /* 0x000000040f0e7825 */ /* 0x000fca00078e0004 */
[----:B------:R1:W2:Y:S01]  /*1af0*/  LDG.E R17, desc[UR6][R14.64] ;  /* 0x000000060e117981 */ /* 0x0002a2000c1e1900 */
[----:B---3--:R-:W-:Y:S01]  /*1b00*/  IADD3 R27, PT, PT, R12, R13, R27 ;  /* 0x0000000d0c1b7210 */ /* 0x008fe20007ffe01b */
[----:B0-----:R-:W-:-:S04]  /*1b10*/  VIADD R29, R7, 0x500 ;  /* 0x00000500071d7836 */ /* 0x001fc80000000000 */
[----:B------:R-:W-:-:S04]  /*1b20*/  IMAD.WIDE.U32 R12, R29, 0x4, R4 ;  /* 0x000000041d0c7825 */ /* 0x000fc800078e0004 */
[----:B-1----:R-:W-:Y:S01]  /*1b30*/  VIADD R15, R7, 0x600 ;  /* 0x00000600070f7836 */ /* 0x002fe20000000000 */
[----:B------:R0:W3:Y:S03]  /*1b40*/  LDG.E R18, desc[UR6][R12.64] ;  /* 0x000000060c127981 */ /* 0x0000e6000c1e1900 */
[----:B------:R-:W-:-:S04]  /*1b50*/  IMAD.WIDE.U32 R14, R15, 0x4, R4 ;  /* 0x000000040f0e7825 */ /* 0x000fc800078e0004 */
[----:B0-----:R-:W-:Y:S02]  /*1b60*/  IMAD.WIDE.U32 R12, R22, 0x4, R4 ;  /* 0x00000004160c7825 */ /* 0x001fe400078e0004 */
[----:B------:R-:W3:Y:S04]  /*1b70*/  LDG.E R22, desc[UR6][R14.64] ;  /* 0x000000060e167981 */ /* 0x000ee8000c1e1900 */
[----:B------:R-:W3:Y:S01]  /*1b80*/  LDG.E R20, desc[UR6][R12.64] ;  /* 0x000000060c147981 */ /* 0x000ee2000c1e1900 */
[----:B------:R-:W-:Y:S01]  /*1b90*/  VIADD R0, R0, 0x10 ;  /* 0x0000001000007836 */ /* 0x000fe20000000000 */
[----:B-----5:R-:W-:-:S04]  /*1ba0*/  IADD3 R25, PT, PT, R26, R25, R27 ;  /* 0x000000191a197210 */ /* 0x020fc80007ffe01b */
[----:B----4-:R-:W-:Y:S02]  /*1bb0*/  IADD3 R16, PT, PT, R19, R16, R25 ;  /* 0x0000001013107210 */ /* 0x010fe40007ffe019 */
[----:B------:R-:W-:Y:S02]  /*1bc0*/  ISETP.NE.AND P0, PT, R0, RZ, PT ;  /* 0x000000ff0000720c */ /* 0x000fe40003f05270 */
[----:B------:R-:W-:Y:S01]  /*1bd0*/  IADD3 R16, PT, PT, R23, R24, R16 ;  /* 0x0000001817107210 */ /* 0x000fe20007ffe010 */
[----:B------:R-:W-:Y:S02]  /*1be0*/  VIADD R11, R11, 0x1000 ;  /* 0x000010000b0b7836 */ /* 0x000fe40000000000 */
[----:B------:R-:W-:Y:S01]  /*1bf0*/  VIADD R7, R7, 0x1000 ;  /* 0x0000100007077836 */ /* 0x000fe20000000000 */
[----:B--2---:R-:W-:-:S04]  /*1c00*/  IADD3 R16, PT, PT, R21, R28, R16 ;  /* 0x0000001c15107210 */ /* 0x004fc80007ffe010 */
[----:B---3--:R-:W-:-:S04]  /*1c10*/  IADD3 R17, PT, PT, R18, R17, R16 ;  /* 0x0000001112117210 */ /* 0x008fc80007ffe010 */
[----:B------:R-:W-:Y:S01]  /*1c20*/  IADD3 R27, PT, PT, R20, R22, R17 ;  /* 0x00000016141b7210 */ /* 0x000fe20007ffe011 */
[----:B------:R-:W-:Y:S06]  /*1c30*/  @P0 BRA `(.L_x_197) ;  /* 0xfffffffc00100947 */ /* 0x000fec000383ffff */
[----:B------:R-:W-:Y:S05]  /*1c40*/  BSYNC.RECONVERGENT B3 ;  /* 0x0000000000037941 */ /* 0x000fea0003800200 */
.L_x_196:
[----:B------:R-:W-:-:S07]  /*1c50*/  IADD3 R0, PT, PT, R11, -0x800, RZ ;  /* 0xfffff8000b007810 */ /* 0x000fce0007ffe0ff */
.L_x_195:
[----:B------:R-:W-:Y:S05]  /*1c60*/  BSYNC.RECONVERGENT B2 ;  /* 0x0000000000027941 */ /* 0x000fea0003800200 */
.L_x_194:
[----:B------:R-:W-:-:S13]  /*1c70*/  ISETP.NE.AND P0, PT, R10, RZ, PT ;  /* 0x000000ff0a00720c */ /* 0x000fda0003f05270 */
[----:B------:R-:W-:Y:S05]  /*1c80*/  @!P0 BRA `(.L_x_193) ;  /* 0x0000000400148947 */ /* 0x000fea0003800000 */
[----:B------:R-:W-:Y:S01]  /*1c90*/  ISETP.GE.U32.AND P0, PT, R10, 0x8, PT ;  /* 0x000000080a00780c */ /* 0x000fe20003f06070 */
[----:B------:R-:W-:Y:S01]  /*1ca0*/  BSSY.RECONVERGENT B2, `(.L_x_198) ;  /* 0x0000021000027945 */ /* 0x000fe20003800200 */
[----:B------:R-:W-:-:S04]  /*1cb0*/  LOP3.LUT R23, R8, 0x7, RZ, 0xc0, !PT ;  /* 0x0000000708177812 */ /* 0x000fc800078ec0ff */
[----:B------:R-:W-:-:S07]  /*1cc0*/  ISETP.NE.AND P1, PT, R23, RZ, PT ;  /* 0x000000ff1700720c */ /* 0x000fce0003f25270 */
[----:B------:R-:W-:Y:S06]  /*1cd0*/  @!P0 BRA `(.L_x_199) ;  /* 0x0000000000748947 */ /* 0x000fec0003800000 */
[----:B------:R-:W-:-:S04]  /*1ce0*/  IMAD.IADD R11, R0, 0x1, R9 ;  /* 0x00000001000b7824 */ /* 0x000fc800078e0209 */
[C---:B------:R-:W-:Y:S02]  /*1cf0*/  VIADD R19, R11.reuse, 0x100 ;  /* 0x000001000b137836 */ /* 0x040fe40000000000 */
[C---:B------:R-:W-:Y:S02]  /*1d00*/  VIADD R21, R11.reuse, 0x200 ;  /* 0x000002000b157836 */ /* 0x040fe40000000000 */
[C---:B------:R-:W-:Y:S02]  /*1d10*/  VIADD R13, R11.reuse, 0x300 ;  /* 0x000003000b0d7836 */ /* 0x040fe40000000000 */
[----:B------:R-:W-:-:S04]  /*1d20*/  IMAD.WIDE.U32 R16, R11, 0x4, R4 ;  /* 0x000000040b107825 */ /* 0x000fc800078e0004 */
[--C-:B------:R-:W-:Y:S01]  /*1d30*/  IMAD.WIDE.U32 R18, R19, 0x4, R4.reuse ;  /* 0x0000000413127825 */ /* 0x100fe200078e0004 */
[----:B------:R0:W2:Y:S03]  /*1d40*/  LDG.E R22, desc[UR6][R16.64] ;  /* 0x0000000610167981 */ /* 0x0000a6000c1e1900 */
[--C-:B------:R-:W-:Y:S01]  /*1d50*/  IMAD.WIDE.U32 R20, R21, 0x4, R4.reuse ;  /* 0x0000000415147825 */ /* 0x100fe200078e0004 */
[----:B------:R1:W2:Y:S03]  /*1d60*/  LDG.E R7, desc[UR6][R18.64] ;  /* 0x0000000612077981 */ /* 0x0002a6000c1e1900 */
[C---:B------:R-:W-:Y:S02]  /*1d70*/  VIADD R15, R11.reuse, 0x400 ;  /* 0x000004000b0f7836 */ /* 0x040fe40000000000 */
[C---:B------:R-:W-:Y:S01]  /*1d80*/  VIADD R25, R11.reuse, 0x500 ;  /* 0x000005000b197836 */ /* 0x040fe20000000000 */
[----:B------:R-:W-:Y:S01]  /*1d90*/  IADD3 R29, PT, PT, R11, 0x600, RZ ;  /* 0x000006000b1d7810 */ /* 0x000fe20007ffe0ff */
[----:B------:R-:W-:Y:S01]  /*1da0*/  IMAD.WIDE.U32 R12, R13, 0x4, R4 ;  /* 0x000000040d0c7825 */ /* 0x000fe200078e0004 */
[----:B------:R-:W3:Y:S03]  /*1db0*/  LDG.E R20, desc[UR6][R20.64] ;  /* 0x0000000614147981 */ /* 0x000ee6000c1e1900 */
[----:B------:R-:W-:-:S02]  /*1dc0*/  VIADD R24, R11, 0x700 ;  /* 0x000007000b187836 */ /* 0x000fc40000000000 */
[--C-:B------:R-:W-:Y:S01]  /*1dd0*/  IMAD.WIDE.U32 R14, R15, 0x4, R4.reuse ;  /* 0x000000040f0e7825 */ /* 0x100fe200078e0004 */
[----:B------:R-:W3:Y:S03]  /*1de0*/  LDG.E R12, desc[UR6][R12.64] ;  /* 0x000000060c0c7981 */ /* 0x000ee6000c1e1900 */
[--C-:B------:R-:W-:Y:S02]  /*1df0*/  IMAD.WIDE.U32 R10, R25, 0x4, R4.reuse ;  /* 0x00000004190a7825 */ /* 0x100fe400078e0004 */
[----:B------:R-:W4:Y:S02]  /*1e00*/  LDG.E R14, desc[UR6][R14.64] ;  /* 0x000000060e0e7981 */ /* 0x000f24000c1e1900 */
[--C-:B0-----:R-:W-:Y:S02]  /*1e10*/  IMAD.WIDE.U32 R16, R29, 0x4, R4.reuse ;  /* 0x000000041d107825 */ /* 0x101fe400078e0004 */
[----:B------:R-:W4:Y:S02]  /*1e20*/  LDG.E R10, desc[UR6][R10.64] ;  /* 0x000000060a0a7981 */ /* 0x000f24000c1e1900 */
[----:B-1----:R-:W-:-:S02]  /*1e30*/  IMAD.WIDE.U32 R18, R24, 0x4, R4 ;  /* 0x0000000418127825 */ /* 0x002fc400078e0004 */
[----:B------:R-:W5:Y:S04]  /*1e40*/  LDG.E R16, desc[UR6][R16.64] ;  /* 0x0000000610107981 */ /* 0x000f68000c1e1900 */
[----:B------:R-:W5:Y:S01]  /*1e50*/  LDG.E R18, desc[UR6][R18.64] ;  /* 0x0000000612127981 */ /* 0x000f62000c1e1900 */
[----:B------:R-:W-:Y:S01]  /*1e60*/  VIADD R0, R0, 0x800 ;  /* 0x0000080000007836 */ /* 0x000fe20000000000 */
[----:B--2---:R-:W-:-:S04]  /*1e70*/  IADD3 R7, PT, PT, R7, R22, R27 ;  /* 0x0000001607077210 */ /* 0x004fc80007ffe01b */
[----:B---3--:R-:W-:-:S04]  /*1e80*/  IADD3 R7, PT, PT, R12, R20, R7 ;  /* 0x000000140c077210 */ /* 0x008fc80007ffe007 */
[----:B----4-:R-:W-:-:S04]  /*1e90*/  IADD3 R7, PT, PT, R10, R14, R7 ;  /* 0x0000000e0a077210 */ /* 0x010fc80007ffe007 */
[----:B-----5:R-:W-:-:S07]  /*1ea0*/  IADD3 R27, PT, PT, R18, R16, R7 ;  /* 0x00000010121b7210 */ /* 0x020fce0007ffe007 */
.L_x_199:
[----:B------:R-:W-:Y:S05]  /*1eb0*/  BSYNC.RECONVERGENT B2 ;  /* 0x0000000000027941 */ /* 0x000fea0003800200 */
.L_x_198:
[----:B------:R-:W-:Y:S05]  /*1ec0*/  @!P1 BRA `(.L_x_193) ;  /* 0x0000000000849947 */ /* 0x000fea0003800000 */
[----:B------:R-:W-:Y:S01]  /*1ed0*/  ISETP.GE.U32.AND P0, PT, R23, 0x4, PT ;  /* 0x000000041700780c */ /* 0x000fe20003f06070 */
[----:B------:R-:W-:Y:S01]  /*1ee0*/  BSSY.RECONVERGENT B2, `(.L_x_200) ;  /* 0x0000012000027945 */ /* 0x000fe20003800200 */
[----:B------:R-:W-:-:S11]  /*1ef0*/  LOP3.LUT P1, RZ, R8, 0x3, RZ, 0xc0, !PT ;  /* 0x0000000308ff7812 */ /* 0x000fd6000782c0ff */
[----:B------:R-:W-:Y:S05]  /*1f00*/  @!P0 BRA `(.L_x_201) ;  /* 0x00000000003c8947 */ /* 0x000fea0003800000 */
[----:B------:R-:W-:-:S04]  /*1f10*/  IMAD.IADD R7, R0, 0x1, R9 ;  /* 0x0000000100077824 */ /* 0x000fc800078e0209 */
[C---:B------:R-:W-:Y:S02]  /*1f20*/  VIADD R11, R7.reuse, 0x100 ;  /* 0x00000100070b7836 */ /* 0x040fe40000000000 */
[----:B------:R-:W-:-:S04]  /*1f30*/  IMAD.WIDE.U32 R8, R7, 0x4, R4 ;  /* 0x0000000407087825 */ /* 0x000fc800078e0004 */
[C---:B------:R-:W-:Y:S02]  /*1f40*/  VIADD R13, R7.reuse, 0x200 ;  /* 0x00000200070d7836 */ /* 0x040fe40000000000 */
[----:B------:R-:W-:Y:S01]  /*1f50*/  VIADD R15, R7, 0x300 ;  /* 0x00000300070f7836 */ /* 0x000fe20000000000 */
[----:B------:R-:W2:Y:S01]  /*1f60*/  LDG.E R8, desc[UR6][R8.64] ;  /* 0x0000000608087981 */ /* 0x000ea2000c1e1900 */
[----:B------:R-:W-:-:S04]  /*1f70*/  IMAD.WIDE.U32 R10, R11, 0x4, R4 ;  /* 0x000000040b0a7825 */ /* 0x000fc800078e0004 */
[--C-:B------:R-:W-:Y:S02]  /*1f80*/  IMAD.WIDE.U32 R12, R13, 0x4, R4.reuse ;  /* 0x000000040d0c7825 */ /* 0x100fe400078e0004 */
[----:B------:R-:W2:Y:S02]  /*1f90*/  LDG.E R10, desc[UR6][R10.64] ;  /* 0x000000060a0a7981 */ /* 0x000ea4000c1e1900 */
[----:B------:R-:W-:Y:S02]  /*1fa0*/  IMAD.WIDE.U32 R14, R15, 0x4, R4 ;  /* 0x000000040f0e7825 */ /* 0x000fe400078e0004 */
[----:B------:R-:W3:Y:S04]  /*1fb0*/  LDG.E R12, desc[UR6][R12.64] ;  /* 0x000000060c0c7981 */ /* 0x000ee8000c1e1900 */
[----:B------:R-:W3:Y:S01]  /*1fc0*/  LDG.E R14, desc[UR6][R14.64] ;  /* 0x000000060e0e7981 */ /* 0x000ee2000c1e1900 */
[----:B------:R-:W-:-:S02]  /*1fd0*/  IADD3 R0, PT, PT, R0, 0x400, RZ ;  /* 0x0000040000007810 */ /* 0x000fc40007ffe0ff */
[----:B--2---:R-:W-:-:S04]  /*1fe0*/  IADD3 R27, PT, PT, R10, R8, R27 ;  /* 0x000000080a1b7210 */ /* 0x004fc80007ffe01b */
[----:B---3--:R-:W-:-:S07]  /*1ff0*/  IADD3 R27, PT, PT, R14, R12, R27 ;  /* 0x0000000c0e1b7210 */ /* 0x008fce0007ffe01b */
.L_x_201:
[----:B------:R-:W-:Y:S05]  /*2000*/  BSYNC.RECONVERGENT B2 ;  /* 0x0000000000027941 */ /* 0x000fea0003800200 */
.L_x_200:
[----:B------:R-:W-:Y:S05]  /*2010*/  @!P1 BRA `(.L_x_193) ;  /* 0x0000000000309947 */ /* 0x000fea0003800000 */
[----:B------:R-:W-:Y:S01]  /*2020*/  LOP3.LUT R6, R6, 0xffff, RZ, 0xc0, !PT ;  /* 0x0000ffff06067812 */ /* 0x000fe200078ec0ff */
[----:B------:R-:W-:-:S03]  /*2030*/  IMAD.IADD R9, R0, 0x1, R2 ;  /* 0x0000000100097824 */ /* 0x000fc600078e0202 */
[----:B------:R-:W-:-:S04]  /*2040*/  LEA.HI R6, R6, 0x1, RZ, 0x18 ;  /* 0x0000000106067811 */ /* 0x000fc800078fc0ff */
[----:B------:R-:W-:-:S05]  /*2050*/  LOP3.LUT R6, R6, 0x3, RZ, 0xc0, !PT ;  /* 0x0000000306067812 */ /* 0x000fca00078ec0ff */
[----:B------:R-:W-:-:S07]  /*2060*/  IMAD.MOV R0, RZ, RZ, -R6 ;  /* 0x000000ffff007224 */ /* 0x000fce00078e0a06 */
.L_x_202:
[----:B------:R-:W-:-:S06]  /*2070*/  IMAD.WIDE.U32 R6, R9, 0x4, R4 ;  /* 0x0000000409067825 */ /* 0x000fcc00078e0004 */
[----:B------:R-:W2:Y:S01]  /*2080*/  LDG.E R6, desc[UR6][R6.64] ;  /* 0x0000000606067981 */ /* 0x000ea2000c1e1900 */
[----:B------:R-:W-:Y:S02]  /*2090*/  VIADD R0, R0, 0x1 ;  /* 0x0000000100007836 */ /* 0x000fe40000000000 */
[----:B------:R-:W-:-:S03]  /*20a0*/  VIADD R9, R9, 0x100 ;  /* 0x0000010009097836 */ /* 0x000fc60000000000 */
[----:B------:R-:W-:Y:S01]  /*20b0*/  ISETP.NE.AND P0, PT, R0, RZ, PT ;  /* 0x000000ff0000720c */ /* 0x000fe20003f05270 */
[----:B--2---:R-:W-:-:S12]  /*20c0*/  IMAD.IADD R27, R6, 0x1, R27 ;  /* 0x00000001061b7824 */ /* 0x004fd800078e021b */
[----:B------:R-:W-:Y:S05]  /*20d0*/  @P0 BRA `(.L_x_202) ;  /* 0xfffffffc00e40947 */ /* 0x000fea000383ffff */
.L_x_193:
[----:B------:R-:W-:Y:S05]  /*20e0*/  BSYNC.RECONVERGENT B1 ;  /* 0x0000000000017941 */ /* 0x000fea0003800200 */
.L_x_190:
[----:B------:R-:W0:Y:S01]  /*20f0*/  S2R R9, SR_LANEID ;  /* 0x0000000000097919 */ /* 0x000e220000000000 */
[----:B------:R-:W1:Y:S01]  /*2100*/  SHFL.DOWN PT, R0, R27, 0x1, 0x1f ;  /* 0x08201f001b007f89 */ /* 0x000e6200000e0000 */
[----:B------:R-:W2:Y:S01]  /*2110*/  S2R R8, SR_TID.X ;  /* 0x0000000000087919 */ /* 0x000ea20000002100 */
[C---:B0-----:R-:W-:Y:S02]  /*2120*/  ISETP.GT.AND P0, PT, R9.reuse, 0x1e, PT ;  /* 0x0000001e0900780c */ /* 0x041fe40003f04270 */
[C---:B------:R-:W-:Y:S02]  /*2130*/  ISETP.NE.AND P1, PT, R9.reuse, RZ, PT ;  /* 0x000000ff0900720c */ /* 0x040fe40003f25270 */
[----:B-1----:R-:W-:Y:S02]  /*2140*/  SEL R0, R0, RZ, !P0 ;  /* 0x000000ff00007207 */ /* 0x002fe40004000000 */
[----:B------:R-:W-:-:S03]  /*2150*/  ISETP.GT.AND P0, PT, R9, 0x1d, PT ;  /* 0x0000001d0900780c */ /* 0x000fc60003f04270 */
[----:B------:R-:W-:-:S05]  /*2160*/  IMAD.IADD R0, R0, 0x1, R27 ;  /* 0x0000000100007824 */ /* 0x000fca00078e021b */
[----:B------:R-:W0:Y:S01]  /*2170*/  SHFL.DOWN PT, R2, R0, 0x2, 0x1f ;  /* 0x08401f0000027f89 */ /* 0x000e2200000e0000 */
[----:B------:R-:W1:Y:S01]  /*2180*/  @!P1 S2R R6, SR_CgaCtaId ;  /* 0x0000000000069919 */ /* 0x000e620000008800 */
[----:B0-----:R-:W-:Y:S02]  /*2190*/  SEL R5, R2, RZ, !P0 ;  /* 0x000000ff02057207 */ /* 0x001fe40004000000 */
[----:B------:R-:W-:Y:S02]  /*21a0*/  ISETP.GT.AND P0, PT, R9, 0x1b, PT ;  /* 0x0000001b0900780c */ /* 0x000fe40003f04270 */
[----:B------:R-:W-:-:S05]  /*21b0*/  IADD3 R5, PT, PT, R0, R5, RZ ;  /* 0x0000000500057210 */ /* 0x000fca0007ffe0ff */
[----:B------:R-:W0:Y:S02]  /*21c0*/  SHFL.DOWN PT, R2, R5, 0x4, 0x1f ;  /* 0x08801f0005027f89 */ /* 0x000e2400000e0000 */
[----:B0-----:R-:W-:Y:S02]  /*21d0*/  SEL R2, R2, RZ, !P0 ;  /* 0x000000ff02027207 */ /* 0x001fe40004000000 */
[----:B------:R-:W-:-:S03]  /*21e0*/  ISETP.GT.AND P0, PT, R9, 0x17, PT ;  /* 0x000000170900780c */ /* 0x000fc60003f04270 */
[----:B------:R-:W-:Y:S01]  /*21f0*/  IMAD.IADD R2, R5, 0x1, R2 ;  /* 0x0000000105027824 */ /* 0x000fe200078e0202 */
[----:B------:R-:W-:-:S04]  /*2200*/  @!P1 MOV R5, 0x400 ;  /* 0x0000040000059802 */ /* 0x000fc80000000f00 */
[----:B------:R-:W0:Y:S01]  /*2210*/  SHFL.DOWN PT, R4, R2, 0x8, 0x1f ;  /* 0x09001f0002047f89 */ /* 0x000e2200000e0000 */
[----:B-1----:R-:W-:Y:S02]  /*2220*/  @!P1 LEA R5, R6, R5, 0x18 ;  /* 0x0000000506059211 */ /* 0x002fe400078ec0ff */
[----:B0-----:R-:W-:Y:S02]  /*2230*/  SEL R7, R4, RZ, !P0 ;  /* 0x000000ff04077207 */ /* 0x001fe40004000000 */
[----:B------:R-:W-:Y:S02]  /*2240*/  ISETP.GT.AND P0, PT, R9, 0xf, PT ;  /* 0x0000000f0900780c */ /* 0x000fe40003f04270 */
[----:B--2---:R-:W-:Y:S01]  /*2250*/  @!P1 SHF.R.U32.HI R4, RZ, 0x3, R8 ;  /* 0x00000003ff049819 */ /* 0x004fe20000011608 */
[----:B------:R-:W-:-:S03]  /*2260*/  IMAD.IADD R7, R2, 0x1, R7 ;  /* 0x0000000102077824 */ /* 0x000fc600078e0207 */
[----:B------:R-:W-:Y:S02]  /*2270*/  @!P1 LOP3.LUT R4, R4, 0x7c, RZ, 0xc0, !PT ;  /* 0x0000007c04049812 */ /* 0x000fe400078ec0ff */
[----:B------:R-:W0:Y:S03]  /*2280*/  SHFL.DOWN PT, R0, R7, 0x10, 0x1f ;  /* 0x0a001f0007007f89 */ /* 0x000e2600000e0000 */
[----:B------:R-:W-:Y:S01]  /*2290*/  @!P1 IMAD.IADD R4, R4, 0x1, R5 ;  /* 0x0000000104049824 */ /* 0x000fe200078e0205 */
        /* <DEDUP_REMOVED lines=15> */
[----:B------:R-:W-:-:S07]  /*2390*/  IMAD.IADD R11, R0, 0x1, R9 ;  /* 0x00000001000b7824 */ /* 0x000fce00078e0209 */
.L_x_189:
[----:B------:R-:W-:Y:S05]  /*23a0*/  BSYNC.RECONVERGENT B0 ;  /* 0x0000000000007941 */ /* 0x000fea0003800200 */
.L_x_173:
[----:B------:R-:W-:Y:S05]  /*23b0*/  @P0 EXIT ;  /* 0x000000000000094d */ /* 0x000fea0003800000 */
[----:B---3--:R-:W3:Y:S02]  /*23c0*/  LDC.64 R4, c[0x0][0x388] ;  /* 0x0000e200ff047b82 */ /* 0x008ee40000000a00 */
[----:B---3--:R-:W-:-:S05]  /*23d0*/  IMAD.WIDE.U32 R2, R3, 0x4, R4 ;  /* 0x0000000403027825 */ /* 0x008fca00078e0004 */
[----:B------:R-:W-:Y:S01]  /*23e0*/  STG.E desc[UR6][R2.64], R11 ;  /* 0x0000000b02007986 */ /* 0x000fe2000c101906 */
[----:B------:R-:W-:Y:S05]  /*23f0*/  EXIT ;  /* 0x000000000000794d */ /* 0x000fea0003800000 */
.L_x_203:
        /* <DEDUP_REMOVED lines=16> */
.L_x_1139:


//--------------------- .text._ZN3cub18CUB_300001_SM_10006detail6reduce28DeviceReduceSingleTileKernelINS2_10policy_hubIijN4cuda3std3__44plusIiEEE10Policy1000EN6thrust24THRUST_300001_SM_1000_NS10device_ptrIiEEPijS9_iiNS7_10__identityEEEvT0_T1_T2_T3_T4_T6_ --------------------------
	.section	.text._ZN3cub18CUB_300001_SM_10006detail6reduce28DeviceReduceSingleTileKernelINS2_10policy_hubIijN4cuda3std3__44plusIiEEE10Policy1000EN6thrust24THRUST_300001_SM_1000_NS10device_ptrIiEEPijS9_iiNS7_10__identityEEEvT0_T1_T2_T3_T4_T6_,"ax",@progbits
	.align	128
        .global         _ZN3cub18CUB_300001_SM_10006detail6reduce28DeviceReduceSingleTileKernelINS2_10policy_hubIijN4cuda3std3__44plusIiEEE10Policy1000EN6thrust24THRUST_300001_SM_1000_NS10device_ptrIiEEPijS9_iiNS7_10__identityEEEvT0_T1_T2_T3_T4_T6_
        .type           _ZN3cub18CUB_300001_SM_10006detail6reduce28DeviceReduceSingleTileKernelINS2_10policy_hubIijN4cuda3std3__44plusIiEEE10Policy1000EN6thrust24THRUST_300001_SM_1000_NS10device_ptrIiEEPijS9_iiNS7_10__identityEEEvT0_T1_T2_T3_T4_T6_,@function
        .size           _ZN3cub18CUB_300001_SM_10006detail6reduce28DeviceReduceSingleTileKernelINS2_10policy_hubIijN4cuda3std3__44plusIiEEE10Policy1000EN6thrust24THRUST_300001_SM_1000_NS10device_ptrIiEEPijS9_iiNS7_10__identityEEEvT0_T1_T2_T3_T4_T6_,(.L_x_1140 - _ZN3cub18CUB_300001_SM_10006detail6reduce28DeviceReduceSingleTileKernelINS2_10policy_hubIijN4cuda3std3__44plusIiEEE10Policy1000EN6thrust24THRUST_300001_SM_1000_NS10device_ptrIiEEPijS9_iiNS7_10__identityEEEvT0_T1_T2_T3_T4_T6_)
        .other          _ZN3cub18CUB_300001_SM_10006detail6reduce28DeviceReduceSingleTileKernelINS2_10policy_hubIijN4cuda3std3__44plusIiEEE10Policy1000EN6thrust24THRUST_300001_SM_1000_NS10device_ptrIiEEPijS9_iiNS7_10__identityEEEvT0_T1_T2_T3_T4_T6_,@"STO_CUDA_ENTRY STV_DEFAULT"
_ZN3cub18CUB_300001_SM_10006detail6reduce28DeviceReduceSingleTileKernelINS2_10policy_hubIijN4cuda3std3__44plusIiEEE10Policy1000EN6thrust24THRUST_300001_SM_1000_NS10device_ptrIiEEPijS9_iiNS7_10__identityEEEvT0_T1_T2_T3_T4_T6_:
.text._ZN3cub18CUB_300001_SM_10006detail6reduce28DeviceReduceSingleTileKernelINS2_10policy_hubIijN4cuda3std3__44plusIiEEE10Policy1000EN6thrust24THRUST_300001_SM_1000_NS10device_ptrIiEEPijS9_iiNS7_10__identityEEEvT0_T1_T2_T3_T4_T6_:
        /* <DEDUP_REMOVED lines=13> */
.L_x_204:
[----:B------:R-:W-:Y:S01]  /*00d0*/  ISETP.GT.U32.AND P0, PT, R2, 0xfff, PT ;  /* 0x00000fff0200780c */ /* 0x000fe20003f04070 */
[----:B------:R-:W-:-:S12]  /*00e0*/  BSSY.RECONVERGENT B0, `(.L_x_205) ;  /* 0x00001e7000007945 */ /* 0x000fd80003800200 */
        /* <DEDUP_REMOVED lines=11> */
.L_x_208:
[----:B------:R-:W-:Y:S05]  /*01a0*/  BSYNC.RECONVERGENT B1 ;  /* 0x0000000000017941 */ /* 0x000fea0003800200 */
.L_x_207:
        /* <DEDUP_REMOVED lines=17> */
.L_x_213:
        /* <DEDUP_REMOVED lines=31> */
.L_x_212:
[----:B------:R-:W-:Y:S05]  /*04b0*/  BSYNC.RECONVERGENT B2 ;  /* 0x0000000000027941 */ /* 0x000fea0003800200 */
.L_x_211:
[----:B------:R-:W-:Y:S05]  /*04c0*/  @!P0 BRA `(.L_x_210) ;  /* 0x0000000000c88947 */ /* 0x000fea0003800000 */
[----:B------:R-:W-:Y:S01]  /*04d0*/  ISETP.GE.U32.AND P0, PT, R21, 0x8, PT ;  /* 0x000000081500780c */ /* 0x000fe20003f06070 */
[----:B------:R-:W-:Y:S01]  /*04e0*/  BSSY.RECONVERGENT B2, `(.L_x_214) ;  /* 0x0000013000027945 */ /* 0x000fe20003800200 */
[----:B------:R-:W-:-:S04]  /*04f0*/  LOP3.LUT R16, R4, 0x7, RZ, 0xc0, !PT ;  /* 0x0000000704107812 */ /* 0x000fc800078ec0ff */
[----:B------:R-:W-:-:S07]  /*0500*/  ISETP.NE.AND P1, PT, R16, RZ, PT ;  /* 0x000000ff1000720c */ /* 0x000fce0003f25270 */
[----:B------:R-:W-:Y:S06]  /*0510*/  @!P0 BRA `(.L_x_215) ;  /* 0x00000000003c8947 */ /* 0x000fec0003800000 */
[----:B------:R-:W0:Y:S02]  /*0520*/  LDC.64 R6, c[0x0][0x380] ;  /* 0x0000e000ff067b82 */ /* 0x000e240000000a00 */
[----:B0-----:R-:W-:-:S05]  /*0530*/  IMAD.WIDE.U32 R6, R5, 0x4, R6 ;  /* 0x0000000405067825 */ /* 0x001fca00078e0006 */
        /* <DEDUP_REMOVED lines=13> */
.L_x_215:
[----:B------:R-:W-:Y:S05]  /*0610*/  BSYNC.RECONVERGENT B2 ;  /* 0x0000000000027941 */ /* 0x000fea0003800200 */
.L_x_214:
        /* <DEDUP_REMOVED lines=11> */
[----:B------:R-:W3:Y:S01]  /*06d0*/  LDG.E R10, desc[UR6][R6.64+0xc00] ;  /* 0x000c0006060a7981 */ /* 0x000ee2000c1e1900 */
[----:B------:R-:W-:Y:S01]  /*06e0*/  VIADD R5, R5, 0x400 ;  /* 0x0000040005057836 */ /* 0x000fe20000000000 */
[----:B--2--5:R-:W-:-:S04]  /*06f0*/  IADD3 R0, PT, PT, R4, R9, R0 ;  /* 0x0000000904007210 */ /* 0x024fc80007ffe000 */
[----:B---3--:R-:W-:-:S07]  /*0700*/  IADD3 R0, PT, PT, R10, R11, R0 ;  /* 0x0000000b0a007210 */ /* 0x008fce0007ffe000 */
.L_x_217:
[----:B------:R-:W-:Y:S05]  /*0710*/  BSYNC.RECONVERGENT B2 ;  /* 0x0000000000027941 */ /* 0x000fea0003800200 */
.L_x_216:
[----:B------:R-:W-:Y:S05]  /*0720*/  @!P1 BRA `(.L_x_210) ;  /* 0x0000000000309947 */ /* 0x000fea0003800000 */
[----:B------:R-:W0:Y:S02]  /*0730*/  LDC.64 R6, c[0x0][0x380] ;  /* 0x0000e000ff067b82 */ /* 0x000e240000000a00 */
[----:B0-----:R-:W-:-:S04]  /*0740*/  IMAD.WIDE.U32 R4, R5, 0x4, R6 ;  /* 0x0000000405047825 */ /* 0x001fc800078e0006 */
[----:B------:R-:W-:Y:S02]  /*0750*/  IMAD.MOV R6, RZ, RZ, -R8 ;  /* 0x000000ffff067224 */ /* 0x000fe400078e0a08 */
[----:B------:R-:W-:-:S07]  /*0760*/  IMAD.MOV.U32 R7, RZ, RZ, R5 ;  /* 0x000000ffff077224 */ /* 0x000fce00078e0005 */
.L_x_218:
[----:B------:R-:W-:-:S06]  /*0770*/  IMAD.MOV.U32 R5, RZ, RZ, R7 ;  /* 0x000000ffff057224 */ /* 0x000fcc00078e0007 */
[----:B------:R0:W2:Y:S01]  /*0780*/  LDG.E R5, desc[UR6][R4.64] ;  /* 0x0000000604057981 */ /* 0x0000a2000c1e1900 */
[----:B------:R-:W-:-:S05]  /*0790*/  VIADD R6, R6, 0x1 ;  /* 0x0000000106067836 */ /* 0x000fca0000000000 */
[----:B------:R-:W-:Y:S02]  /*07a0*/  ISETP.NE.AND P0, PT, R6, RZ, PT ;  /* 0x000000ff0600720c */ /* 0x000fe40003f05270 */
[----:B0-----:R-:W-:-:S05]  /*07b0*/  IADD3 R4, P1, PT, R4, 0x400, RZ ;  /* 0x0000040004047810 */ /* 0x001fca0007f3e0ff */
[----:B------:R-:W-:Y:S02]  /*07c0*/  IMAD.X R7, RZ, RZ, R7, P1 ;  /* 0x000000ffff077224 */ /* 0x000fe400008e0607 */
[----:B--2--5:R-:W-:-:S04]  /*07d0*/  IMAD.IADD R0, R5, 0x1, R0 ;  /* 0x0000000105007824 */ /* 0x024fc800078e0200 */
[----:B------:R-:W-:Y:S05]  /*07e0*/  @P0 BRA `(.L_x_218) ;  /* 0xfffffffc00e00947 */ /* 0x000fea000383ffff */
.L_x_210:
[----:B------:R-:W-:Y:S05]  /*07f0*/  BSYNC.RECONVERGENT B1 ;  /* 0x0000000000017941 */ /* 0x000fea0003800200 */
.L_x_209:
[----:B------:R-:W-:-:S13]  /*0800*/  ISETP.GE.U32.AND P0, PT, R2, 0x100, PT ;  /* 0x000001000200780c */ /* 0x000fda0003f06070 */
        /* <DEDUP_REMOVED lines=38> */
[----:B-1----:R-:W1:Y:S01]  /*0a70*/  LDS.64 R2, [UR4+0x20] ;  /* 0x00002004ff027984 */ /* 0x002e620008000a00 */
[----:B0-----:R-:W-:-:S04]  /*0a80*/  IADD3 R0, PT, PT, R4, R0, R9 ;  /* 0x0000000004007210 */ /* 0x001fc80007ffe009 */
[----:B------:R-:W-:-:S04]  /*0a90*/  IADD3 R0, PT, PT, R6, R0, R5 ;  /* 0x0000000006007210 */ /* 0x000fc80007ffe005 */
[----:B-1----:R-:W-:-:S05]  /*0aa0*/  IADD3 R0, PT, PT, R2, R0, R7 ;  /* 0x0000000002007210 */ /* 0x002fca0007ffe007 */
[----:B------:R-:W-:Y:S01]  /*0ab0*/  IMAD.IADD R9, R0, 0x1, R3 ;  /* 0x0000000100097824 */ /* 0x000fe200078e0203 */
[----:B------:R-:W-:Y:S06]  /*0ac0*/  BRA `(.L_x_220) ;  /* 0x0000001400207947 */ /* 0x000fec0003800000 */
.L_x_219:
[----:B------:R-:W-:Y:S01]  /*0ad0*/  LOP3.LUT R4, R3, 0x3e0, RZ, 0xc0, !PT ;  /* 0x000003e003047812 */ /* 0x000fe200078ec0ff */
[----:B------:R-:W1:Y:S03]  /*0ae0*/  S2R R10, SR_LANEID ;  /* 0x00000000000a7919 */ /* 0x000e660000000000 */
[----:B0-----:R-:W-:Y:S01]  /*0af0*/  LOP3.LUT R7, RZ, R4, RZ, 0x33, !PT ;  /* 0x00000004ff077212 */ /* 0x001fe200078e33ff */
[----:B------:R-:W-:-:S04]  /*0b00*/  VIADD R5, R4, 0x20 ;  /* 0x0000002004057836 */ /* 0x000fc80000000000 */
[----:B------:R-:W-:Y:S01]  /*0b10*/  IMAD.IADD R7, R7, 0x1, R2 ;  /* 0x0000000107077824 */ /* 0x000fe200078e0202 */
[----:B------:R-:W-:-:S04]  /*0b20*/  ISETP.GT.U32.AND P0, PT, R5, R2, PT ;  /* 0x000000020500720c */ /* 0x000fc80003f04070 */
        /* <DEDUP_REMOVED lines=40> */
[----:B------:R-:W-:Y:S01]  /*0db0*/  ISETP.GT.U32.AND P3, PT, R2, 0x80, PT ;  /* 0x000000800200780c */ /* 0x000fe20003f64070 */
[----:B-1----:R-:W-:-:S09]  /*0dc0*/  ULEA UR4, UR5, UR4, 0x18 ;  /* 0x0000000405047291 */ /* 0x002fd2000f8ec0ff */
[----:B------:R-:W1:Y:S04]  /*0dd0*/  LDS.128 R4, [UR4+0x10] ;  /* 0x00001004ff047984 */ /* 0x000e680008000c00 */
[----:B------:R-:W2:Y:S04]  /*0de0*/  LDS R0, [UR4+0xc] ;  /* 0x00000c04ff007984 */ /* 0x000ea80008000800 */
[----:B------:R-:W3:Y:S01]  /*0df0*/  LDS.64 R10, [UR4+0x20] ;  /* 0x00002004ff0a7984 */ /* 0x000ee20008000a00 */
[----:B-1----:R-:W-:Y:S02]  /*0e00*/  SEL R4, R4, RZ, P2 ;  /* 0x000000ff04047207 */ /* 0x002fe40001000000 */
[----:B------:R-:W-:-:S02]  /*0e10*/  ISETP.GT.U32.AND P2, PT, R2, 0x60, PT ;  /* 0x000000600200780c */ /* 0x000fc40003f44070 */
[----:B--2---:R-:W-:Y:S02]  /*0e20*/  SEL R0, R0, RZ, P1 ;  /* 0x000000ff00007207 */ /* 0x004fe40000800000 */
        /* <DEDUP_REMOVED lines=8> */
[----:B---3--:R-:W-:Y:S02]  /*0eb0*/  SEL R10, R10, RZ, P2 ;  /* 0x000000ff0a0a7207 */ /* 0x008fe40001000000 */
[----:B------:R-:W-:Y:S02]  /*0ec0*/  SEL R11, R11, RZ, P3 ;  /* 0x000000ff0b0b7207 */ /* 0x000fe40001800000 */
[----:B------:R-:W-:-:S05]  /*0ed0*/  IADD3 R0, PT, PT, R10, R0, R7 ;  /* 0x000000000a007210 */ /* 0x000fca0007ffe007 */
[----:B0-----:R-:W-:Y:S01]  /*0ee0*/  IMAD.IADD R9, R0, 0x1, R11 ;  /* 0x0000000100097824 */ /* 0x001fe200078e020b */
[----:B------:R-:W-:Y:S06]  /*0ef0*/  BRA `(.L_x_220) ;  /* 0x0000001000147947 */ /* 0x000fec0003800000 */
.L_x_206:
[----:B------:R-:W0:Y:S01]  /*0f00*/  S2R R0, SR_TID.X ;  /* 0x0000000000007919 */ /* 0x000e220000002100 */
[----:B------:R-:W1:Y:S02]  /*0f10*/  LDCU.64 UR4, c[0x0][0x380] ;  /* 0x00007000ff0477ac */ /* 0x000e640008000a00 */
[----:B-1----:R-:W-:Y:S02]  /*0f20*/  IMAD.U32 R12, RZ, RZ, UR4 ;  /* 0x00000004ff0c7e24 */ /* 0x002fe4000f8e00ff */
[----:B------:R-:W-:Y:S02]  /*0f30*/  IMAD.U32 R13, RZ, RZ, UR5 ;  /* 0x00000005ff0d7e24 */ /* 0x000fe4000f8e00ff */
        /* <DEDUP_REMOVED lines=17> */
[----:B------:R-:W-:Y:S01]  /*1050*/  UMOV UR4, 0x1000 ;  /* 0x0000100000047882 */ /* 0x000fe20000000000 */
[----:B--2---:R-:W-:-:S04]  /*1060*/  IADD3 R3, PT, PT, R7, R6, R3 ;  /* 0x0000000607037210 */ /* 0x004fc80007ffe003 */
[----:B---3--:R-:W-:-:S04]  /*1070*/  IADD3 R3, PT, PT, R9, R8, R3 ;  /* 0x0000000809037210 */ /* 0x008fc80007ffe003 */
[----:B----4-:R-:W-:-:S04]  /*1080*/  IADD3 R3, PT, PT, R11, R10, R3 ;  /* 0x0000000a0b037210 */ /* 0x010fc80007ffe003 */
[----:B-----5:R-:W-:-:S04]  /*1090*/  IADD3 R3, PT, PT, R15, R14, R3 ;  /* 0x0000000e0f037210 */ /* 0x020fc80007ffe003 */
[----:B------:R-:W-:Y:S01]  /*10a0*/  IADD3 R16, PT, PT, R17, R16, R3 ;  /* 0x0000001011107210 */ /* 0x000fe20007ffe003 */
[----:B------:R-:W-:-:S05]  /*10b0*/  VIADD R3, R2, 0xfffff000 ;  /* 0xfffff00002037836 */ /* 0x000fca0000000000 */
[----:B------:R-:W-:Y:S02]  /*10c0*/  ISETP.GE.U32.AND P0, PT, R3, 0x1000, PT ;  /* 0x000010000300780c */ /* 0x000fe40003f06070 */
[----:B------:R-:W-:-:S04]  /*10d0*/  IADD3 R16, PT, PT, R19, R18, R16 ;  /* 0x0000001213107210 */ /* 0x000fc80007ffe010 */
[----:B------:R-:W-:-:S05]  /*10e0*/  IADD3 R21, PT, PT, R21, R20, R16 ;  /* 0x0000001415157210 */ /* 0x000fca0007ffe010 */
[----:B------:R-:W-:Y:S02]  /*10f0*/  IMAD.IADD R7, R22, 0x1, R21 ;  /* 0x0000000116077824 */ /* 0x000fe400078e0215 */
[----:B------:R-:W-:Y:S05]  /*1100*/  @!P0 BRA `(.L_x_221) ;  /* 0x00000000008c8947 */ /* 0x000fea0003800000 */
[----:B------:R-:W0:Y:S01]  /*1110*/  LDC R2, c[0x0][0x390] ;  /* 0x0000e400ff027b82 */ /* 0x000e220000000800 */
[----:B------:R-:W-:-:S07]  /*1120*/  UMOV UR4, 0x1000 ;  /* 0x0000100000047882 */ /* 0x000fce0000000000 */
[----:B------:R-:W1:Y:S02]  /*1130*/  LDC.64 R12, c[0x0][0x380] ;  /* 0x0000e000ff0c7b82 */ /* 0x000e640000000a00 */
.L_x_223:
[----:B------:R-:W-:-:S04]  /*1140*/  VIADD R5, R0, UR4 ;  /* 0x0000000400057c36 */ /* 0x000fc80008000000 */
        /* <DEDUP_REMOVED lines=17> */
[----:B--2---:R-:W-:Y:S01]  /*1260*/  IADD3 R16, PT, PT, R18, R16, R7 ;  /* 0x0000001012107210 */ /* 0x004fe20007ffe007 */
[----:B0-----:R-:W-:-:S05]  /*1270*/  VIADD R7, R2, -UR4 ;  /* 0x8000000402077c36 */ /* 0x001fca0008000000 */
[----:B------:R-:W-:Y:S02]  /*1280*/  ISETP.GE.U32.AND P0, PT, R7, 0x1000, PT ;  /* 0x000010000700780c */ /* 0x000fe40003f06070 */
        /* <DEDUP_REMOVED lines=8> */
[----:B------:R-:W-:-:S06]  /*1310*/  UIADD3 UR4, UPT, UPT, UR4, 0x1000, URZ ;  /* 0x0000100004047890 */ /* 0x000fcc000fffe0ff */
[----:B------:R-:W-:-:S13]  /*1320*/  ISETP.LT.U32.AND P0, PT, R3, UR4, PT ;  /* 0x0000000403007c0c */ /* 0x000fda000bf01070 */
[----:B------:R-:W-:Y:S05]  /*1330*/  @!P0 BRA `(.L_x_223) ;  /* 0xfffffffc00808947 */ /* 0x000fea000383ffff */
.L_x_221:
[----:B------:R-:W-:Y:S01]  /*1340*/  VIADD R3, R2, -UR4 ;  /* 0x8000000402037c36 */ /* 0x000fe20008000000 */
[----:B------:R-:W-:Y:S04]  /*1350*/  BSSY.RECONVERGENT B1, `(.L_x_222) ;  /* 0x0000095000017945 */ /* 0x000fe80003800200 */
[----:B------:R-:W-:-:S04]  /*1360*/  ISETP.GE.AND P0, PT, R0, R3, PT ;  /* 0x000000030000720c */ /* 0x000fc80003f06270 */
[----:B------:R-:W-:-:S13]  /*1370*/  ISETP.LE.U32.OR P0, PT, R2, UR4, P0 ;  /* 0x0000000402007c0c */ /* 0x000fda0008703470 */
[----:B------:R-:W-:Y:S05]  /*1380*/  @P0 BRA `(.L_x_224) ;  /* 0x0000000800440947 */ /* 0x000fea0003800000 */
[----:B------:R-:W-:Y:S01]  /*1390*/  LOP3.LUT R3, RZ, R0, RZ, 0x33, !PT ;  /* 0x00000000ff037212 */ /* 0x000fe200078e33ff */
[----:B------:R-:W-:Y:S01]  /*13a0*/  BSSY.RECONVERGENT B2, `(.L_x_225) ;  /* 0x000004a000027945 */ /* 0x000fe20003800200 */
[----:B------:R-:W-:Y:S02]  /*13b0*/  IMAD.MOV.U32 R5, RZ, RZ, R0 ;  /* 0x000000ffff057224 */ /* 0x000fe400078e0000 */
[----:B------:R-:W-:-:S04]  /*13c0*/  IADD3 R3, PT, PT, R2, -UR4, R3 ;  /* 0x8000000402037c10 */ /* 0x000fc8000fffe003 */
[C---:B------:R-:W-:Y:S02]  /*13d0*/  ISETP.GE.U32.AND P0, PT, R3.reuse, 0xf00, PT ;  /* 0x00000f000300780c */ /* 0x040fe40003f06070 */
[----:B------:R-:W-:-:S04]  /*13e0*/  LEA.HI R3, R3, 0x1, RZ, 0x18 ;  /* 0x0000000103037811 */ /* 0x000fc800078fc0ff */
[----:B------:R-:W-:-:S07]  /*13f0*/  LOP3.LUT R4, R3, 0xf, RZ, 0xc0, !PT ;  /* 0x0000000f03047812 */ /* 0x000fce00078ec0ff */
[----:B------:R-:W-:Y:S05]  /*1400*/  @!P0 BRA `(.L_x_226) ;  /* 0x00000004000c8947 */ /* 0x000fea0003800000 */
[----:B------:R-:W-:Y:S01]  /*1410*/  LOP3.LUT R6, R3, 0x1fffff0, RZ, 0xc0, !PT ;  /* 0x01fffff003067812 */ /* 0x000fe200078ec0ff */
[----:B------:R-:W-:Y:S01]  /*1420*/  BSSY.RECONVERGENT B3, `(.L_x_227) ;  /* 0x0000040000037945 */ /* 0x000fe20003800200 */
[C---:B------:R-:W-:Y:S01]  /*1430*/  LOP3.LUT R5, R0.reuse, 0x800, RZ, 0xfc, !PT ;  /* 0x0000080000057812 */ /* 0x040fe200078efcff */
[----:B------:R-:W-:Y:S02]  /*1440*/  VIADD R2, R0, UR4 ;  /* 0x0000000400027c36 */ /* 0x000fe40008000000 */
[----:B------:R-:W-:-:S07]  /*1450*/  IMAD.MOV R6, RZ, RZ, -R6 ;  /* 0x000000ffff067224 */ /* 0x000fce00078e0a06 */
.L_x_228:
[----:B------:R-:W-:-:S04]  /*1460*/  IMAD.WIDE.U32 R26, R2, 0x4, R12 ;  /* 0x00000004021a7825 */ /* 0x000fc800078e000c */
[C---:B------:R-:W-:Y:S02]  /*1470*/  VIADD R9, R2.reuse, 0x100 ;  /* 0x0000010002097836 */ /* 0x040fe40000000000 */
[----:B------:R-:W-:Y:S01]  /*1480*/  VIADD R15, R2, 0x400 ;  /* 0x00000400020f7836 */ /* 0x000fe20000000000 */
[----:B------:R0:W2:Y:S01]  /*1490*/  LDG.E R26, desc[UR6][R26.64] ;  /* 0x000000061a1a7981 */ /* 0x0000a2000c1e1900 */
[----:B------:R-:W-:-:S04]  /*14a0*/  IMAD.WIDE.U32 R8, R9, 0x4, R12 ;  /* 0x0000000409087825 */ /* 0x000fc800078e000c */
[C---:B------:R-:W-:Y:S01]  /*14b0*/  VIADD R17, R2.reuse, 0x200 ;  /* 0x0000020002117836 */ /* 0x040fe20000000000 */
[----:B------:R1:W2:Y:S01]  /*14c0*/  LDG.E R25, desc[UR6][R8.64] ;  /* 0x0000000608197981 */ /* 0x0002a2000c1e1900 */
[C---:B------:R-:W-:Y:S02]  /*14d0*/  VIADD R11, R2.reuse, 0x300 ;  /* 0x00000300020b7836 */ /* 0x040fe40000000000 */
[----:B0-----:R-:W-:Y:S02]  /*14e0*/  VIADD R27, R2, 0x700 ;  /* 0x00000700021b7836 */ /* 0x001fe40000000000 */
[----:B------:R-:W-:-:S04]  /*14f0*/  IMAD.WIDE.U32 R14, R15, 0x4, R12 ;  /* 0x000000040f0e7825 */ /* 0x000fc800078e000c */
[--C-:B------:R-:W-:Y:S01]  /*1500*/  IMAD.WIDE.U32 R16, R17, 0x4, R12.reuse ;  /* 0x0000000411107825 */ /* 0x100fe200078e000c */
[----:B------:R0:W3:Y:S03]  /*1510*/  LDG.E R22, desc[UR6][R14.64] ;  /* 0x000000060e167981 */ /* 0x0000e6000c1e1900 */
[----:B------:R-:W-:Y:S01]  /*1520*/  VIADD R29, R2, 0x500 ;  /* 0x00000500021d7836 */ /* 0x000fe20000000000 */
[----:B------:R-:W4:Y:S01]  /*1530*/  LDG.E R24, desc[UR6][R16.64] ;  /* 0x0000000610187981 */ /* 0x000f22000c1e1900 */
[----:B------:R-:W-:-:S04]  /*1540*/  IMAD.WIDE.U32 R10, R11, 0x4, R12 ;  /* 0x000000040b0a7825 */ /* 0x000fc800078e000c */
[--C-:B-1----:R-:W-:Y:S01]  /*1550*/  IMAD.WIDE.U32 R8, R27, 0x4, R12.reuse ;  /* 0x000000041b087825 */ /* 0x102fe200078e000c */
[----:B------:R-:W4:Y:S03]  /*1560*/  LDG.E R23, desc[UR6][R10.64] ;  /* 0x000000060a177981 */ /* 0x000f26000c1e1900 */
[----:B------:R-:W-:Y:S02]  /*1570*/  VIADD R27, R2, 0x900 ;  /* 0x00000900021b7836 */ /* 0x000fe40000000000 */
[----:B------:R-:W-:-:S04]  /*1580*/  IMAD.WIDE.U32 R28, R29, 0x4, R12 ;  /* 0x000000041d1c7825 */ /* 0x000fc800078e000c */
[C---:B------:R-:W-:Y:S01]  /*1590*/  VIADD R19, R2.reuse, 0x600 ;  /* 0x0000060002137836 */ /* 0x040fe20000000000 */
[----:B------:R1:W5:Y:S01]  /*15a0*/  LDG.E R11, desc[UR6][R8.64] ;  /* 0x00000006080b7981 */ /* 0x000362000c1e1900 */
[C---:B0-----:R-:W-:Y:S02]  /*15b0*/  VIADD R15, R2.reuse, 0xa00 ;  /* 0x00000a00020f7836 */ /* 0x041fe40000000000 */
[----:B------:R-:W-:Y:S01]  /*15c0*/  VIADD R20, R2, 0x800 ;  /* 0x0000080002147836 */ /* 0x000fe20000000000 */
[----:B------:R0:W3:Y:S01]  /*15d0*/  LDG.E R21, desc[UR6][R28.64] ;  /* 0x000000061c157981 */ /* 0x0000e2000c1e1900 */
[----:B------:R-:W-:-:S04]  /*15e0*/  IMAD.WIDE.U32 R18, R19, 0x4, R12 ;  /* 0x0000000413127825 */ /* 0x000fc800078e000c */
[----:B-1----:R-:W-:-:S04]  /*15f0*/  IMAD.WIDE.U32 R8, R27, 0x4, R12 ;  /* 0x000000041b087825 */ /* 0x002fc800078e000c */
[--C-:B------:R-:W-:Y:S02]  /*1600*/  IMAD.WIDE.U32 R14, R15, 0x4, R12.reuse ;  /* 0x000000040f0e7825 */ /* 0x100fe400078e000c */
[----:B------:R-:W5:Y:S02]  /*1610*/  LDG.E R9, desc[UR6][R8.64] ;  /* 0x0000000608097981 */ /* 0x000f64000c1e1900 */
[--C-:B------:R-:W-:Y:S02]  /*1620*/  IMAD.WIDE.U32 R16, R20, 0x4, R12.reuse ;  /* 0x0000000414107825 */ /* 0x100fe400078e000c */
[----:B------:R1:W5:Y:S02]  /*1630*/  LDG.E R20, desc[UR6][R18.64] ;  /* 0x0000000612147981 */ /* 0x000364000c1e1900 */
[C---:B0-----:R-:W-:Y:S02]  /*1640*/  VIADD R29, R2.reuse, 0xb00 ;  /* 0x00000b00021d7836 */ /* 0x041fe40000000000 */
[----:B------:R-:W-:Y:S01]  /*1650*/  VIADD R27, R2, 0xc00 ;  /* 0x00000c00021b7836 */ /* 0x000fe20000000000 */
[----:B------:R0:W5:Y:S01]  /*1660*/  LDG.E R10, desc[UR6][R16.64] ;  /* 0x00000006100a7981 */ /* 0x000162000c1e1900 */
[----:B------:R-:W-:-:S03]  /*1670*/  IMAD.WIDE.U32 R28, R29, 0x4, R12 ;  /* 0x000000041d1c7825 */ /* 0x000fc600078e000c */
[----:B------:R0:W5:Y:S01]  /*1680*/  LDG.E R8, desc[UR6][R14.64] ;  /* 0x000000060e087981 */ /* 0x000162000c1e1900 */
[C---:B-1----:R-:W-:Y:S02]  /*1690*/  VIADD R19, R2.reuse, 0xe00 ;  /* 0x00000e0002137836 */ /* 0x042fe40000000000 */
[C---:B------:R-:W-:Y:S02]  /*16a0*/  VIADD R18, R2.reuse, 0xf00 ;  /* 0x00000f0002127836 */ /* 0x040fe40000000000 */
[----:B0-----:R-:W-:Y:S02]  /*16b0*/  IMAD.WIDE.U32 R16, R27, 0x4, R12 ;  /* 0x000000041b107825 */ /* 0x001fe400078e000c */
[----:B------:R-:W5:Y:S02]  /*16c0*/  LDG.E R27, desc[UR6][R28.64] ;  /* 0x000000061c1b7981 */ /* 0x000f64000c1e1900 */
[----:B------:R-:W-:-:S04]  /*16d0*/  VIADD R15, R2, 0xd00 ;  /* 0x00000d00020f7836 */ /* 0x000fc80000000000 */
[--C-:B------:R-:W-:Y:S01]  /*16e0*/  IMAD.WIDE.U32 R14, R15, 0x4, R12.reuse ;  /* 0x000000040f0e7825 */ /* 0x100fe200078e000c */
[----:B------:R0:W5:Y:S05]  /*16f0*/  LDG.E R28, desc[UR6][R16.64] ;  /* 0x00000006101c7981 */ /* 0x00016a000c1e1900 */
[----:B------:R-:W5:Y:S01]  /*1700*/  LDG.E R15, desc[UR6][R14.64] ;  /* 0x000000060e0f7981 */ /* 0x000f62000c1e1900 */
[----:B0-----:R-:W-:-:S04]  /*1710*/  IMAD.WIDE.U32 R16, R19, 0x4, R12 ;  /* 0x0000000413107825 */ /* 0x001fc800078e000c */
[----:B------:R-:W-:Y:S02]  /*1720*/  IMAD.WIDE.U32 R18, R18, 0x4, R12 ;  /* 0x0000000412127825 */ /* 0x000fe400078e000c */
[----:B------:R-:W5:Y:S04]  /*1730*/  LDG.E R16, desc[UR6][R16.64] ;  /* 0x0000000610107981 */ /* 0x000f68000c1e1900 */
[----:B------:R-:W5:Y:S01]  /*1740*/  LDG.E R19, desc[UR6][R18.64] ;  /* 0x0000000612137981 */ /* 0x000f62000c1e1900 */
[----:B------:R-:W-:-:S05]  /*1750*/  VIADD R6, R6, 0x10 ;  /* 0x0000001006067836 */ /* 0x000fca0000000000 */
[----:B------:R-:W-:Y:S01]  /*1760*/  ISETP.NE.AND P0, PT, R6, RZ, PT ;  /* 0x000000ff0600720c */ /* 0x000fe20003f05270 */
[----:B------:R-:W-:Y:S02]  /*1770*/  VIADD R5, R5, 0x1000 ;  /* 0x0000100005057836 */ /* 0x000fe40000000000 */
[----:B------:R-:W-:Y:S01]  /*1780*/  VIADD R2, R2, 0x1000 ;  /* 0x0000100002027836 */ /* 0x000fe20000000000 */
[----:B--2---:R-:W-:-:S04]  /*1790*/  IADD3 R25, PT, PT, R25, R26, R7 ;  /* 0x0000001a19197210 */ /* 0x004fc80007ffe007 */
[----:B----4-:R-:W-:-:S04]  /*17a0*/  IADD3 R23, PT, PT, R23, R24, R25 ;  /* 0x0000001817177210 */ /* 0x010fc80007ffe019 */
[----:B---3--:R-:W-:-:S04]  /*17b0*/  IADD3 R21, PT, PT, R21, R22, R23 ;  /* 0x0000001615157210 */ /* 0x008fc80007ffe017 */
[----:B-----5:R-:W-:-:S04]  /*17c0*/  IADD3 R11, PT, PT, R11, R20, R21 ;  /* 0x000000140b0b7210 */ /* 0x020fc80007ffe015 */
[----:B------:R-:W-:-:S04]  /*17d0*/  IADD3 R9, PT, PT, R9, R10, R11 ;  /* 0x0000000a09097210 */ /* 0x000fc80007ffe00b */
[----:B------:R-:W-:-:S04]  /*17e0*/  IADD3 R8, PT, PT, R27, R8, R9 ;  /* 0x000000081b087210 */ /* 0x000fc80007ffe009 */
[----:B------:R-:W-:-:S04]  /*17f0*/  IADD3 R8, PT, PT, R15, R28, R8 ;  /* 0x0000001c0f087210 */ /* 0x000fc80007ffe008 */
[----:B------:R-:W-:Y:S01]  /*1800*/  IADD3 R7, PT, PT, R19, R16, R8 ;  /* 0x0000001013077210 */ /* 0x000fe20007ffe008 */
[----:B------:R-:W-:Y:S06]  /*1810*/  @P0 BRA `(.L_x_228) ;  /* 0xfffffffc00100947 */ /* 0x000fec000383ffff */
[----:B------:R-:W-:Y:S05]  /*1820*/  BSYNC.RECONVERGENT B3 ;  /* 0x0000000000037941 */ /* 0x000fea0003800200 */
.L_x_227:
[----:B------:R-:W-:-:S07]  /*1830*/  VIADD R5, R5, 0xfffff800 ;  /* 0xfffff80005057836 */ /* 0x000fce0000000000 */
.L_x_226:
[----:B------:R-:W-:Y:S05]  /*1840*/  BSYNC.RECONVERGENT B2 ;  /* 0x0000000000027941 */ /* 0x000fea0003800200 */
.L_x_225:
[----:B------:R-:W-:-:S13]  /*1850*/  ISETP.NE.AND P0, PT, R4, RZ, PT ;  /* 0x000000ff0400720c */ /* 0x000fda0003f05270 */
[----:B------:R-:W-:Y:S05]  /*1860*/  @!P0 BRA `(.L_x_224) ;  /* 0x00000004000c8947 */ /* 0x000fea0003800000 */
[----:B------:R-:W-:Y:S01]  /*1870*/  ISETP.GE.U32.AND P0, PT, R4, 0x8, PT ;  /* 0x000000080400780c */ /* 0x000fe20003f06070 */
[----:B------:R-:W-:Y:S01]  /*1880*/  BSSY.RECONVERGENT B2, `(.L_x_229) ;  /* 0x0000021000027945 */ /* 0x000fe20003800200 */
[----:B------:R-:W-:-:S04]  /*1890*/  LOP3.LUT R24, R3, 0x7, RZ, 0xc0, !PT ;  /* 0x0000000703187812 */ /* 0x000fc800078ec0ff */
[----:B------:R-:W-:-:S07]  /*18a0*/  ISETP.NE.AND P1, PT, R24, RZ, PT ;  /* 0x000000ff1800720c */ /* 0x000fce0003f25270 */
[----:B------:R-:W-:Y:S06]  /*18b0*/  @!P0 BRA `(.L_x_230) ;  /* 0x0000000000748947 */ /* 0x000fec0003800000 */
[----:B------:R-:W-:-:S04]  /*18c0*/  VIADD R9, R5, UR4 ;  /* 0x0000000405097c36 */ /* 0x000fc80008000000 */
[C---:B------:R-:W-:Y:S02]  /*18d0*/  VIADD R21, R9.reuse, 0x100 ;  /* 0x0000010009157836 */ /* 0x040fe40000000000 */
[C---:B------:R-:W-:Y:S02]  /*18e0*/  VIADD R11, R9.reuse, 0x300 ;  /* 0x00000300090b7836 */ /* 0x040fe40000000000 */
[C---:B------:R-:W-:Y:S02]  /*18f0*/  VIADD R23, R9.reuse, 0x200 ;  /* 0x0000020009177836 */ /* 0x040fe40000000000 */
[----:B------:R-:W-:-:S04]  /*1900*/  IMAD.WIDE.U32 R16, R9, 0x4, R12 ;  /* 0x0000000409107825 */ /* 0x000fc800078e000c */
[--C-:B------:R-:W-:Y:S01]  /*1910*/  IMAD.WIDE.U32 R20, R21, 0x4, R12.reuse ;  /* 0x0000000415147825 */ /* 0x100fe200078e000c */
[----:B------:R0:W2:Y:S03]  /*1920*/  LDG.E R2, desc[UR6][R16.64] ;  /* 0x0000000610027981 */ /* 0x0000a6000c1e1900 */
[C---:B------:R-:W-:Y:S01]  /*1930*/  VIADD R15, R9.reuse, 0x400 ;  /* 0x00000400090f7836 */ /* 0x040fe20000000000 */
[----:B------:R-:W2:Y:S01]  /*1940*/  LDG.E R4, desc[UR6][R20.64] ;  /* 0x0000000614047981 */ /* 0x000ea2000c1e1900 */
[----:B------:R-:W-:Y:S02]  /*1950*/  VIADD R19, R9, 0x500 ;  /* 0x0000050009137836 */ /* 0x000fe40000000000 */
[----:B------:R-:W-:-:S04]  /*1960*/  IMAD.WIDE.U32 R10, R11, 0x4, R12 ;  /* 0x000000040b0a7825 */ /* 0x000fc800078e000c */
[--C-:B------:R-:W-:Y:S02]  /*1970*/  IMAD.WIDE.U32 R22, R23, 0x4, R12.reuse ;  /* 0x0000000417167825 */ /* 0x100fe400078e000c */
[----:B------:R-:W3:Y:S02]  /*1980*/  LDG.E R10, desc[UR6][R10.64] ;  /* 0x000000060a0a7981 */ /* 0x000ee4000c1e1900 */
[C---:B------:R-:W-:Y:S02]  /*1990*/  VIADD R25, R9.reuse, 0x600 ;  /* 0x0000060009197836 */ /* 0x040fe40000000000 */
[----:B------:R-:W-:Y:S01]  /*19a0*/  VIADD R27, R9, 0x700 ;  /* 0x00000700091b7836 */ /* 0x000fe20000000000 */
[----:B------:R-:W3:Y:S01]  /*19b0*/  LDG.E R6, desc[UR6][R22.64] ;  /* 0x0000000616067981 */ /* 0x000ee2000c1e1900 */
[----:B------:R-:W-:-:S04]  /*19c0*/  IMAD.WIDE.U32 R14, R15, 0x4, R12 ;  /* 0x000000040f0e7825 */ /* 0x000fc800078e000c */
[--C-:B------:R-:W-:Y:S02]  /*19d0*/  IMAD.WIDE.U32 R8, R19, 0x4, R12.reuse ;  /* 0x0000000413087825 */ /* 0x100fe400078e000c */
[----:B------:R-:W4:Y:S02]  /*19e0*/  LDG.E R15, desc[UR6][R14.64] ;  /* 0x000000060e0f7981 */ /* 0x000f24000c1e1900 */
[--C-:B------:R-:W-:Y:S02]  /*19f0*/  IMAD.WIDE.U32 R18, R25, 0x4, R12.reuse ;  /* 0x0000000419127825 */ /* 0x100fe400078e000c */
[----:B------:R-:W4:Y:S02]  /*1a00*/  LDG.E R8, desc[UR6][R8.64] ;  /* 0x0000000608087981 */ /* 0x000f24000c1e1900 */
[----:B0-----:R-:W-:Y:S02]  /*1a10*/  IMAD.WIDE.U32 R16, R27, 0x4, R12 ;  /* 0x000000041b107825 */ /* 0x001fe400078e000c */
[----:B------:R-:W5:Y:S04]  /*1a20*/  LDG.E R19, desc[UR6][R18.64] ;  /* 0x0000000612137981 */ /* 0x000f68000c1e1900 */
[----:B------:R-:W5:Y:S01]  /*1a30*/  LDG.E R16, desc[UR6][R16.64] ;  /* 0x0000000610107981 */ /* 0x000f62000c1e1900 */
[----:B------:R-:W-:Y:S01]  /*1a40*/  VIADD R5, R5, 0x800 ;  /* 0x0000080005057836 */ /* 0x000fe20000000000 */
[----:B--2---:R-:W-:-:S04]  /*1a50*/  IADD3 R7, PT, PT, R4, R2, R7 ;  /* 0x0000000204077210 */ /* 0x004fc80007ffe007 */
[----:B---3--:R-:W-:-:S04]  /*1a60*/  IADD3 R6, PT, PT, R10, R6, R7 ;  /* 0x000000060a067210 */ /* 0x008fc80007ffe007 */
[----:B----4-:R-:W-:-:S04]  /*1a70*/  IADD3 R6, PT, PT, R8, R15, R6 ;  /* 0x0000000f08067210 */ /* 0x010fc80007ffe006 */
[----:B-----5:R-:W-:-:S07]  /*1a80*/  IADD3 R7, PT, PT, R16, R19, R6 ;  /* 0x0000001310077210 */ /* 0x020fce0007ffe006 */
.L_x_230:
[----:B------:R-:W-:Y:S05]  /*1a90*/  BSYNC.RECONVERGENT B2 ;  /* 0x0000000000027941 */ /* 0x000fea0003800200 */
.L_x_229:
        /* <DEDUP_REMOVED lines=18> */
[----:B------:R-:W-:Y:S01]  /*1bc0*/  VIADD R5, R5, 0x400 ;  /* 0x0000040005057836 */ /* 0x000fe20000000000 */
[----:B--2---:R-:W-:-:S04]  /*1bd0*/  IADD3 R7, PT, PT, R8, R2, R7 ;  /* 0x0000000208077210 */ /* 0x004fc80007ffe007 */
[----:B---3--:R-:W-:-:S07]  /*1be0*/  IADD3 R7, PT, PT, R14, R10, R7 ;  /* 0x0000000a0e077210 */ /* 0x008fce0007ffe007 */
.L_x_232:
[----:B------:R-:W-:Y:S05]  /*1bf0*/  BSYNC.RECONVERGENT B2 ;  /* 0x0000000000027941 */ /* 0x000fea0003800200 */
.L_x_231:
[----:B------:R-:W-:Y:S05]  /*1c00*/  @!P1 BRA `(.L_x_224) ;  /* 0x0000000000249947 */ /* 0x000fea0003800000 */
[----:B------:R-:W-:Y:S02]  /*1c10*/  VIADD R5, R5, UR4 ;  /* 0x0000000405057c36 */ /* 0x000fe40008000000 */
[----:B------:R-:W-:-:S07]  /*1c20*/  IMAD.MOV R4, RZ, RZ, -R4 ;  /* 0x000000ffff047224 */ /* 0x000fce00078e0a04 */
.L_x_233:
[----:B------:R-:W-:-:S06]  /*1c30*/  IMAD.WIDE.U32 R2, R5, 0x4, R12 ;  /* 0x0000000405027825 */ /* 0x000fcc00078e000c */
[----:B------:R-:W2:Y:S01]  /*1c40*/  LDG.E R2, desc[UR6][R2.64] ;  /* 0x0000000602027981 */ /* 0x000ea2000c1e1900 */
[----:B------:R-:W-:Y:S02]  /*1c50*/  VIADD R4, R4, 0x1 ;  /* 0x0000000104047836 */ /* 0x000fe40000000000 */
[----:B------:R-:W-:-:S03]  /*1c60*/  VIADD R5, R5, 0x100 ;  /* 0x0000010005057836 */ /* 0x000fc60000000000 */
[----:B------:R-:W-:Y:S01]  /*1c70*/  ISETP.NE.AND P0, PT, R4, RZ, PT ;  /* 0x000000ff0400720c */ /* 0x000fe20003f05270 */
[----:B--2---:R-:W-:-:S12]  /*1c80*/  IMAD.IADD R7, R2, 0x1, R7 ;  /* 0x0000000102077824 */ /* 0x004fd800078e0207 */
[----:B------:R-:W-:Y:S05]  /*1c90*/  @P0 BRA `(.L_x_233) ;  /* 0xfffffffc00e40947 */ /* 0x000fea000383ffff */
.L_x_224:
[----:B------:R-:W-:Y:S05]  /*1ca0*/  BSYNC.RECONVERGENT B1 ;  /* 0x0000000000017941 */ /* 0x000fea0003800200 */
.L_x_222:
        /* <DEDUP_REMOVED lines=36> */
[----:B--2---:R-:W0:Y:S04]  /*1ef0*/  LDS.128 R4, [UR4+0x10] ;  /* 0x00001004ff047984 */ /* 0x004e280008000c00 */
[----:B------:R-:W1:Y:S01]  /*1f00*/  LDS.64 R2, [UR4+0x20] ;  /* 0x00002004ff027984 */ /* 0x000e620008000a00 */
[----:B0-----:R-:W-:-:S04]  /*1f10*/  IADD3 R0, PT, PT, R4, R0, R9 ;  /* 0x0000000004007210 */ /* 0x001fc80007ffe009 */
[----:B------:R-:W-:-:S04]  /*1f20*/  IADD3 R0, PT, PT, R6, R0, R5 ;  /* 0x0000000006007210 */ /* 0x000fc80007ffe005 */
[----:B-1----:R-:W-:-:S05]  /*1f30*/  IADD3 R0, PT, PT, R2, R0, R7 ;  /* 0x0000000002007210 */ /* 0x002fca0007ffe007 */
[----:B------:R-:W-:-:S07]  /*1f40*/  IMAD.IADD R9, R0, 0x1, R3 ;  /* 0x0000000100097824 */ /* 0x000fce00078e0203 */
.L_x_220:
[----:B------:R-:W-:Y:S05]  /*1f50*/  BSYNC.RECONVERGENT B0 ;  /* 0x0000000000007941 */ /* 0x000fea0003800200 */
.L_x_205:
[----:B------:R-:W-:Y:S05]  /*1f60*/  @P0 EXIT ;  /* 0x000000000000094d */ /* 0x000fea0003800000 */
[----:B-1----:R-:W1:Y:S01]  /*1f70*/  LDC.64 R2, c[0x0][0x388] ;  /* 0x0000e200ff027b82 */ /* 0x002e620000000a00 */
[----:B------:R-:W0:Y:S02]  /*1f80*/  LDCU UR4, c[0x0][0x398] ;  /* 0x00007300ff0477ac */ /* 0x000e240008000800 */
[----:B0-2---:R-:W-:-:S05]  /*1f90*/  VIADD R9, R9, UR4 ;  /* 0x0000000409097c36 */ /* 0x005fca0008000000 */
[----:B-1----:R-:W-:Y:S01]  /*1fa0*/  STG.E desc[UR6][R2.64], R9 ;  /* 0x0000000902007986 */ /* 0x002fe2000c101906 */
[----:B------:R-:W-:Y:S05]  /*1fb0*/  EXIT ;  /* 0x000000000000794d */ /* 0x000fea0003800000 */
.L_x_234:
        /* <DEDUP_REMOVED lines=12> */
.L_x_1140:


//--------------------- .text._ZN3cub18CUB_300001_SM_10006detail11EmptyKernelIvEEvv --------------------------
	.section	.text._ZN3cub18CUB_300001_SM_10006detail11EmptyKernelIvEEvv,"ax",@progbits
	.align	128
        .global         _ZN3cub18CUB_300001_SM_10006detail11EmptyKernelIvEEvv
        .type           _ZN3cub18CUB_300001_SM_10006detail11EmptyKernelIvEEvv,@function
        .size           _ZN3cub18CUB_300001_SM_10006detail11EmptyKernelIvEEvv,(.L_x_1141 - _ZN3cub18CUB_300001_SM_10006detail11EmptyKernelIvEEvv)
        .other          _ZN3cub18CUB_300001_SM_10006detail11EmptyKernelIvEEvv,@"STO_CUDA_ENTRY STV_DEFAULT"
_ZN3cub18CUB_300001_SM_10006detail11EmptyKernelIvEEvv:
.text._ZN3cub18CUB_300001_SM_10006detail11EmptyKernelIvEEvv:
[----:B------:R-:W-:Y:S01]  /*0000*/  LDC R1, c[0x0][0x37c] ;  /* 0x0000df00ff017b82 */ /* 0x000fe20000000800 */
[----:B------:R-:W-:Y:S05]  /*0010*/  EXIT ;  /* 0x000000000000794d */ /* 0x000fea0003800000 */
.L_x_235:
        /* <DEDUP_REMOVED lines=14> */
.L_x_1141:


//--------------------- .text._ZN6thrust24THRUST_300001_SM_1000_NS8cuda_cub4core6detail13_kernel_agentINS1_8__reduce11ReduceAgentIPN4cuda3std3__45tupleIJilEEESC_SB_lNS1_9__extrema9arg_max_fIilNS9_4lessIiEEEEEEJSC_SC_iSH_EEEvDpT0_ --------------------------
	.section	.text._ZN6thrust24THRUST_300001_SM_1000_NS8cuda_cub4core6detail13_kernel_agentINS1_8__reduce11ReduceAgentIPN4cuda3std3__45tupleIJilEEESC_SB_lNS1_9__extrema9arg_max_fIilNS9_4lessIiEEEEEEJSC_SC_iSH_EEEvDpT0_,"ax",@progbits
	.align	128
        .global         _ZN6thrust24THRUST_300001_SM_1000_NS8cuda_cub4core6detail13_kernel_agentINS1_8__reduce11ReduceAgentIPN4cuda3std3__45tupleIJilEEESC_SB_lNS1_9__extrema9arg_max_fIilNS9_4lessIiEEEEEEJSC_SC_iSH_EEEvDpT0_
        .type           _ZN6thrust24THRUST_300001_SM_1000_NS8cuda_cub4core6detail13_kernel_agentINS1_8__reduce11ReduceAgentIPN4cuda3std3__45tupleIJilEEESC_SB_lNS1_9__extrema9arg_max_fIilNS9_4lessIiEEEEEEJSC_SC_iSH_EEEvDpT0_,@function
        .size           _ZN6thrust24THRUST_300001_SM_1000_NS8cuda_cub4core6detail13_kernel_agentINS1_8__reduce11ReduceAgentIPN4cuda3std3__45tupleIJilEEESC_SB_lNS1_9__extrema9arg_max_fIilNS9_4lessIiEEEEEEJSC_SC_iSH_EEEvDpT0_,(.L_x_1142 - _ZN6thrust24THRUST_300001_SM_1000_NS8cuda_cub4core6detail13_kernel_agentINS1_8__reduce11ReduceAgentIPN4cuda3std3__45tupleIJilEEESC_SB_lNS1_9__extrema9arg_max_fIilNS9_4lessIiEEEEEEJSC_SC_iSH_EEEvDpT0_)
        .other          _ZN6thrust24THRUST_300001_SM_1000_NS8cuda_cub4core6detail13_kernel_agentINS1_8__reduce11ReduceAgentIPN4cuda3std3__45tupleIJilEEESC_SB_lNS1_9__extrema9arg_max_fIilNS9_4lessIiEEEEEEJSC_SC_iSH_EEEvDpT0_,@"STO_CUDA_ENTRY STV_DEFAULT"
_ZN6thrust24THRUST_300001_SM_1000_NS8cuda_cub4core6detail13_kernel_agentINS1_8__reduce11ReduceAgentIPN4cuda3std3__45tupleIJilEEESC_SB_lNS1_9__extrema9arg_max_fIilNS9_4lessIiEEEEEEJSC_SC_iSH_EEEvDpT0_:
.text._ZN6thrust24THRUST_300001_SM_1000_NS8cuda_cub4core6detail13_kernel_agentINS1_8__reduce11ReduceAgentIPN4cuda3std3__45tupleIJilEEESC_SB_lNS1_9__extrema9arg_max_fIilNS9_4lessIiEEEEEEJSC_SC_iSH_EEEvDpT0_:
[----:B------:R-:W-:Y:S01]  /*0000*/  LDC R1, c[0x0][0x37c] ;  /* 0x0000df00ff017b82 */ /* 0x000fe20000000800 */
[----:B------:R-:W0:Y:S02]  /*0010*/  LDCU UR8, c[0x0][0x390] ;  /* 0x00007200ff0877ac */ /* 0x000e240008000800 */
[----:B0-----:R-:W-:-:S13]  /*0020*/  ISETP.NE.AND P0, PT, RZ, UR8, PT ;  /* 0x00000008ff007c0c */ /* 0x001fda000bf05270 */
[----:B------:R-:W-:Y:S05]  /*0030*/  @!P0 EXIT ;  /* 0x000000000000894d */ /* 0x000fea0003800000 */
[----:B------:R-:W-:Y:S01]  /*0040*/  UISETP.GT.AND UP0, UPT, UR8, 0x4ff, UPT ;  /* 0x000004ff0800788c */ /* 0x000fe2000bf04270 */
[----:B------:R-:W-:Y:S01]  /*0050*/  BSSY.RECONVERGENT B0, `(.L_x_236) ;  /* 0x00005bf000007945 */ /* 0x000fe20003800200 */
[----:B------:R-:W0:Y:S07]  /*0060*/  LDCU.64 UR10, c[0x0][0x358] ;  /* 0x00006b00ff0a77ac */ /* 0x000e2e0008000a00 */
[----:B------:R-:W-:Y:S05]  /*0070*/  BRA.U UP0, `(.L_x_237) ;  /* 0x0000003100807547 */ /* 0x000fea000b800000 */
[----:B------:R-:W1:Y:S01]  /*0080*/  S2R R0, SR_TID.X ;  /* 0x0000000000007919 */ /* 0x000e620000002100 */
[----:B------:R-:W2:Y:S01]  /*0090*/  LDCU UR4, c[0x0][0x390] ;  /* 0x00007200ff0477ac */ /* 0x000ea20008000800 */
[----:B------:R-:W-:Y:S01]  /*00a0*/  BSSY.RECONVERGENT B1, `(.L_x_238) ;  /* 0x000000b000017945 */ /* 0x000fe20003800200 */
[----:B------:R-:W-:Y:S01]  /*00b0*/  IMAD.MOV.U32 R4, RZ, RZ, RZ ;  /* 0x000000ffff047224 */ /* 0x000fe200078e00ff */
[----:B------:R-:W-:Y:S02]  /*00c0*/  CS2R R2, SRZ ;  /* 0x0000000000027805 */ /* 0x000fe4000001ff00 */
[----:B-1----:R-:W-:Y:S01]  /*00d0*/  ISETP.GE.AND P0, PT, R0, UR8, PT ;  /* 0x0000000800007c0c */ /* 0x002fe2000bf06270 */
[----:B------:R-:W-:-:S12]  /*00e0*/  IMAD.MOV.U32 R5, RZ, RZ, R0 ;  /* 0x000000ffff057224 */ /* 0x000fd800078e0000 */
[----:B--2---:R-:W-:Y:S05]  /*00f0*/  @P0 BRA `(.L_x_239) ;  /* 0x0000000000140947 */ /* 0x004fea0003800000 */
[----:B------:R-:W1:Y:S02]  /*0100*/  LDC.64 R6, c[0x0][0x380] ;  /* 0x0000e000ff067b82 */ /* 0x000e640000000a00 */
[----:B-1----:R-:W-:-:S05]  /*0110*/  IMAD.WIDE.U32 R6, R0, 0x10, R6 ;  /* 0x0000001000067825 */ /* 0x002fca00078e0006 */
[----:B0-----:R1:W5:Y:S04]  /*0120*/  LDG.E.CONSTANT R4, desc[UR10][R6.64] ;  /* 0x0000000a06047981 */ /* 0x001368000c1e9900 */
[----:B------:R1:W5:Y:S01]  /*0130*/  LDG.E.64.CONSTANT R2, desc[UR10][R6.64+0x8] ;  /* 0x0000080a06027981 */ /* 0x000362000c1e9b00 */
[----:B------:R-:W-:-:S07]  /*0140*/  VIADD R5, R0, 0x100 ;  /* 0x0000010000057836 */ /* 0x000fce0000000000 */
.L_x_239:
[----:B0-----:R-:W-:Y:S05]  /*0150*/  BSYNC.RECONVERGENT B1 ;  /* 0x0000000000017941 */ /* 0x001fea0003800200 */
.L_x_238:
[----:B------:R-:W-:Y:S01]  /*0160*/  ISETP.GE.AND P0, PT, R5, UR8, PT ;  /* 0x0000000805007c0c */ /* 0x000fe2000bf06270 */
[----:B------:R-:W-:-:S12]  /*0170*/  BSSY.RECONVERGENT B1, `(.L_x_240) ;  /* 0x0000088000017945 */ /* 0x000fd80003800200 */
[----:B------:R-:W-:Y:S05]  /*0180*/  @P0 BRA `(.L_x_241) ;  /* 0x0000000800180947 */ /* 0x000fea0003800000 */
[----:B-1----:R-:W-:Y:S01]  /*0190*/  LOP3.LUT R6, RZ, R5, RZ, 0x33, !PT ;  /* 0x00000005ff067212 */ /* 0x002fe200078e33ff */
[----:B------:R-:W-:Y:S04]  /*01a0*/  BSSY.RECONVERGENT B2, `(.L_x_242) ;  /* 0x000002b000027945 */ /* 0x000fe80003800200 */
[----:B------:R-:W-:-:S05]  /*01b0*/  VIADD R12, R6, UR8 ;  /* 0x00000008060c7c36 */ /* 0x000fca0008000000 */
[----:B------:R-:W-:-:S04]  /*01c0*/  LOP3.LUT R6, R12, 0x300, RZ, 0xc0, !PT ;  /* 0x000003000c067812 */ /* 0x000fc800078ec0ff */
        /* <DEDUP_REMOVED lines=8> */
.L_x_246:
[----:B------:R-:W-:-:S05]  /*0250*/  IMAD.MOV.U32 R6, RZ, RZ, R11 ;  /* 0x000000ffff067224 */ /* 0x000fca00078e000b */
[----:B------:R-:W2:Y:S04]  /*0260*/  LDG.E.CONSTANT R14, desc[UR10][R6.64] ;  /* 0x0000000a060e7981 */ /* 0x000ea8000c1e9900 */
[----:B------:R-:W3:Y:S01]  /*0270*/  LDG.E.64.CONSTANT R8, desc[UR10][R6.64+0x8] ;  /* 0x0000080a06087981 */ /* 0x000ee2000c1e9b00 */
[----:B------:R-:W-:Y:S01]  /*0280*/  VIADD R10, R10, 0x1 ;  /* 0x000000010a0a7836 */ /* 0x000fe20000000000 */
[----:B------:R-:W-:Y:S01]  /*0290*/  BSSY.RECONVERGENT B3, `(.L_x_244) ;  /* 0x0000018000037945 */ /* 0x000fe20003800200 */
[----:B-----5:R-:W-:Y:S01]  /*02a0*/  IMAD.MOV.U32 R17, RZ, RZ, R3 ;  /* 0x000000ffff117224 */ /* 0x020fe200078e0003 */
[----:B------:R-:W-:Y:S01]  /*02b0*/  IADD3 R11, P3, PT, R6, 0x1000, RZ ;  /* 0x00001000060b7810 */ /* 0x000fe20007f7e0ff */
[----:B------:R-:W-:Y:S01]  /*02c0*/  IMAD.MOV.U32 R15, RZ, RZ, R2 ;  /* 0x000000ffff0f7224 */ /* 0x000fe200078e0002 */
[----:B------:R-:W-:Y:S01]  /*02d0*/  ISETP.NE.AND P2, PT, R10, RZ, PT ;  /* 0x000000ff0a00720c */ /* 0x000fe20003f45270 */
[----:B------:R-:W-:Y:S01]  /*02e0*/  IMAD.MOV.U32 R13, RZ, RZ, R4 ;  /* 0x000000ffff0d7224 */ /* 0x000fe200078e0004 */
[----:B--2---:R-:W-:Y:S01]  /*02f0*/  ISETP.GE.AND P0, PT, R4, R14, PT ;  /* 0x0000000e0400720c */ /* 0x004fe20003f06270 */
[----:B------:R-:W-:-:S02]  /*0300*/  IMAD.MOV.U32 R4, RZ, RZ, R14 ;  /* 0x000000ffff047224 */ /* 0x000fc400078e000e */
[----:B---3--:R-:W-:Y:S02]  /*0310*/  IMAD.MOV.U32 R2, RZ, RZ, R8 ;  /* 0x000000ffff027224 */ /* 0x008fe400078e0008 */
[----:B------:R-:W-:-:S08]  /*0320*/  IMAD.MOV.U32 R3, RZ, RZ, R9 ;  /* 0x000000ffff037224 */ /* 0x000fd000078e0009 */
[----:B------:R-:W-:Y:S05]  /*0330*/  @!P0 BRA `(.L_x_245) ;  /* 0x0000000000348947 */ /* 0x000fea0003800000 */
[----:B------:R-:W-:Y:S01]  /*0340*/  ISETP.GE.AND P4, PT, R14, R13, PT ;  /* 0x0000000d0e00720c */ /* 0x000fe20003f86270 */
[----:B------:R-:W-:Y:S02]  /*0350*/  IMAD.MOV.U32 R4, RZ, RZ, R13 ;  /* 0x000000ffff047224 */ /* 0x000fe400078e000d */
[----:B------:R-:W-:Y:S02]  /*0360*/  IMAD.MOV.U32 R2, RZ, RZ, R15 ;  /* 0x000000ffff027224 */ /* 0x000fe400078e000f */
[----:B------:R-:W-:-:S08]  /*0370*/  IMAD.MOV.U32 R3, RZ, RZ, R17 ;  /* 0x000000ffff037224 */ /* 0x000fd000078e0011 */
[CC--:B------:R-:W-:Y:S02]  /*0380*/  @P4 ISETP.LT.U32.AND P1, PT, R15.reuse, R8.reuse, PT ;  /* 0x000000080f00420c */ /* 0x0c0fe40003f21070 */
[-C--:B------:R-:W-:Y:S02]  /*0390*/  @P4 ISETP.GE.U32.AND P0, PT, R15, R8.reuse, PT ;  /* 0x000000080f00420c */ /* 0x080fe40003f06070 */
[CC--:B------:R-:W-:Y:S02]  /*03a0*/  @P4 ISETP.LT.AND.EX P1, PT, R17.reuse, R9.reuse, PT, P1 ;  /* 0x000000091100420c */ /* 0x0c0fe40003f21310 */
[-C--:B------:R-:W-:Y:S02]  /*03b0*/  @P4 ISETP.GE.AND.EX P0, PT, R17, R9.reuse, PT, P0 ;  /* 0x000000091100420c */ /* 0x080fe40003f06300 */
[----:B------:R-:W-:Y:S02]  /*03c0*/  @P4 SEL R8, R15, R8, P1 ;  /* 0x000000080f084207 */ /* 0x000fe40000800000 */
[----:B------:R-:W-:-:S02]  /*03d0*/  @P4 SEL R9, R17, R9, P1 ;  /* 0x0000000911094207 */ /* 0x000fc40000800000 */
[----:B------:R-:W-:Y:S01]  /*03e0*/  @P4 SEL R4, R13, R14, !P0 ;  /* 0x0000000e0d044207 */ /* 0x000fe20004000000 */
[----:B------:R-:W-:Y:S02]  /*03f0*/  @P4 IMAD.MOV.U32 R2, RZ, RZ, R8 ;  /* 0x000000ffff024224 */ /* 0x000fe400078e0008 */
[----:B------:R-:W-:-:S07]  /*0400*/  @P4 IMAD.MOV.U32 R3, RZ, RZ, R9 ;  /* 0x000000ffff034224 */ /* 0x000fce00078e0009 */
.L_x_245:
[----:B------:R-:W-:Y:S05]  /*0410*/  BSYNC.RECONVERGENT B3 ;  /* 0x0000000000037941 */ /* 0x000fea0003800200 */
.L_x_244:
[----:B------:R-:W-:Y:S02]  /*0420*/  IMAD.X R7, RZ, RZ, R7, P3 ;  /* 0x000000ffff077224 */ /* 0x000fe400018e0607 */
[----:B------:R-:W-:Y:S01]  /*0430*/  VIADD R5, R5, 0x100 ;  /* 0x0000010005057836 */ /* 0x000fe20000000000 */
[----:B------:R-:W-:Y:S06]  /*0440*/  @P2 BRA `(.L_x_246) ;  /* 0xfffffffc00802947 */ /* 0x000fec000383ffff */
.L_x_243:
[----:B------:R-:W-:Y:S05]  /*0450*/  BSYNC.RECONVERGENT B2 ;  /* 0x0000000000027941 */ /* 0x000fea0003800200 */
.L_x_242:
[----:B------:R-:W0:Y:S01]  /*0460*/  LDC.64 R8, c[0x0][0x380] ;  /* 0x0000e000ff087b82 */ /* 0x000e220000000a00 */
[----:B------:R-:W-:-:S13]  /*0470*/  ISETP.GE.U32.AND P0, PT, R12, 0x300, PT ;  /* 0x000003000c00780c */ /* 0x000fda0003f06070 */
[----:B------:R-:W-:Y:S05]  /*0480*/  @!P0 BRA `(.L_x_241) ;  /* 0x0000000400588947 */ /* 0x000fea0003800000 */
.L_x_255:
[----:B0-----:R-:W-:-:S05]  /*0490*/  IMAD.WIDE R18, R5, 0x10, R8 ;  /* 0x0000001005127825 */ /* 0x001fca00078e0208 */
[----:B------:R-:W2:Y:S04]  /*04a0*/  LDG.E.CONSTANT R21, desc[UR10][R18.64] ;  /* 0x0000000a12157981 */ /* 0x000ea8000c1e9900 */
[----:B------:R-:W3:Y:S04]  /*04b0*/  LDG.E.64.CONSTANT R14, desc[UR10][R18.64+0x8] ;  /* 0x0000080a120e7981 */ /* 0x000ee8000c1e9b00 */
[----:B-----5:R0:W5:Y:S04]  /*04c0*/  LDG.E.CONSTANT R27, desc[UR10][R18.64+0x1000] ;  /* 0x0010000a121b7981 */ /* 0x020168000c1e9900 */
[----:B------:R0:W5:Y:S04]  /*04d0*/  LDG.E.CONSTANT R16, desc[UR10][R18.64+0x2000] ;  /* 0x0020000a12107981 */ /* 0x000168000c1e9900 */
[----:B------:R0:W5:Y:S04]  /*04e0*/  LDG.E.CONSTANT R17, desc[UR10][R18.64+0x3000] ;  /* 0x0030000a12117981 */ /* 0x000168000c1e9900 */
[----:B------:R0:W5:Y:S04]  /*04f0*/  LDG.E.64.CONSTANT R12, desc[UR10][R18.64+0x1008] ;  /* 0x0010080a120c7981 */ /* 0x000168000c1e9b00 */
[----:B------:R0:W5:Y:S04]  /*0500*/  LDG.E.64.CONSTANT R6, desc[UR10][R18.64+0x2008] ;  /* 0x0020080a12067981 */ /* 0x000168000c1e9b00 */
[----:B------:R0:W5:Y:S01]  /*0510*/  LDG.E.64.CONSTANT R10, desc[UR10][R18.64+0x3008] ;  /* 0x0030080a120a7981 */ /* 0x000162000c1e9b00 */
[----:B------:R-:W-:Y:S01]  /*0520*/  BSSY.RECONVERGENT B2, `(.L_x_247) ;  /* 0x0000011000027945 */ /* 0x000fe20003800200 */
[----:B--2---:R-:W-:Y:S01]  /*0530*/  ISETP.GE.AND P0, PT, R4, R21, PT ;  /* 0x000000150400720c */ /* 0x004fe20003f06270 */
[----:B------:R-:W-:-:S02]  /*0540*/  IMAD.MOV.U32 R20, RZ, RZ, R21 ;  /* 0x000000ffff147224 */ /* 0x000fc400078e0015 */
[----:B---3--:R-:W-:Y:S02]  /*0550*/  IMAD.MOV.U32 R23, RZ, RZ, R14 ;  /* 0x000000ffff177224 */ /* 0x008fe400078e000e */
[----:B------:R-:W-:-:S08]  /*0560*/  IMAD.MOV.U32 R25, RZ, RZ, R15 ;  /* 0x000000ffff197224 */ /* 0x000fd000078e000f */
[----:B0-----:R-:W-:Y:S05]  /*0570*/  @!P0 BRA `(.L_x_248) ;  /* 0x00000000002c8947 */ /* 0x001fea0003800000 */
[----:B------:R-:W-:Y:S01]  /*0580*/  ISETP.GE.AND P2, PT, R21, R4, PT ;  /* 0x000000041500720c */ /* 0x000fe20003f46270 */
[----:B------:R-:W-:Y:S02]  /*0590*/  IMAD.MOV.U32 R23, RZ, RZ, R2 ;  /* 0x000000ffff177224 */ /* 0x000fe400078e0002 */
[----:B------:R-:W-:Y:S02]  /*05a0*/  IMAD.MOV.U32 R25, RZ, RZ, R3 ;  /* 0x000000ffff197224 */ /* 0x000fe400078e0003 */
[----:B------:R-:W-:-:S08]  /*05b0*/  IMAD.MOV.U32 R20, RZ, RZ, R4 ;  /* 0x000000ffff147224 */ /* 0x000fd000078e0004 */
[CC--:B------:R-:W-:Y:S02]  /*05c0*/  @P2 ISETP.GE.U32.AND P0, PT, R2.reuse, R14.reuse, PT ;  /* 0x0000000e0200220c */ /* 0x0c0fe40003f06070 */
[-C--:B------:R-:W-:Y:S02]  /*05d0*/  @P2 ISETP.LT.U32.AND P1, PT, R2, R14.reuse, PT ;  /* 0x0000000e0200220c */ /* 0x080fe40003f21070 */
[CC--:B------:R-:W-:Y:S02]  /*05e0*/  @P2 ISETP.GE.AND.EX P0, PT, R3.reuse, R15.reuse, PT, P0 ;  /* 0x0000000f0300220c */ /* 0x0c0fe40003f06300 */
[----:B------:R-:W-:Y:S02]  /*05f0*/  @P2 ISETP.LT.AND.EX P1, PT, R3, R15, PT, P1 ;  /* 0x0000000f0300220c */ /* 0x000fe40003f21310 */
[----:B------:R-:W-:Y:S02]  /*0600*/  @P2 SEL R20, R4, R21, !P0 ;  /* 0x0000001504142207 */ /* 0x000fe40004000000 */
[----:B------:R-:W-:-:S02]  /*0610*/  @P2 SEL R23, R2, R14, P1 ;  /* 0x0000000e02172207 */ /* 0x000fc40000800000 */
[----:B------:R-:W-:-:S07]  /*0620*/  @P2 SEL R25, R3, R15, P1 ;  /* 0x0000000f03192207 */ /* 0x000fce0000800000 */
.L_x_248:
[----:B------:R-:W-:Y:S05]  /*0630*/  BSYNC.RECONVERGENT B2 ;  /* 0x0000000000027941 */ /* 0x000fea0003800200 */
.L_x_247:
[----:B-----5:R-:W-:Y:S01]  /*0640*/  ISETP.GE.AND P0, PT, R20, R27, PT ;  /* 0x0000001b1400720c */ /* 0x020fe20003f06270 */
[----:B------:R-:W-:Y:S01]  /*0650*/  BSSY.RECONVERGENT B2, `(.L_x_249) ;  /* 0x0000010000027945 */ /* 0x000fe20003800200 */
[----:B------:R-:W-:Y:S02]  /*0660*/  IMAD.MOV.U32 R3, RZ, RZ, R27 ;  /* 0x000000ffff037224 */ /* 0x000fe400078e001b */
[----:B------:R-:W-:Y:S02]  /*0670*/  IMAD.MOV.U32 R19, RZ, RZ, R12 ;  /* 0x000000ffff137224 */ /* 0x000fe400078e000c */
[----:B------:R-:W-:-:S07]  /*0680*/  IMAD.MOV.U32 R21, RZ, RZ, R13 ;  /* 0x000000ffff157224 */ /* 0x000fce00078e000d */
[----:B------:R-:W-:Y:S05]  /*0690*/  @!P0 BRA `(.L_x_250) ;  /* 0x00000000002c8947 */ /* 0x000fea0003800000 */
        /* <DEDUP_REMOVED lines=11> */
.L_x_250:
[----:B------:R-:W-:Y:S05]  /*0750*/  BSYNC.RECONVERGENT B2 ;  /* 0x0000000000027941 */ /* 0x000fea0003800200 */
.L_x_249:
[----:B------:R-:W-:Y:S01]  /*0760*/  ISETP.GE.AND P0, PT, R3, R16, PT ;  /* 0x000000100300720c */ /* 0x000fe20003f06270 */
        /* <DEDUP_REMOVED lines=10> */
[----:B------:R-:W-:Y:S02]  /*0810*/  @P2 ISETP.LT.U32.AND P1, PT, R19, R6, PT ;  /* 0x000000061300220c */ /* 0x000fe40003f21070 */
[CC--:B------:R-:W-:Y:S02]  /*0820*/  @P2 ISETP.GE.AND.EX P0, PT, R21.reuse, R7.reuse, PT, P0 ;  /* 0x000000071500220c */ /* 0x0c0fe40003f06300 */
[----:B------:R-:W-:Y:S02]  /*0830*/  @P2 ISETP.LT.AND.EX P1, PT, R21, R7, PT, P1 ;  /* 0x000000071500220c */ /* 0x000fe40003f21310 */
[----:B------:R-:W-:Y:S02]  /*0840*/  @P2 SEL R12, R3, R16, !P0 ;  /* 0x00000010030c2207 */ /* 0x000fe40004000000 */
[----:B------:R-:W-:-:S02]  /*0850*/  @P2 SEL R13, R19, R6, P1 ;  /* 0x00000006130d2207 */ /* 0x000fc40000800000 */
[----:B------:R-:W-:-:S07]  /*0860*/  @P2 SEL R15, R21, R7, P1 ;  /* 0x00000007150f2207 */ /* 0x000fce0000800000 */
.L_x_252:
[----:B------:R-:W-:Y:S05]  /*0870*/  BSYNC.RECONVERGENT B2 ;  /* 0x0000000000027941 */ /* 0x000fea0003800200 */
.L_x_251:
        /* <DEDUP_REMOVED lines=19> */
.L_x_254:
[----:B------:R-:W-:Y:S05]  /*09b0*/  BSYNC.RECONVERGENT B2 ;  /* 0x0000000000027941 */ /* 0x000fea0003800200 */
.L_x_253:
[----:B------:R-:W-:-:S05]  /*09c0*/  VIADD R5, R5, 0x400 ;  /* 0x0000040005057836 */ /* 0x000fca0000000000 */
[----:B------:R-:W-:-:S13]  /*09d0*/  ISETP.GE.AND P0, PT, R5, UR4, PT ;  /* 0x0000000405007c0c */ /* 0x000fda000bf06270 */
[----:B------:R-:W-:Y:S05]  /*09e0*/  @!P0 BRA `(.L_x_255) ;  /* 0xfffffff800a88947 */ /* 0x000fea000383ffff */
.L_x_241:
[----:B------:R-:W-:Y:S05]  /*09f0*/  BSYNC.RECONVERGENT B1 ;  /* 0x0000000000017941 */ /* 0x000fea0003800200 */
.L_x_240:
[----:B------:R-:W2:Y:S02]  /*0a00*/  LDCU UR6, c[0x0][0x390] ;  /* 0x00007200ff0677ac */ /* 0x000ea40008000800 */
[----:B--2---:R-:W-:-:S09]  /*0a10*/  UISETP.GE.AND UP0, UPT, UR6, 0x100, UPT ;  /* 0x000001000600788c */ /* 0x004fd2000bf06270 */
[----:B------:R-:W-:Y:S05]  /*0a20*/  BRA.U !UP0, `(.L_x_256) ;  /* 0x00000011088c7547 */ /* 0x000fea000b800000 */
[----:B0-----:R-:W0:Y:S01]  /*0a30*/  S2R R8, SR_LANEID ;  /* 0x0000000000087919 */ /* 0x001e220000000000 */
[----:B------:R-:W-:Y:S01]  /*0a40*/  BSSY.RECONVERGENT B1, `(.L_x_257) ;  /* 0x000001b000017945 */ /* 0x000fe20003800200 */
[----:B-1---5:R-:W-:Y:S01]  /*0a50*/  IMAD.MOV.U32 R6, RZ, RZ, R2 ;  /* 0x000000ffff067224 */ /* 0x022fe200078e0002 */
[----:B------:R1:W2:Y:S01]  /*0a60*/  SHFL.DOWN PT, R9, R4, 0x1, 0x1f ;  /* 0x08201f0004097f89 */ /* 0x0002a200000e0000 */
[----:B------:R-:W-:Y:S02]  /*0a70*/  IMAD.MOV.U32 R7, RZ, RZ, R3 ;  /* 0x000000ffff077224 */ /* 0x000fe400078e0003 */
[----:B------:R-:W-:Y:S01]  /*0a80*/  IMAD.MOV.U32 R5, RZ, RZ, R4 ;  /* 0x000000ffff057224 */ /* 0x000fe200078e0004 */
[----:B------:R1:W3:Y:S04]  /*0a90*/  SHFL.DOWN PT, R11, R2, 0x1, 0x1f ;  /* 0x08201f00020b7f89 */ /* 0x0002e800000e0000 */
[----:B------:R1:W4:Y:S01]  /*0aa0*/  SHFL.DOWN PT, R13, R3, 0x1, 0x1f ;  /* 0x08201f00030d7f89 */ /* 0x00032200000e0000 */
[----:B0-----:R-:W-:-:S02]  /*0ab0*/  ISETP.GT.AND P0, PT, R8, 0x1e, PT ;  /* 0x0000001e0800780c */ /* 0x001fc40003f04270 */
[C---:B------:R-:W-:Y:S02]  /*0ac0*/  ISETP.GT.AND P1, PT, R8.reuse, 0x1d, PT ;  /* 0x0000001d0800780c */ /* 0x040fe40003f24270 */
[----:B------:R-:W-:-:S09]  /*0ad0*/  ISETP.GT.AND P3, PT, R8, 0x1b, PT ;  /* 0x0000001b0800780c */ /* 0x000fd20003f64270 */
[----:B-1234-:R-:W-:Y:S05]  /*0ae0*/  @P0 BRA `(.L_x_258) ;  /* 0x0000000000400947 */ /* 0x01efea0003800000 */
[----:B------:R-:W-:Y:S01]  /*0af0*/  ISETP.GE.AND P0, PT, R4, R9, PT ;  /* 0x000000090400720c */ /* 0x000fe20003f06270 */
[----:B------:R-:W-:Y:S02]  /*0b00*/  IMAD.MOV.U32 R6, RZ, RZ, R11 ;  /* 0x000000ffff067224 */ /* 0x000fe400078e000b */
[----:B------:R-:W-:Y:S02]  /*0b10*/  IMAD.MOV.U32 R7, RZ, RZ, R13 ;  /* 0x000000ffff077224 */ /* 0x000fe400078e000d */
[----:B------:R-:W-:-:S08]  /*0b20*/  IMAD.MOV.U32 R5, RZ, RZ, R9 ;  /* 0x000000ffff057224 */ /* 0x000fd000078e0009 */
        /* <DEDUP_REMOVED lines=12> */
.L_x_258:
[----:B------:R-:W-:Y:S05]  /*0bf0*/  BSYNC.RECONVERGENT B1 ;  /* 0x0000000000017941 */ /* 0x000fea0003800200 */
.L_x_257:
[----:B------:R0:W1:Y:S01]  /*0c00*/  SHFL.DOWN PT, R10, R5, 0x2, 0x1f ;  /* 0x08401f00050a7f89 */ /* 0x00006200000e0000 */
[----:B------:R-:W-:Y:S01]  /*0c10*/  BSSY.RECONVERGENT B1, `(.L_x_259) ;  /* 0x000001a000017945 */ /* 0x000fe20003800200 */
[C---:B------:R-:W-:Y:S01]  /*0c20*/  ISETP.GT.AND P5, PT, R8.reuse, 0x17, PT ;  /* 0x000000170800780c */ /* 0x040fe20003fa4270 */
[----:B------:R-:W-:Y:S01]  /*0c30*/  IMAD.MOV.U32 R4, RZ, RZ, R6 ;  /* 0x000000ffff047224 */ /* 0x000fe200078e0006 */
[----:B------:R0:W2:Y:S01]  /*0c40*/  SHFL.DOWN PT, R3, R6, 0x2, 0x1f ;  /* 0x08401f0006037f89 */ /* 0x0000a200000e0000 */
[C---:B------:R-:W-:Y:S01]  /*0c50*/  ISETP.GT.AND P4, PT, R8.reuse, 0xf, PT ;  /* 0x0000000f0800780c */ /* 0x040fe20003f84270 */
[----:B------:R-:W-:Y:S01]  /*0c60*/  IMAD.MOV.U32 R2, RZ, RZ, R5 ;  /* 0x000000ffff027224 */ /* 0x000fe200078e0005 */
[----:B------:R-:W-:Y:S01]  /*0c70*/  ISETP.NE.AND P2, PT, R8, RZ, PT ;  /* 0x000000ff0800720c */ /* 0x000fe20003f45270 */
[----:B------:R0:W3:Y:S01]  /*0c80*/  SHFL.DOWN PT, R12, R7, 0x2, 0x1f ;  /* 0x08401f00070c7f89 */ /* 0x0000e200000e0000 */
[----:B------:R-:W-:Y:S01]  /*0c90*/  IMAD.MOV.U32 R8, RZ, RZ, R7 ;  /* 0x000000ffff087224 */ /* 0x000fe200078e0007 */
[----:B------:R-:W-:Y:S10]  /*0ca0*/  @P1 BRA `(.L_x_260) ;  /* 0x0000000000401947 */ /* 0x000ff40003800000 */
[----:B-1----:R-:W-:Y:S01]  /*0cb0*/  ISETP.GE.AND P0, PT, R5, R10, PT ;  /* 0x0000000a0500720c */ /* 0x002fe20003f06270 */
[----:B--2---:R-:W-:Y:S02]  /*0cc0*/  IMAD.MOV.U32 R4, RZ, RZ, R3 ;  /* 0x000000ffff047224 */ /* 0x004fe400078e0003 */
[----:B---3--:R-:W-:Y:S02]  /*0cd0*/  IMAD.MOV.U32 R8, RZ, RZ, R12 ;  /* 0x000000ffff087224 */ /* 0x008fe400078e000c */
[----:B------:R-:W-:-:S08]  /*0ce0*/  IMAD.MOV.U32 R2, RZ, RZ, R10 ;  /* 0x000000ffff027224 */ /* 0x000fd000078e000a */
[----:B------:R-:W-:Y:S05]  /*0cf0*/  @!P0 BRA `(.L_x_260) ;  /* 0x00000000002c8947 */ /* 0x000fea0003800000 */
[----:B------:R-:W-:Y:S01]  /*0d00*/  ISETP.GE.AND P6, PT, R10, R5, PT ;  /* 0x000000050a00720c */ /* 0x000fe20003fc6270 */
[----:B------:R-:W-:Y:S02]  /*0d10*/  IMAD.MOV.U32 R4, RZ, RZ, R6 ;  /* 0x000000ffff047224 */ /* 0x000fe400078e0006 */
[----:B------:R-:W-:Y:S02]  /*0d20*/  IMAD.MOV.U32 R8, RZ, RZ, R7 ;  /* 0x000000ffff087224 */ /* 0x000fe400078e0007 */
[----:B------:R-:W-:-:S08]  /*0d30*/  IMAD.MOV.U32 R2, RZ, RZ, R5 ;  /* 0x000000ffff027224 */ /* 0x000fd000078e0005 */
[CC--:B------:R-:W-:Y:S02]  /*0d40*/  @P6 ISETP.GE.U32.AND P1, PT, R6.reuse, R3.reuse, PT ;  /* 0x000000030600620c */ /* 0x0c0fe40003f26070 */
[CC--:B------:R-:W-:Y:S02]  /*0d50*/  @P6 ISETP.LT.U32.AND P0, PT, R6.reuse, R3.reuse, PT ;  /* 0x000000030600620c */ /* 0x0c0fe40003f01070 */
[CC--:B------:R-:W-:Y:S02]  /*0d60*/  @P6 ISETP.GE.AND.EX P1, PT, R7.reuse, R12.reuse, PT, P1 ;  /* 0x0000000c0700620c */ /* 0x0c0fe40003f26310 */
[----:B------:R-:W-:Y:S02]  /*0d70*/  @P6 ISETP.LT.AND.EX P0, PT, R7, R12, PT, P0 ;  /* 0x0000000c0700620c */ /* 0x000fe40003f01300 */
[----:B------:R-:W-:Y:S02]  /*0d80*/  @P6 SEL R2, R5, R10, !P1 ;  /* 0x0000000a05026207 */ /* 0x000fe40004800000 */
[----:B------:R-:W-:-:S02]  /*0d90*/  @P6 SEL R4, R6, R3, P0 ;  /* 0x0000000306046207 */ /* 0x000fc40000000000 */
[----:B------:R-:W-:-:S07]  /*0da0*/  @P6 SEL R8, R7, R12, P0 ;  /* 0x0000000c07086207 */ /* 0x000fce0000000000 */
.L_x_260:
[----:B------:R-:W-:Y:S05]  /*0db0*/  BSYNC.RECONVERGENT B1 ;  /* 0x0000000000017941 */ /* 0x000fea0003800200 */
.L_x_259:
[----:B0-----:R0:W4:Y:S01]  /*0dc0*/  SHFL.DOWN PT, R5, R2, 0x4, 0x1f ;  /* 0x08801f0002057f89 */ /* 0x00112200000e0000 */
[----:B------:R-:W-:Y:S01]  /*0dd0*/  BSSY.RECONVERGENT B1, `(.L_x_261) ;  /* 0x0000017000017945 */ /* 0x000fe20003800200 */
[----:B------:R-:W-:Y:S02]  /*0de0*/  IMAD.MOV.U32 R6, RZ, RZ, R4 ;  /* 0x000000ffff067224 */ /* 0x000fe400078e0004 */
[----:B------:R0:W0:Y:S01]  /*0df0*/  SHFL.DOWN PT, R9, R4, 0x4, 0x1f ;  /* 0x08801f0004097f89 */ /* 0x00002200000e0000 */
[----:B------:R-:W-:Y:S02]  /*0e00*/  IMAD.MOV.U32 R7, RZ, RZ, R8 ;  /* 0x000000ffff077224 */ /* 0x000fe400078e0008 */
[----:B--2---:R-:W-:Y:S01]  /*0e10*/  IMAD.MOV.U32 R3, RZ, RZ, R2 ;  /* 0x000000ffff037224 */ /* 0x004fe200078e0002 */
[----:B------:R2:W0:Y:S01]  /*0e20*/  SHFL.DOWN PT, R11, R8, 0x4, 0x1f ;  /* 0x08801f00080b7f89 */ /* 0x00042200000e0000 */
[----:B------:R-:W-:Y:S05]  /*0e30*/  @P3 BRA `(.L_x_262) ;  /* 0x0000000000403947 */ /* 0x000fea0003800000 */
[----:B----4-:R-:W-:Y:S01]  /*0e40*/  ISETP.GE.AND P0, PT, R2, R5, PT ;  /* 0x000000050200720c */ /* 0x010fe20003f06270 */
[----:B0-----:R-:W-:Y:S02]  /*0e50*/  IMAD.MOV.U32 R6, RZ, RZ, R9 ;  /* 0x000000ffff067224 */ /* 0x001fe400078e0009 */
        /* <DEDUP_REMOVED lines=14> */
.L_x_262:
[----:B------:R-:W-:Y:S05]  /*0f40*/  BSYNC.RECONVERGENT B1 ;  /* 0x0000000000017941 */ /* 0x000fea0003800200 */
.L_x_261:
[----:B--2---:R2:W2:Y:S01]  /*0f50*/  SHFL.DOWN PT, R8, R3, 0x8, 0x1f ;  /* 0x09001f0003087f89 */ /* 0x0044a200000e0000 */
[----:B------:R-:W-:Y:S01]  /*0f60*/  BSSY.RECONVERGENT B1, `(.L_x_263) ;  /* 0x0000017000017945 */ /* 0x000fe20003800200 */
[----:B0-----:R-:W-:Y:S02]  /*0f70*/  IMAD.MOV.U32 R4, RZ, RZ, R6 ;  /* 0x000000ffff047224 */ /* 0x001fe400078e0006 */
[----:B------:R0:W0:Y:S01]  /*0f80*/  SHFL.DOWN PT, R9, R6, 0x8, 0x1f ;  /* 0x09001f0006097f89 */ /* 0x00002200000e0000 */
[----:B----4-:R-:W-:Y:S02]  /*0f90*/  IMAD.MOV.U32 R5, RZ, RZ, R7 ;  /* 0x000000ffff057224 */ /* 0x010fe400078e0007 */
[----:B------:R-:W-:Y:S01]  /*0fa0*/  IMAD.MOV.U32 R2, RZ, RZ, R3 ;  /* 0x000000ffff027224 */ /* 0x000fe200078e0003 */
[----:B-1----:R1:W4:Y:S01]  /*0fb0*/  SHFL.DOWN PT, R10, R7, 0x8, 0x1f ;  /* 0x09001f00070a7f89 */ /* 0x00232200000e0000 */
[----:B------:R-:W-:Y:S05]  /*0fc0*/  @P5 BRA `(.L_x_264) ;  /* 0x0000000000405947 */ /* 0x000fea0003800000 */
[----:B--2---:R-:W-:Y:S01]  /*0fd0*/  ISETP.GE.AND P0, PT, R3, R8, PT ;  /* 0x000000080300720c */ /* 0x004fe20003f06270 */
[----:B0-----:R-:W-:Y:S02]  /*0fe0*/  IMAD.MOV.U32 R4, RZ, RZ, R9 ;  /* 0x000000ffff047224 */ /* 0x001fe400078e0009 */
[----:B----4-:R-:W-:Y:S02]  /*0ff0*/  IMAD.MOV.U32 R5, RZ, RZ, R10 ;  /* 0x000000ffff057224 */ /* 0x010fe400078e000a */
        /* <DEDUP_REMOVED lines=13> */
.L_x_264:
[----:B------:R-:W-:Y:S05]  /*10d0*/  BSYNC.RECONVERGENT B1 ;  /* 0x0000000000017941 */ /* 0x000fea0003800200 */
.L_x_263:
[----:B--2---:R2:W2:Y:S01]  /*10e0*/  SHFL.DOWN PT, R3, R2, 0x10, 0x1f ;  /* 0x0a001f0002037f89 */ /* 0x0044a200000e0000 */
[----:B------:R-:W-:Y:S01]  /*10f0*/  BSSY.RECONVERGENT B1, `(.L_x_265) ;  /* 0x0000017000017945 */ /* 0x000fe20003800200 */
[----:B-1----:R-:W-:Y:S02]  /*1100*/  IMAD.MOV.U32 R7, RZ, RZ, R4 ;  /* 0x000000ffff077224 */ /* 0x002fe400078e0004 */
[----:B0-----:R0:W1:Y:S01]  /*1110*/  SHFL.DOWN PT, R9, R4, 0x10, 0x1f ;  /* 0x0a001f0004097f89 */ /* 0x00106200000e0000 */
[----:B------:R-:W-:Y:S02]  /*1120*/  IMAD.MOV.U32 R6, RZ, RZ, R5 ;  /* 0x000000ffff067224 */ /* 0x000fe400078e0005 */
[----:B------:R-:W-:Y:S01]  /*1130*/  IMAD.MOV.U32 R8, RZ, RZ, R2 ;  /* 0x000000ffff087224 */ /* 0x000fe200078e0002 */
[----:B----4-:R0:W4:Y:S01]  /*1140*/  SHFL.DOWN PT, R10, R5, 0x10, 0x1f ;  /* 0x0a001f00050a7f89 */ /* 0x01012200000e0000 */
[----:B------:R-:W-:Y:S05]  /*1150*/  @P4 BRA `(.L_x_266) ;  /* 0x0000000000404947 */ /* 0x000fea0003800000 */
[----:B--2---:R-:W-:Y:S01]  /*1160*/  ISETP.GE.AND P0, PT, R2, R3, PT ;  /* 0x000000030200720c */ /* 0x004fe20003f06270 */
[----:B-1----:R-:W-:Y:S02]  /*1170*/  IMAD.MOV.U32 R7, RZ, RZ, R9 ;  /* 0x000000ffff077224 */ /* 0x002fe400078e0009 */
        /* <DEDUP_REMOVED lines=14> */
.L_x_266:
[----:B------:R-:W-:Y:S05]  /*1260*/  BSYNC.RECONVERGENT B1 ;  /* 0x0000000000017941 */ /* 0x000fea0003800200 */
.L_x_265:
[----:B------:R-:W-:Y:S04]  /*1270*/  BSSY.RECONVERGENT B1, `(.L_x_267) ;  /* 0x000000c000017945 */ /* 0x000fe80003800200 */
[----:B------:R-:W-:Y:S05]  /*1280*/  @P2 BRA `(.L_x_268) ;  /* 0x0000000000282947 */ /* 0x000fea0003800000 */
[----:B0-----:R-:W0:Y:S01]  /*1290*/  S2R R4, SR_CgaCtaId ;  /* 0x0000000000047919 */ /* 0x001e220000008800 */
[----:B--2---:R-:W-:Y:S02]  /*12a0*/  MOV R3, 0x400 ;  /* 0x0000040000037802 */ /* 0x004fe40000000f00 */
[----:B------:R-:W-:-:S04]  /*12b0*/  SHF.R.U32.HI R2, RZ, 0x1, R0 ;  /* 0x00000001ff027819 */ /* 0x000fc80000011600 */
[----:B------:R-:W-:Y:S02]  /*12c0*/  LOP3.LUT R2, R2, 0x1f0, RZ, 0xc0, !PT ;  /* 0x000001f002027812 */ /* 0x000fe400078ec0ff */
[----:B0-----:R-:W-:-:S05]  /*12d0*/  LEA R3, R4, R3, 0x18 ;  /* 0x0000000304037211 */ /* 0x001fca00078ec0ff */
[----:B------:R-:W-:Y:S02]  /*12e0*/  IMAD.IADD R5, R2, 0x1, R3 ;  /* 0x0000000102057824 */ /* 0x000fe400078e0203 */
[----:B------:R-:W-:Y:S02]  /*12f0*/  IMAD.MOV.U32 R2, RZ, RZ, R7 ;  /* 0x000000ffff027224 */ /* 0x000fe400078e0007 */
[----:B------:R-:W-:Y:S01]  /*1300*/  IMAD.MOV.U32 R3, RZ, RZ, R6 ;  /* 0x000000ffff037224 */ /* 0x000fe200078e0006 */
[----:B------:R0:W-:Y:S04]  /*1310*/  STS [R5+0x8], R8 ;  /* 0x0000080805007388 */ /* 0x0001e80000000800 */
[----:B------:R0:W-:Y:S02]  /*1320*/  STS.64 [R5+0x10], R2 ;  /* 0x0000100205007388 */ /* 0x0001e40000000a00 */
.L_x_268:
[----:B------:R-:W-:Y:S05]  /*1330*/  BSYNC.RECONVERGENT B1 ;  /* 0x0000000000017941 */ /* 0x000fea0003800200 */
.L_x_267:
[----:B------:R-:W-:Y:S01]  /*1340*/  BAR.SYNC.DEFER_BLOCKING 0x0 ;  /* 0x0000000000007b1d */ /* 0x000fe20000010000 */
[----:B------:R-:W-:-:S13]  /*1350*/  ISETP.NE.AND P1, PT, R0, RZ, PT ;  /* 0x000000ff0000720c */ /* 0x000fda0003f25270 */
[----:B------:R-:W-:Y:S05]  /*1360*/  @P1 BRA `(.L_x_269) ;  /* 0x0000004800341947 */ /* 0x000fea0003800000 */
[----:B0-2---:R-:W0:Y:S01]  /*1370*/  S2R R3, SR_CgaCtaId ;  /* 0x0000000000037919 */ /* 0x005e220000008800 */
[----:B------:R-:W-:Y:S01]  /*1380*/  MOV R0, 0x400 ;  /* 0x0000040000007802 */ /* 0x000fe20000000f00 */
[----:B------:R-:W-:Y:S03]  /*1390*/  BSSY.RECONVERGENT B1, `(.L_x_270) ;  /* 0x0000016000017945 */ /* 0x000fe60003800200 */
[----:B0-----:R-:W-:-:S05]  /*13a0*/  LEA R24, R3, R0, 0x18 ;  /* 0x0000000003187211 */ /* 0x001fca00078ec0ff */
[----:B------:R-:W0:Y:S04]  /*13b0*/  LDS R5, [R24+0x18] ;  /* 0x0000180018057984 */ /* 0x000e280000000800 */
[----:B------:R2:W1:Y:S04]  /*13c0*/  LDS.64 R2, [R24+0x20] ;  /* 0x0000200018027984 */ /* 0x0004680000000a00 */
[----:B------:R2:W1:Y:S04]  /*13d0*/  LDS R21, [R24+0x28] ;  /* 0x0000280018157984 */ /* 0x0004680000000800 */
[----:B------:R2:W1:Y:S01]  /*13e0*/  LDS R18, [R24+0x38] ;  /* 0x0000380018127984 */ /* 0x0004620000000800 */
[----:B0-----:R-:W-:Y:S01]  /*13f0*/  ISETP.GE.AND P0, PT, R8, R5, PT ;  /* 0x000000050800720c */ /* 0x001fe20003f06270 */
[----:B------:R-:W-:-:S12]  /*1400*/  IMAD.MOV.U32 R20, RZ, RZ, R5 ;  /* 0x000000ffff147224 */ /* 0x000fd800078e0005 */
[----:B-12---:R-:W-:Y:S05]  /*1410*/  @!P0 BRA `(.L_x_271) ;  /* 0x0000000000348947 */ /* 0x006fea0003800000 */
[----:B------:R-:W-:Y:S01]  /*1420*/  ISETP.GE.AND P3, PT, R5, R8, PT ;  /* 0x000000080500720c */ /* 0x000fe20003f66270 */
[----:B------:R-:W-:-:S12]  /*1430*/  IMAD.MOV.U32 R20, RZ, RZ, R8 ;  /* 0x000000ffff147224 */ /* 0x000fd800078e0008 */
[CC--:B------:R-:W-:Y:S02]  /*1440*/  @P3 ISETP.GE.U32.AND P0, PT, R7.reuse, R2.reuse, PT ;  /* 0x000000020700320c */ /* 0x0c0fe40003f06070 */
[CC--:B------:R-:W-:Y:S02]  /*1450*/  @P3 ISETP.LT.U32.AND P2, PT, R7.reuse, R2.reuse, PT ;  /* 0x000000020700320c */ /* 0x0c0fe40003f41070 */
[CC--:B------:R-:W-:Y:S02]  /*1460*/  @P3 ISETP.GE.AND.EX P0, PT, R6.reuse, R3.reuse, PT, P0 ;  /* 0x000000030600320c */ /* 0x0c0fe40003f06300 */
[----:B------:R-:W-:Y:S02]  /*1470*/  @P3 ISETP.LT.AND.EX P2, PT, R6, R3, PT, P2 ;  /* 0x000000030600320c */ /* 0x000fe40003f41320 */
[----:B------:R-:W-:Y:S02]  /*1480*/  @P3 SEL R20, R8, R5, !P0 ;  /* 0x0000000508143207 */ /* 0x000fe40004000000 */
[----:B------:R-:W-:Y:S01]  /*1490*/  @P3 SEL R0, R7, R2, P2 ;  /* 0x0000000207003207 */ /* 0x000fe20001000000 */
[----:B------:R-:W-:Y:S01]  /*14a0*/  IMAD.MOV.U32 R2, RZ, RZ, R7 ;  /* 0x000000ffff027224 */ /* 0x000fe200078e0007 */
[----:B------:R-:W-:Y:S01]  /*14b0*/  @P3 SEL R5, R6, R3, P2 ;  /* 0x0000000306053207 */ /* 0x000fe20001000000 */
[----:B------:R-:W-:-:S02]  /*14c0*/  IMAD.MOV.U32 R3, RZ, RZ, R6 ;  /* 0x000000ffff037224 */ /* 0x000fc400078e0006 */
[----:B------:R-:W-:Y:S02]  /*14d0*/  @P3 IMAD.MOV.U32 R2, RZ, RZ, R0 ;  /* 0x000000ffff023224 */ /* 0x000fe400078e0000 */
[----:B------:R-:W-:-:S07]  /*14e0*/  @P3 IMAD.MOV.U32 R3, RZ, RZ, R5 ;  /* 0x000000ffff033224 */ /* 0x000fce00078e0005 */
.L_x_271:
[----:B------:R-:W-:Y:S05]  /*14f0*/  BSYNC.RECONVERGENT B1 ;  /* 0x0000000000017941 */ /* 0x000fea0003800200 */
.L_x_270:
[----:B------:R-:W0:Y:S01]  /*1500*/  LDS.64 R14, [R24+0x30] ;  /* 0x00003000180e7984 */ /* 0x000e220000000a00 */
[----:B------:R-:W-:Y:S01]  /*1510*/  ISETP.GE.AND P0, PT, R20, R21, PT ;  /* 0x000000151400720c */ /* 0x000fe20003f06270 */
[----:B------:R-:W-:Y:S01]  /*1520*/  BSSY.RECONVERGENT B1, `(.L_x_272) ;  /* 0x0000019000017945 */ /* 0x000fe20003800200 */
[----:B------:R-:W-:Y:S01]  /*1530*/  IMAD.MOV.U32 R23, RZ, RZ, R21 ;  /* 0x000000ffff177224 */ /* 0x000fe200078e0015 */
[----:B------:R1:W2:Y:S04]  /*1540*/  LDS R19, [R24+0x48] ;  /* 0x0000480018137984 */ /* 0x0002a80000000800 */
[----:B------:R1:W1:Y:S04]  /*1550*/  LDS R17, [R24+0x58] ;  /* 0x0000580018117984 */ /* 0x0002680000000800 */
[----:B------:R0:W1:Y:S04]  /*1560*/  LDS R16, [R24+0x68] ;  /* 0x0000680018107984 */ /* 0x0000680000000800 */
[----:B------:R0:W1:Y:S04]  /*1570*/  LDS R0, [R24+0x78] ;  /* 0x0000780018007984 */ /* 0x0000680000000800 */
[----:B---3--:R3:W1:Y:S04]  /*1580*/  LDS.64 R12, [R24+0x40] ;  /* 0x00004000180c7984 */ /* 0x0086680000000a00 */
[----:B----4-:R3:W4:Y:S04]  /*1590*/  LDS.64 R10, [R24+0x50] ;  /* 0x00005000180a7984 */ /* 0x0107280000000a00 */
[----:B------:R3:W1:Y:S04]  /*15a0*/  LDS.64 R8, [R24+0x60] ;  /* 0x0000600018087984 */ /* 0x0006680000000a00 */
[----:B------:R3:W1:Y:S04]  /*15b0*/  LDS.64 R6, [R24+0x70] ;  /* 0x0000700018067984 */ /* 0x0006680000000a00 */
[----:B------:R3:W1:Y:S01]  /*15c0*/  LDS.64 R4, [R24+0x80] ;  /* 0x0000800018047984 */ /* 0x0006620000000a00 */
[----:B0-----:R-:W-:-:S02]  /*15d0*/  IMAD.MOV.U32 R25, RZ, RZ, R14 ;  /* 0x000000ffff197224 */ /* 0x001fc400078e000e */
[----:B------:R-:W-:Y:S01]  /*15e0*/  IMAD.MOV.U32 R22, RZ, RZ, R15 ;  /* 0x000000ffff167224 */ /* 0x000fe200078e000f */
[----:B------:R-:W-:Y:S06]  /*15f0*/  @!P0 BRA `(.L_x_273) ;  /* 0x00000000002c8947 */ /* 0x000fec0003800000 */
        /* <DEDUP_REMOVED lines=11> */
.L_x_273:
[----:B------:R-:W-:Y:S05]  /*16b0*/  BSYNC.RECONVERGENT B1 ;  /* 0x0000000000017941 */ /* 0x000fea0003800200 */
.L_x_272:
[----:B------:R-:W-:Y:S01]  /*16c0*/  ISETP.GE.AND P0, PT, R23, R18, PT ;  /* 0x000000121700720c */ /* 0x000fe20003f06270 */
[----:B------:R-:W-:Y:S01]  /*16d0*/  BSSY.RECONVERGENT B1, `(.L_x_274) ;  /* 0x0000010000017945 */ /* 0x000fe20003800200 */
[----:B------:R-:W-:Y:S02]  /*16e0*/  IMAD.MOV.U32 R2, RZ, RZ, R18 ;  /* 0x000000ffff027224 */ /* 0x000fe400078e0012 */
[----:B-1----:R-:W-:Y:S02]  /*16f0*/  IMAD.MOV.U32 R3, RZ, RZ, R12 ;  /* 0x000000ffff037224 */ /* 0x002fe400078e000c */
        /* <DEDUP_REMOVED lines=13> */
.L_x_275:
[----:B------:R-:W-:Y:S05]  /*17d0*/  BSYNC.RECONVERGENT B1 ;  /* 0x0000000000017941 */ /* 0x000fea0003800200 */
.L_x_274:
[----:B--2---:R-:W-:Y:S01]  /*17e0*/  ISETP.GE.AND P0, PT, R2, R19, PT ;  /* 0x000000130200720c */ /* 0x004fe20003f06270 */
[----:B------:R-:W-:Y:S01]  /*17f0*/  BSSY.RECONVERGENT B1, `(.L_x_276) ;  /* 0x0000010000017945 */ /* 0x000fe20003800200 */
[----:B------:R-:W-:Y:S02]  /*1800*/  IMAD.MOV.U32 R12, RZ, RZ, R19 ;  /* 0x000000ffff0c7224 */ /* 0x000fe400078e0013 */
[----:B----4-:R-:W-:Y:S02]  /*1810*/  IMAD.MOV.U32 R15, RZ, RZ, R10 ;  /* 0x000000ffff0f7224 */ /* 0x010fe400078e000a */
[----:B------:R-:W-:-:S07]  /*1820*/  IMAD.MOV.U32 R14, RZ, RZ, R11 ;  /* 0x000000ffff0e7224 */ /* 0x000fce00078e000b */
        /* <DEDUP_REMOVED lines=12> */
.L_x_277:
[----:B------:R-:W-:Y:S05]  /*18f0*/  BSYNC.RECONVERGENT B1 ;  /* 0x0000000000017941 */ /* 0x000fea0003800200 */
.L_x_276:
        /* <DEDUP_REMOVED lines=17> */
.L_x_279:
[----:B------:R-:W-:Y:S05]  /*1a10*/  BSYNC.RECONVERGENT B1 ;  /* 0x0000000000017941 */ /* 0x000fea0003800200 */
.L_x_278:
        /* <DEDUP_REMOVED lines=17> */
.L_x_281:
[----:B------:R-:W-:Y:S05]  /*1b30*/  BSYNC.RECONVERGENT B1 ;  /* 0x0000000000017941 */ /* 0x000fea0003800200 */
.L_x_280:
        /* <DEDUP_REMOVED lines=9> */
[----:B------:R-:W-:Y:S05]  /*1bd0*/  @!P0 BRA `(.L_x_269) ;  /* 0x0000004000188947 */ /* 0x000fea0003800000 */
[CC--:B------:R-:W-:Y:S02]  /*1be0*/  ISETP.GE.U32.AND P0, PT, R11.reuse, R4.reuse, PT ;  /* 0x000000040b00720c */ /* 0x0c0fe40003f06070 */
[----:B------:R-:W-:Y:S02]  /*1bf0*/  ISETP.LT.U32.AND P2, PT, R11, R4, PT ;  /* 0x000000040b00720c */ /* 0x000fe40003f41070 */
[CC--:B------:R-:W-:Y:S02]  /*1c00*/  ISETP.GE.AND.EX P0, PT, R2.reuse, R5.reuse, PT, P0 ;  /* 0x000000050200720c */ /* 0x0c0fe40003f06300 */
[----:B------:R-:W-:Y:S02]  /*1c10*/  ISETP.LT.AND.EX P2, PT, R2, R5, PT, P2 ;  /* 0x000000050200720c */ /* 0x000fe40003f41320 */
[----:B------:R-:W-:Y:S02]  /*1c20*/  SEL R8, R9, R0, !P0 ;  /* 0x0000000009087207 */ /* 0x000fe40004000000 */
[----:B------:R-:W-:-:S02]  /*1c30*/  SEL R7, R11, R4, P2 ;  /* 0x000000040b077207 */ /* 0x000fc40001000000 */
[----:B------:R-:W-:Y:S01]  /*1c40*/  SEL R6, R2, R5, P2 ;  /* 0x0000000502067207 */ /* 0x000fe20001000000 */
[----:B------:R-:W-:Y:S06]  /*1c50*/  BRA `(.L_x_269) ;  /* 0x0000003c00f87947 */ /* 0x000fec0003800000 */
.L_x_256:
[----:B------:R-:W2:Y:S01]  /*1c60*/  S2R R12, SR_LANEID ;  /* 0x00000000000c7919 */ /* 0x000ea20000000000 */
[----:B------:R-:W-:Y:S01]  /*1c70*/  LOP3.LUT R5, R0, 0x3e0, RZ, 0xc0, !PT ;  /* 0x000003e000057812 */ /* 0x000fe200078ec0ff */
[----:B------:R-:W-:Y:S01]  /*1c80*/  BSSY.RECONVERGENT B1, `(.L_x_282) ;  /* 0x0000026000017945 */ /* 0x000fe20003800200 */
[----:B-----5:R-:W-:Y:S02]  /*1c90*/  IMAD.MOV.U32 R14, RZ, RZ, R2 ;  /* 0x000000ffff0e7224 */ /* 0x020fe400078e0002 */
[----:B------:R-:W-:Y:S02]  /*1ca0*/  IMAD.MOV.U32 R16, RZ, RZ, R3 ;  /* 0x000000ffff107224 */ /* 0x000fe400078e0003 */
[----:B-1----:R-:W-:Y:S01]  /*1cb0*/  VIADD R6, R5, 0x20 ;  /* 0x0000002005067836 */ /* 0x002fe20000000000 */
[----:B------:R-:W-:-:S04]  /*1cc0*/  LOP3.LUT R5, RZ, R5, RZ, 0x33, !PT ;  /* 0x00000005ff057212 */ /* 0x000fc800078e33ff */
[----:B------:R-:W-:Y:S01]  /*1cd0*/  ISETP.GT.AND P0, PT, R6, UR6, PT ;  /* 0x0000000606007c0c */ /* 0x000fe2000bf04270 */
[----:B------:R-:W-:-:S05]  /*1ce0*/  VIADD R5, R5, UR6 ;  /* 0x0000000605057c36 */ /* 0x000fca0008000000 */
[----:B------:R-:W-:-:S05]  /*1cf0*/  SEL R5, R5, 0x1f, P0 ;  /* 0x0000001f05057807 */ /* 0x000fca0000000000 */
[----:B------:R1:W3:Y:S04]  /*1d00*/  SHFL.DOWN PT, R7, R4, 0x1, R5 ;  /* 0x0820000004077989 */ /* 0x0002e800000e0005 */
[----:B0-----:R1:W0:Y:S04]  /*1d10*/  SHFL.DOWN PT, R9, R2, 0x1, R5 ;  /* 0x0820000002097989 */ /* 0x00122800000e0005 */
[----:B------:R1:W4:Y:S01]  /*1d20*/  SHFL.DOWN PT, R11, R3, 0x1, R5 ;  /* 0x08200000030b7989 */ /* 0x00032200000e0005 */
[C---:B--2---:R-:W-:Y:S01]  /*1d30*/  ISETP.GE.AND P0, PT, R12.reuse, R5, PT ;  /* 0x000000050c00720c */ /* 0x044fe20003f06270 */
[C---:B------:R-:W-:Y:S01]  /*1d40*/  VIADD R6, R12.reuse, 0x2 ;  /* 0x000000020c067836 */ /* 0x040fe20000000000 */
[C---:B------:R-:W-:Y:S01]  /*1d50*/  ISETP.NE.AND P3, PT, R12.reuse, RZ, PT ;  /* 0x000000ff0c00720c */ /* 0x040fe20003f65270 */
[----:B------:R-:W-:-:S02]  /*1d60*/  VIADD R8, R12, 0x4 ;  /* 0x000000040c087836 */ /* 0x000fc40000000000 */
[----:B------:R-:W-:Y:S01]  /*1d70*/  VIADD R10, R12, 0x8 ;  /* 0x000000080c0a7836 */ /* 0x000fe20000000000 */
[-C--:B------:R-:W-:Y:S01]  /*1d80*/  ISETP.GT.AND P6, PT, R6, R5.reuse, PT ;  /* 0x000000050600720c */ /* 0x080fe20003fc4270 */
[----:B------:R-:W-:Y:S01]  /*1d90*/  IMAD.MOV.U32 R6, RZ, RZ, R4 ;  /* 0x000000ffff067224 */ /* 0x000fe200078e0004 */
[-C--:B------:R-:W-:Y:S01]  /*1da0*/  ISETP.GT.AND P4, PT, R8, R5.reuse, PT ;  /* 0x000000050800720c */ /* 0x080fe20003f84270 */
[----:B------:R-:W-:Y:S01]  /*1db0*/  VIADD R8, R12, 0x10 ;  /* 0x000000100c087836 */ /* 0x000fe20000000000 */
[----:B------:R-:W-:-:S03]  /*1dc0*/  ISETP.GT.AND P2, PT, R10, R5, PT ;  /* 0x000000050a00720c */ /* 0x000fc60003f44270 */
[----:B-1----:R-:W-:Y:S10]  /*1dd0*/  @P0 BRA `(.L_x_283) ;  /* 0x0000000000400947 */ /* 0x002ff40003800000 */
[----:B---3--:R-:W-:Y:S01]  /*1de0*/  ISETP.GE.AND P0, PT, R4, R7, PT ;  /* 0x000000070400720c */ /* 0x008fe20003f06270 */
        /* <DEDUP_REMOVED lines=15> */
.L_x_283:
[----:B------:R-:W-:Y:S05]  /*1ee0*/  BSYNC.RECONVERGENT B1 ;  /* 0x0000000000017941 */ /* 0x000fea0003800200 */
.L_x_282:
[----:B------:R1:W2:Y:S01]  /*1ef0*/  SHFL.DOWN PT, R3, R6, 0x2, R5 ;  /* 0x0840000006037989 */ /* 0x0002a200000e0005 */
[----:B------:R-:W-:Y:S01]  /*1f00*/  BSSY.RECONVERGENT B1, `(.L_x_284) ;  /* 0x0000018000017945 */ /* 0x000fe20003800200 */
[----:B------:R-:W-:Y:S01]  /*1f10*/  ISETP.GT.AND P5, PT, R8, R5, PT ;  /* 0x000000050800720c */ /* 0x000fe20003fa4270 */
[----:B------:R-:W-:Y:S01]  /*1f20*/  IMAD.MOV.U32 R10, RZ, RZ, R14 ;  /* 0x000000ffff0a7224 */ /* 0x000fe200078e000e */
[----:B---3--:R1:W3:Y:S01]  /*1f30*/  SHFL.DOWN PT, R7, R14, 0x2, R5 ;  /* 0x084000000e077989 */ /* 0x0082e200000e0005 */
[----:B------:R-:W-:Y:S02]  /*1f40*/  IMAD.MOV.U32 R12, RZ, RZ, R16 ;  /* 0x000000ffff0c7224 */ /* 0x000fe400078e0010 */
[----:B------:R-:W-:Y:S01]  /*1f50*/  IMAD.MOV.U32 R2, RZ, RZ, R6 ;  /* 0x000000ffff027224 */ /* 0x000fe200078e0006 */
[----:B0-----:R1:W0:Y:S01]  /*1f60*/  SHFL.DOWN PT, R9, R16, 0x2, R5 ;  /* 0x0840000010097989 */ /* 0x00122200000e0005 */
[----:B------:R-:W-:Y:S06]  /*1f70*/  @P6 BRA `(.L_x_285) ;  /* 0x0000000000406947 */ /* 0x000fec0003800000 */
[----:B--2---:R-:W-:Y:S01]  /*1f80*/  ISETP.GE.AND P0, PT, R6, R3, PT ;  /* 0x000000030600720c */ /* 0x004fe20003f06270 */
[----:B---3--:R-:W-:Y:S02]  /*1f90*/  IMAD.MOV.U32 R10, RZ, RZ, R7 ;  /* 0x000000ffff0a7224 */ /* 0x008fe400078e0007 */
[----:B0-----:R-:W-:Y:S02]  /*1fa0*/  IMAD.MOV.U32 R12, RZ, RZ, R9 ;  /* 0x000000ffff0c7224 */ /* 0x001fe400078e0009 */
        /* <DEDUP_REMOVED lines=13> */
.L_x_285:
[----:B------:R-:W-:Y:S05]  /*2080*/  BSYNC.RECONVERGENT B1 ;  /* 0x0000000000017941 */ /* 0x000fea0003800200 */
.L_x_284:
[----:B--2---:R2:W2:Y:S01]  /*2090*/  SHFL.DOWN PT, R3, R2, 0x4, R5 ;  /* 0x0880000002037989 */ /* 0x0044a200000e0005 */
[----:B------:R-:W-:Y:S01]  /*20a0*/  BSSY.RECONVERGENT B1, `(.L_x_286) ;  /* 0x0000017000017945 */ /* 0x000fe20003800200 */
[----:B------:R-:W-:Y:S02]  /*20b0*/  IMAD.MOV.U32 R4, RZ, RZ, R2 ;  /* 0x000000ffff047224 */ /* 0x000fe400078e0002 */
[----:B---3--:R3:W2:Y:S01]  /*20c0*/  SHFL.DOWN PT, R7, R10, 0x4, R5 ;  /* 0x088000000a077989 */ /* 0x0086a200000e0005 */
[----:B-1----:R-:W-:Y:S02]  /*20d0*/  IMAD.MOV.U32 R6, RZ, RZ, R10 ;  /* 0x000000ffff067224 */ /* 0x002fe400078e000a */
[----:B------:R-:W-:Y:S01]  /*20e0*/  IMAD.MOV.U32 R8, RZ, RZ, R12 ;  /* 0x000000ffff087224 */ /* 0x000fe200078e000c */
[----:B0-----:R3:W0:Y:S01]  /*20f0*/  SHFL.DOWN PT, R9, R12, 0x4, R5 ;  /* 0x088000000c097989 */ /* 0x00162200000e0005 */
[----:B------:R-:W-:Y:S05]  /*2100*/  @P4 BRA `(.L_x_287) ;  /* 0x0000000000404947 */ /* 0x000fea0003800000 */
[----:B--2---:R-:W-:Y:S01]  /*2110*/  ISETP.GE.AND P0, PT, R2, R3, PT ;  /* 0x000000030200720c */ /* 0x004fe20003f06270 */
[----:B------:R-:W-:Y:S02]  /*2120*/  IMAD.MOV.U32 R4, RZ, RZ, R3 ;  /* 0x000000ffff047224 */ /* 0x000fe400078e0003 */
[----:B------:R-:W-:Y:S02]  /*2130*/  IMAD.MOV.U32 R6, RZ, RZ, R7 ;  /* 0x000000ffff067224 */ /* 0x000fe400078e0007 */
[----:B0-----:R-:W-:-:S08]  /*2140*/  IMAD.MOV.U32 R8, RZ, RZ, R9 ;  /* 0x000000ffff087224 */ /* 0x001fd000078e0009 */
        /* <DEDUP_REMOVED lines=12> */
.L_x_287:
[----:B------:R-:W-:Y:S05]  /*2210*/  BSYNC.RECONVERGENT B1 ;  /* 0x0000000000017941 */ /* 0x000fea0003800200 */
.L_x_286:
[----:B--2---:R1:W2:Y:S01]  /*2220*/  SHFL.DOWN PT, R3, R4, 0x8, R5 ;  /* 0x0900000004037989 */ /* 0x0042a200000e0005 */
[----:B------:R-:W-:Y:S01]  /*2230*/  BSSY.RECONVERGENT B1, `(.L_x_288) ;  /* 0x0000017000017945 */ /* 0x000fe20003800200 */
[----:B------:R-:W-:Y:S02]  /*2240*/  IMAD.MOV.U32 R2, RZ, RZ, R4 ;  /* 0x000000ffff027224 */ /* 0x000fe400078e0004 */
[----:B------:R1:W1:Y:S01]  /*2250*/  SHFL.DOWN PT, R7, R6, 0x8, R5 ;  /* 0x0900000006077989 */ /* 0x00026200000e0005 */
[----:B---3--:R-:W-:Y:S02]  /*2260*/  IMAD.MOV.U32 R10, RZ, RZ, R6 ;  /* 0x000000ffff0a7224 */ /* 0x008fe400078e0006 */
[----:B------:R-:W-:Y:S01]  /*2270*/  IMAD.MOV.U32 R12, RZ, RZ, R8 ;  /* 0x000000ffff0c7224 */ /* 0x000fe200078e0008 */
[----:B0-----:R0:W3:Y:S01]  /*2280*/  SHFL.DOWN PT, R9, R8, 0x8, R5 ;  /* 0x0900000008097989 */ /* 0x0010e200000e0005 */
[----:B------:R-:W-:Y:S05]  /*2290*/  @P2 BRA `(.L_x_289) ;  /* 0x0000000000402947 */ /* 0x000fea0003800000 */
[----:B--2---:R-:W-:Y:S01]  /*22a0*/  ISETP.GE.AND P0, PT, R4, R3, PT ;  /* 0x000000030400720c */ /* 0x004fe20003f06270 */
[----:B------:R-:W-:Y:S02]  /*22b0*/  IMAD.MOV.U32 R2, RZ, RZ, R3 ;  /* 0x000000ffff027224 */ /* 0x000fe400078e0003 */
[----:B-1----:R-:W-:Y:S02]  /*22c0*/  IMAD.MOV.U32 R10, RZ, RZ, R7 ;  /* 0x000000ffff0a7224 */ /* 0x002fe400078e0007 */
[----:B---3--:R-:W-:-:S08]  /*22d0*/  IMAD.MOV.U32 R12, RZ, RZ, R9 ;  /* 0x000000ffff0c7224 */ /* 0x008fd000078e0009 */
        /* <DEDUP_REMOVED lines=12> */
.L_x_289:
[----:B------:R-:W-:Y:S05]  /*23a0*/  BSYNC.RECONVERGENT B1 ;  /* 0x0000000000017941 */ /* 0x000fea0003800200 */
.L_x_288:
[----:B--2---:R2:W2:Y:S01]  /*23b0*/  SHFL.DOWN PT, R3, R2, 0x10, R5 ;  /* 0x0a00000002037989 */ /* 0x0044a200000e0005 */
[----:B------:R-:W-:Y:S01]  /*23c0*/  BSSY.RECONVERGENT B1, `(.L_x_290) ;  /* 0x0000017000017945 */ /* 0x000fe20003800200 */
[----:B0-----:R-:W-:Y:S02]  /*23d0*/  IMAD.MOV.U32 R8, RZ, RZ, R2 ;  /* 0x000000ffff087224 */ /* 0x001fe400078e0002 */
[----:B---3--:R0:W3:Y:S01]  /*23e0*/  SHFL.DOWN PT, R9, R10, 0x10, R5 ;  /* 0x0a0000000a097989 */ /* 0x0080e200000e0005 */
[----:B-1----:R-:W-:Y:S02]  /*23f0*/  IMAD.MOV.U32 R7, RZ, RZ, R10 ;  /* 0x000000ffff077224 */ /* 0x002fe400078e000a */
[----:B------:R-:W-:Y:S01]  /*2400*/  IMAD.MOV.U32 R6, RZ, RZ, R12 ;  /* 0x000000ffff067224 */ /* 0x000fe200078e000c */
[----:B----4-:R0:W1:Y:S01]  /*2410*/  SHFL.DOWN PT, R11, R12, 0x10, R5 ;  /* 0x0a0000000c0b7989 */ /* 0x01006200000e0005 */
[----:B------:R-:W-:Y:S05]  /*2420*/  @P5 BRA `(.L_x_291) ;  /* 0x0000000000405947 */ /* 0x000fea0003800000 */
[----:B--2---:R-:W-:Y:S01]  /*2430*/  ISETP.GE.AND P0, PT, R2, R3, PT ;  /* 0x000000030200720c */ /* 0x004fe20003f06270 */
[----:B------:R-:W-:Y:S02]  /*2440*/  IMAD.MOV.U32 R8, RZ, RZ, R3 ;  /* 0x000000ffff087224 */ /* 0x000fe400078e0003 */
[----:B---3--:R-:W-:Y:S02]  /*2450*/  IMAD.MOV.U32 R7, RZ, RZ, R9 ;  /* 0x000000ffff077224 */ /* 0x008fe400078e0009 */
[----:B-1----:R-:W-:-:S08]  /*2460*/  IMAD.MOV.U32 R6, RZ, RZ, R11 ;  /* 0x000000ffff067224 */ /* 0x002fd000078e000b */
        /* <DEDUP_REMOVED lines=12> */
.L_x_291:
[----:B------:R-:W-:Y:S05]  /*2530*/  BSYNC.RECONVERGENT B1 ;  /* 0x0000000000017941 */ /* 0x000fea0003800200 */
.L_x_290:
[----:B------:R-:W-:Y:S04]  /*2540*/  BSSY.RECONVERGENT B1, `(.L_x_292) ;  /* 0x000000c000017945 */ /* 0x000fe80003800200 */
[----:B------:R-:W-:Y:S05]  /*2550*/  @P3 BRA `(.L_x_293) ;  /* 0x0000000000283947 */ /* 0x000fea0003800000 */
[----:B------:R-:W4:Y:S01]  /*2560*/  S2R R4, SR_CgaCtaId ;  /* 0x0000000000047919 */ /* 0x000f220000008800 */
[----:B--2---:R-:W-:Y:S02]  /*2570*/  MOV R3, 0x400 ;  /* 0x0000040000037802 */ /* 0x004fe40000000f00 */
[----:B------:R-:W-:-:S04]  /*2580*/  SHF.R.U32.HI R2, RZ, 0x1, R0 ;  /* 0x00000001ff027819 */ /* 0x000fc80000011600 */
[----:B------:R-:W-:Y:S02]  /*2590*/  LOP3.LUT R2, R2, 0x1f0, RZ, 0xc0, !PT ;  /* 0x000001f002027812 */ /* 0x000fe400078ec0ff */
[----:B----4-:R-:W-:-:S05]  /*25a0*/  LEA R3, R4, R3, 0x18 ;  /* 0x0000000304037211 */ /* 0x010fca00078ec0ff */
[----:B0-----:R-:W-:Y:S02]  /*25b0*/  IMAD.IADD R5, R2, 0x1, R3 ;  /* 0x0000000102057824 */ /* 0x001fe400078e0203 */
[----:B------:R-:W-:Y:S02]  /*25c0*/  IMAD.MOV.U32 R2, RZ, RZ, R7 ;  /* 0x000000ffff027224 */ /* 0x000fe400078e0007 */
[----:B------:R-:W-:Y:S01]  /*25d0*/  IMAD.MOV.U32 R3, RZ, RZ, R6 ;  /* 0x000000ffff037224 */ /* 0x000fe200078e0006 */
[----:B------:R4:W-:Y:S04]  /*25e0*/  STS [R5+0x8], R8 ;  /* 0x0000080805007388 */ /* 0x0009e80000000800 */
[----:B------:R4:W-:Y:S02]  /*25f0*/  STS.64 [R5+0x10], R2 ;  /* 0x0000100205007388 */ /* 0x0009e40000000a00 */
.L_x_293:
[----:B------:R-:W-:Y:S05]  /*2600*/  BSYNC.RECONVERGENT B1 ;  /* 0x0000000000017941 */ /* 0x000fea0003800200 */
.L_x_292:
[----:B------:R-:W-:Y:S01]  /*2610*/  BAR.SYNC.DEFER_BLOCKING 0x0 ;  /* 0x0000000000007b1d */ /* 0x000fe20000010000 */
[----:B------:R-:W-:-:S13]  /*2620*/  ISETP.NE.AND P1, PT, R0, RZ, PT ;  /* 0x000000ff0000720c */ /* 0x000fda0003f25270 */
[----:B------:R-:W-:Y:S05]  /*2630*/  @P1 BRA `(.L_x_269) ;  /* 0x0000003400801947 */ /* 0x000fea0003800000 */
[----:B------:R-:W-:Y:S01]  /*2640*/  UISETP.GE.AND UP0, UPT, UR6, 0x21, UPT ;  /* 0x000000210600788c */ /* 0x000fe2000bf06270 */
[----:B------:R-:W-:Y:S02]  /*2650*/  IMAD.MOV.U32 R0, RZ, RZ, R8 ;  /* 0x000000ffff007224 */ /* 0x000fe400078e0008 */
[----:B---3--:R-:W-:Y:S02]  /*2660*/  IMAD.MOV.U32 R9, RZ, RZ, R7 ;  /* 0x000000ffff097224 */ /* 0x008fe400078e0007 */
[----:B0-----:R-:W-:-:S04]  /*2670*/  IMAD.MOV.U32 R10, RZ, RZ, R6 ;  /* 0x000000ffff0a7224 */ /* 0x001fc800078e0006 */
[----:B------:R-:W-:Y:S05]  /*2680*/  BRA.U !UP0, `(.L_x_294) ;  /* 0x00000001085c7547 */ /* 0x000fea000b800000 */
[----:B------:R-:W0:Y:S01]  /*2690*/  S2UR UR5, SR_CgaCtaId ;  /* 0x00000000000579c3 */ /* 0x000e220000008800 */
[----:B------:R-:W-:Y:S01]  /*26a0*/  UMOV UR4, 0x400 ;  /* 0x0000040000047882 */ /* 0x000fe20000000000 */
[----:B------:R-:W-:Y:S01]  /*26b0*/  BSSY.RECONVERGENT B1, `(.L_x_294) ;  /* 0x0000014000017945 */ /* 0x000fe20003800200 */
[----:B0-----:R-:W-:-:S09]  /*26c0*/  ULEA UR4, UR5, UR4, 0x18 ;  /* 0x0000000405047291 */ /* 0x001fd2000f8ec0ff */
[----:B--2-4-:R-:W0:Y:S04]  /*26d0*/  LDS R3, [UR4+0x18] ;  /* 0x00001804ff037984 */ /* 0x014e280008000800 */
[----:B------:R-:W2:Y:S01]  /*26e0*/  LDS.64 R4, [UR4+0x20] ;  /* 0x00002004ff047984 */ /* 0x000ea20008000a00 */
[----:B0-----:R-:W-:Y:S01]  /*26f0*/  ISETP.GE.AND P0, PT, R8, R3, PT ;  /* 0x000000030800720c */ /* 0x001fe20003f06270 */
[----:B------:R-:W-:Y:S02]  /*2700*/  IMAD.MOV.U32 R0, RZ, RZ, R3 ;  /* 0x000000ffff007224 */ /* 0x000fe400078e0003 */
[----:B--2---:R-:W-:Y:S02]  /*2710*/  IMAD.MOV.U32 R9, RZ, RZ, R4 ;  /* 0x000000ffff097224 */ /* 0x004fe400078e0004 */
        /* <DEDUP_REMOVED lines=13> */
.L_x_295:
[----:B------:R-:W-:Y:S05]  /*27f0*/  BSYNC.RECONVERGENT B1 ;  /* 0x0000000000017941 */ /* 0x000fea0003800200 */
.L_x_294:
[----:B------:R-:W-:Y:S01]  /*2800*/  UISETP.GE.AND UP0, UPT, UR6, 0x41, UPT ;  /* 0x000000410600788c */ /* 0x000fe2000bf06270 */
[----:B--2-4-:R-:W-:Y:S02]  /*2810*/  IMAD.MOV.U32 R2, RZ, RZ, R0 ;  /* 0x000000ffff027224 */ /* 0x014fe400078e0000 */
[----:B------:R-:W-:Y:S02]  /*2820*/  IMAD.MOV.U32 R5, RZ, RZ, R9 ;  /* 0x000000ffff057224 */ /* 0x000fe400078e0009 */
[----:B------:R-:W-:-:S04]  /*2830*/  IMAD.MOV.U32 R4, RZ, RZ, R10 ;  /* 0x000000ffff047224 */ /* 0x000fc800078e000a */
[----:B------:R-:W-:Y:S05]  /*2840*/  BRA.U !UP0, `(.L_x_296) ;  /* 0x00000001085c7547 */ /* 0x000fea000b800000 */
[----:B------:R-:W0:Y:S01]  /*2850*/  S2UR UR5, SR_CgaCtaId ;  /* 0x00000000000579c3 */ /* 0x000e220000008800 */
[----:B------:R-:W-:Y:S01]  /*2860*/  UMOV UR4, 0x400 ;  /* 0x0000040000047882 */ /* 0x000fe20000000000 */
[----:B------:R-:W-:Y:S01]  /*2870*/  BSSY.RECONVERGENT B1, `(.L_x_296) ;  /* 0x0000014000017945 */ /* 0x000fe20003800200 */
[----:B0-----:R-:W-:-:S09]  /*2880*/  ULEA UR4, UR5, UR4, 0x18 ;  /* 0x0000000405047291 */ /* 0x001fd2000f8ec0ff */
[----:B------:R-:W0:Y:S04]  /*2890*/  LDS R3, [UR4+0x28] ;  /* 0x00002804ff037984 */ /* 0x000e280008000800 */
        /* <DEDUP_REMOVED lines=17> */
.L_x_297:
[----:B------:R-:W-:Y:S05]  /*29b0*/  BSYNC.RECONVERGENT B1 ;  /* 0x0000000000017941 */ /* 0x000fea0003800200 */
.L_x_296:
[----:B------:R-:W-:Y:S01]  /*29c0*/  UISETP.GE.AND UP0, UPT, UR6, 0x61, UPT ;  /* 0x000000610600788c */ /* 0x000fe2000bf06270 */
[----:B------:R-:W-:Y:S02]  /*29d0*/  IMAD.MOV.U32 R0, RZ, RZ, R2 ;  /* 0x000000ffff007224 */ /* 0x000fe400078e0002 */
        /* <DEDUP_REMOVED lines=25> */
.L_x_299:
[----:B------:R-:W-:Y:S05]  /*2b70*/  BSYNC.RECONVERGENT B1 ;  /* 0x0000000000017941 */ /* 0x000fea0003800200 */
.L_x_298:
        /* <DEDUP_REMOVED lines=27> */
.L_x_301:
[----:B------:R-:W-:Y:S05]  /*2d30*/  BSYNC.RECONVERGENT B1 ;  /* 0x0000000000017941 */ /* 0x000fea0003800200 */
.L_x_300:
        /* <DEDUP_REMOVED lines=27> */
.L_x_303:
[----:B------:R-:W-:Y:S05]  /*2ef0*/  BSYNC.RECONVERGENT B1 ;  /* 0x0000000000017941 */ /* 0x000fea0003800200 */
.L_x_302:
        /* <DEDUP_REMOVED lines=27> */
.L_x_305:
[----:B------:R-:W-:Y:S05]  /*30b0*/  BSYNC.RECONVERGENT B1 ;  /* 0x0000000000017941 */ /* 0x000fea0003800200 */
.L_x_304:
[----:B------:R-:W-:Y:S01]  /*30c0*/  UISETP.GE.AND UP0, UPT, UR6, 0xe1, UPT ;  /* 0x000000e10600788c */ /* 0x000fe2000bf06270 */
[----:B------:R-:W-:Y:S02]  /*30d0*/  IMAD.MOV.U32 R8, RZ, RZ, R2 ;  /* 0x000000ffff087224 */ /* 0x000fe400078e0002 */
[----:B------:R-:W-:Y:S02]  /*30e0*/  IMAD.MOV.U32 R7, RZ, RZ, R5 ;  /* 0x000000ffff077224 */ /* 0x000fe400078e0005 */
[----:B------:R-:W-:-:S04]  /*30f0*/  IMAD.MOV.U32 R6, RZ, RZ, R4 ;  /* 0x000000ffff067224 */ /* 0x000fc800078e0004 */
[----:B------:R-:W-:Y:S05]  /*3100*/  BRA.U !UP0, `(.L_x_269) ;  /* 0x0000002908cc7547 */ /* 0x000fea000b800000 */
[----:B------:R-:W0:Y:S01]  /*3110*/  S2UR UR5, SR_CgaCtaId ;  /* 0x00000000000579c3 */ /* 0x000e220000008800 */
[----:B------:R-:W-:Y:S02]  /*3120*/  UMOV UR4, 0x400 ;  /* 0x0000040000047882 */ /* 0x000fe40000000000 */
[----:B0-----:R-:W-:-:S09]  /*3130*/  ULEA UR4, UR5, UR4, 0x18 ;  /* 0x0000000405047291 */ /* 0x001fd2000f8ec0ff */
[----:B------:R-:W0:Y:S04]  /*3140*/  LDS R3, [UR4+0x78] ;  /* 0x00007804ff037984 */ /* 0x000e280008000800 */
[----:B-1----:R-:W1:Y:S01]  /*3150*/  LDS.64 R10, [UR4+0x80] ;  /* 0x00008004ff0a7984 */ /* 0x002e620008000a00 */
[----:B0-----:R-:W-:Y:S01]  /*3160*/  ISETP.GE.AND P0, PT, R2, R3, PT ;  /* 0x000000030200720c */ /* 0x001fe20003f06270 */
[----:B------:R-:W-:Y:S02]  /*3170*/  IMAD.MOV.U32 R8, RZ, RZ, R3 ;  /* 0x000000ffff087224 */ /* 0x000fe400078e0003 */
[----:B-1----:R-:W-:Y:S02]  /*3180*/  IMAD.MOV.U32 R7, RZ, RZ, R10 ;  /* 0x000000ffff077224 */ /* 0x002fe400078e000a */
        /* <DEDUP_REMOVED lines=8> */
[CC--:B------:R-:W-:Y:S02]  /*3210*/  ISETP.LT.U32.AND P2, PT, R5.reuse, R10.reuse, PT ;  /* 0x0000000a0500720c */ /* 0x0c0fe40003f41070 */
[CC--:B------:R-:W-:Y:S02]  /*3220*/  ISETP.GE.AND.EX P0, PT, R4.reuse, R11.reuse, PT, P0 ;  /* 0x0000000b0400720c */ /* 0x0c0fe40003f06300 */
[----:B------:R-:W-:Y:S02]  /*3230*/  ISETP.LT.AND.EX P2, PT, R4, R11, PT, P2 ;  /* 0x0000000b0400720c */ /* 0x000fe40003f41320 */
[----:B------:R-:W-:Y:S02]  /*3240*/  SEL R8, R2, R3, !P0 ;  /* 0x0000000302087207 */ /* 0x000fe40004000000 */
[----:B------:R-:W-:-:S02]  /*3250*/  SEL R7, R5, R10, P2 ;  /* 0x0000000a05077207 */ /* 0x000fc40001000000 */
[----:B------:R-:W-:Y:S01]  /*3260*/  SEL R6, R4, R11, P2 ;  /* 0x0000000b04067207 */ /* 0x000fe20001000000 */
[----:B------:R-:W-:Y:S06]  /*3270*/  BRA `(.L_x_269) ;  /* 0x0000002800707947 */ /* 0x000fec0003800000 */
.L_x_237:
[----:B------:R-:W1:Y:S01]  /*3280*/  S2R R0, SR_TID.X ;  /* 0x0000000000007919 */ /* 0x000e620000002100 */
[----:B------:R-:W1:Y:S02]  /*3290*/  LDC.64 R2, c[0x0][0x380] ;  /* 0x0000e000ff027b82 */ /* 0x000e640000000a00 */
[----:B-1----:R-:W-:-:S05]  /*32a0*/  IMAD.WIDE.U32 R2, R0, 0x10, R2 ;  /* 0x0000001000027825 */ /* 0x002fca00078e0002 */
[----:B0-----:R-:W2:Y:S04]  /*32b0*/  LDG.E.CONSTANT R11, desc[UR10][R2.64] ;  /* 0x0000000a020b7981 */ /* 0x001ea8000c1e9900 */
[----:B------:R-:W2:Y:S04]  /*32c0*/  LDG.E.CONSTANT R6, desc[UR10][R2.64+0x1000] ;  /* 0x0010000a02067981 */ /* 0x000ea8000c1e9900 */
[----:B------:R-:W3:Y:S04]  /*32d0*/  LDG.E.64.CONSTANT R4, desc[UR10][R2.64+0x8] ;  /* 0x0000080a02047981 */ /* 0x000ee8000c1e9b00 */
[----:B------:R-:W3:Y:S04]  /*32e0*/  LDG.E.64.CONSTANT R16, desc[UR10][R2.64+0x1008] ;  /* 0x0010080a02107981 */ /* 0x000ee8000c1e9b00 */
[----:B------:R-:W4:Y:S04]  /*32f0*/  LDG.E.CONSTANT R7, desc[UR10][R2.64+0x2000] ;  /* 0x0020000a02077981 */ /* 0x000f28000c1e9900 */
[----:B------:R-:W5:Y:S04]  /*3300*/  LDG.E.64.CONSTANT R14, desc[UR10][R2.64+0x2008] ;  /* 0x0020080a020e7981 */ /* 0x000f68000c1e9b00 */
[----:B------:R-:W5:Y:S04]  /*3310*/  LDG.E.CONSTANT R10, desc[UR10][R2.64+0x3000] ;  /* 0x0030000a020a7981 */ /* 0x000f68000c1e9900 */
[----:B------:R-:W5:Y:S04]  /*3320*/  LDG.E.64.CONSTANT R12, desc[UR10][R2.64+0x3008] ;  /* 0x0030080a020c7981 */ /* 0x000f68000c1e9b00 */
[----:B------:R-:W5:Y:S04]  /*3330*/  LDG.E.CONSTANT R26, desc[UR10][R2.64+0x4000] ;  /* 0x0040000a021a7981 */ /* 0x000f68000c1e9900 */
[----:B------:R0:W5:Y:S01]  /*3340*/  LDG.E.64.CONSTANT R8, desc[UR10][R2.64+0x4008] ;  /* 0x0040080a02087981 */ /* 0x000162000c1e9b00 */
[----:B------:R-:W-:Y:S01]  /*3350*/  UISETP.GE.U32.AND UP0, UPT, UR8, 0xa00, UPT ;  /* 0x00000a000800788c */ /* 0x000fe2000bf06070 */
[----:B0-----:R-:W-:-:S02]  /*3360*/  IMAD.MOV.U32 R3, RZ, RZ, 0x500 ;  /* 0x00000500ff037424 */ /* 0x001fc400078e00ff */
[----:B------:R-:W-:Y:S01]  /*3370*/  IMAD.MOV.U32 R2, RZ, RZ, RZ ;  /* 0x000000ffff027224 */ /* 0x000fe200078e00ff */
[----:B--2---:R-:W-:-:S13]  /*3380*/  ISETP.GE.AND P1, PT, R11, R6, PT ;  /* 0x000000060b00720c */ /* 0x004fda0003f26270 */
[----:B---3--:R-:W-:-:S04]  /*3390*/  @P1 ISETP.GE.U32.AND P0, PT, R4, R16, PT ;  /* 0x000000100400120c */ /* 0x008fc80003f06070 */
[----:B------:R-:W-:-:S04]  /*33a0*/  @P1 ISETP.GE.AND.EX P0, PT, R5, R17, PT, P0 ;  /* 0x000000110500120c */ /* 0x000fc80003f06300 */
[----:B------:R-:W-:-:S04]  /*33b0*/  @P1 ISETP.LT.OR P0, PT, R6, R11, !P0 ;  /* 0x0000000b0600120c */ /* 0x000fc80004701670 */
[----:B------:R-:W-:Y:S02]  /*33c0*/  @P1 SEL R6, R11, R6, P0 ;  /* 0x000000060b061207 */ /* 0x000fe40000000000 */
[----:B------:R-:W-:Y:S02]  /*33d0*/  @P1 SEL R16, R4, R16, P0 ;  /* 0x0000001004101207 */ /* 0x000fe40000000000 */
[----:B----4-:R-:W-:Y:S02]  /*33e0*/  ISETP.GE.AND P2, PT, R6, R7, PT ;  /* 0x000000070600720c */ /* 0x010fe40003f46270 */
[----:B------:R-:W-:-:S11]  /*33f0*/  @P1 SEL R17, R5, R17, P0 ;  /* 0x0000001105111207 */ /* 0x000fd60000000000 */
[----:B-----5:R-:W-:-:S04]  /*3400*/  @P2 ISETP.GE.U32.AND P0, PT, R16, R14, PT ;  /* 0x0000000e1000220c */ /* 0x020fc80003f06070 */
[----:B------:R-:W-:-:S04]  /*3410*/  @P2 ISETP.GE.AND.EX P0, PT, R17, R15, PT, P0 ;  /* 0x0000000f1100220c */ /* 0x000fc80003f06300 */
[----:B------:R-:W-:-:S04]  /*3420*/  @P2 ISETP.LT.OR P0, PT, R7, R6, !P0 ;  /* 0x000000060700220c */ /* 0x000fc80004701670 */
[----:B------:R-:W-:Y:S02]  /*3430*/  @P2 SEL R7, R6, R7, P0 ;  /* 0x0000000706072207 */ /* 0x000fe40000000000 */
[----:B------:R-:W-:Y:S02]  /*3440*/  @P2 SEL R14, R16, R14, P0 ;  /* 0x0000000e100e2207 */ /* 0x000fe40000000000 */
[----:B------:R-:W-:Y:S02]  /*3450*/  ISETP.GE.AND P1, PT, R7, R10, PT ;  /* 0x0000000a0700720c */ /* 0x000fe40003f26270 */
[----:B------:R-:W-:-:S11]  /*3460*/  @P2 SEL R15, R17, R15, P0 ;  /* 0x0000000f110f2207 */ /* 0x000fd60000000000 */
[----:B------:R-:W-:-:S04]  /*3470*/  @P1 ISETP.GE.U32.AND P0, PT, R14, R12, PT ;  /* 0x0000000c0e00120c */ /* 0x000fc80003f06070 */
        /* <DEDUP_REMOVED lines=11> */
[----:B------:R-:W-:Y:S01]  /*3530*/  @P2 SEL R9, R13, R9, P0 ;  /* 0x000000090d092207 */ /* 0x000fe20000000000 */
[----:B------:R-:W-:Y:S06]  /*3540*/  BRA.U !UP0, `(.L_x_306) ;  /* 0x0000000908dc7547 */ /* 0x000fec000b800000 */
[----:B------:R-:W-:Y:S01]  /*3550*/  UIADD3 UR9, UP0, UPT, UR8, -0xa00, URZ ;  /* 0xfffff60008097890 */ /* 0x000fe2000ff1e0ff */
[----:B------:R-:W-:Y:S02]  /*3560*/  IMAD.MOV.U32 R3, RZ, RZ, 0x500 ;  /* 0x00000500ff037424 */ /* 0x000fe400078e00ff */
[----:B------:R-:W-:Y:S01]  /*3570*/  IMAD.MOV.U32 R2, RZ, RZ, RZ ;  /* 0x000000ffff027224 */ /* 0x000fe200078e00ff */
[----:B------:R-:W-:Y:S02]  /*3580*/  ULEA.HI.X.SX32 UR8, UR8, 0xffffffff, 0x1, UP0 ;  /* 0xffffffff08087891 */ /* 0x000fe400080f0eff */
[----:B------:R-:W-:Y:S02]  /*3590*/  UIMAD.WIDE.U32 UR12, UR9, -0x33333333, URZ ;  /* 0xcccccccd090c78a5 */ /* 0x000fe4000f8e00ff */
[----:B------:R-:W-:Y:S02]  /*35a0*/  UIMAD.WIDE.U32 UR4, UR8, -0x33333333, URZ ;  /* 0xcccccccd080478a5 */ /* 0x000fe4000f8e00ff */
[----:B------:R-:W-:-:S02]  /*35b0*/  UISETP.GE.U32.AND UP1, UPT, UR9, 0x500, UPT ;  /* 0x000005000900788c */ /* 0x000fc4000bf26070 */
[----:B------:R-:W-:Y:S02]  /*35c0*/  UIMAD.WIDE.U32 UR4, UP0, UR9, -0x33333334, UR4 ;  /* 0xcccccccc090478a5 */ /* 0x000fe4000f800004 */
[----:B------:R-:W-:Y:S02]  /*35d0*/  UISETP.GE.U32.AND.EX UP1, UPT, UR8, URZ, UPT, UP1 ;  /* 0x000000ff0800728c */ /* 0x000fe4000bf26110 */
[----:B------:R-:W-:Y:S02]  /*35e0*/  UIADD3.X UR7, UPT, UPT, URZ, URZ, URZ, UP0, !UPT ;  /* 0x000000ffff077290 */ /* 0x000fe400087fe4ff */
[----:B------:R-:W-:Y:S01]  /*35f0*/  UIADD3 URZ, UP0, UPT, UR13, UR4, URZ ;  /* 0x000000040dff7290 */ /* 0x000fe2000ff1e0ff */
[----:B------:R-:W-:-:S03]  /*3600*/  UMOV UR6, UR5 ;  /* 0x0000000500067c82 */ /* 0x000fc60008000000 */
[----:B------:R-:W-:-:S04]  /*3610*/  UIMAD.WIDE.U32.X UR4, UR8, -0x33333334, UR6, UP0 ;  /* 0xcccccccc080478a5 */ /* 0x000fc800080e0406 */
[----:B------:R-:W-:-:S04]  /*3620*/  USHF.R.U64 UR6, UR4, 0xa, UR5 ;  /* 0x0000000a04067899 */ /* 0x000fc80008001205 */
[----:B------:R-:W-:-:S04]  /*3630*/  ULOP3.LUT UR7, UR6, 0x1, URZ, 0xc0, !UPT ;  /* 0x0000000106077892 */ /* 0x000fc8000f8ec0ff */
[----:B------:R-:W-:-:S04]  /*3640*/  UISETP.NE.U32.AND UP0, UPT, UR7, 0x1, UPT ;  /* 0x000000010700788c */ /* 0x000fc8000bf05070 */
[----:B------:R-:W-:Y:S01]  /*3650*/  UISETP.NE.U32.AND.EX UP0, UPT, URZ, URZ, UPT, UP0 ;  /* 0x000000ffff00728c */ /* 0x000fe2000bf05100 */
[----:B------:R-:W-:Y:S10]  /*3660*/  BRA.U !UP1, `(.L_x_307) ;  /* 0x0000000509b87547 */ /* 0x000ff4000b800000 */
[----:B------:R-:W0:Y:S01]  /*3670*/  LDCU.64 UR8, c[0x0][0x380] ;  /* 0x00007000ff0877ac */ /* 0x000e220008000a00 */
[----:B------:R-:W-:Y:S02]  /*3680*/  IMAD.MOV.U32 R3, RZ, RZ, 0x500 ;  /* 0x00000500ff037424 */ /* 0x000fe400078e00ff */
[----:B------:R-:W-:Y:S01]  /*3690*/  IMAD.MOV.U32 R2, RZ, RZ, RZ ;  /* 0x000000ffff027224 */ /* 0x000fe200078e00ff */
[----:B------:R-:W-:-:S04]  /*36a0*/  UIADD3 UR4, UP1, UPT, UR6, 0x1, URZ ;  /* 0x0000000106047890 */ /* 0x000fc8000ff3e0ff */
[----:B------:R-:W-:Y:S02]  /*36b0*/  ULEA.HI.X UR5, UR5, URZ, URZ, 0x16, UP1 ;  /* 0x000000ff05057291 */ /* 0x000fe400088fb4ff */
[----:B------:R-:W-:Y:S02]  /*36c0*/  ULOP3.LUT UR4, UR4, 0xfffffffe, URZ, 0xc0, !UPT ;  /* 0xfffffffe04047892 */ /* 0x000fe4000f8ec0ff */
[----:B------:R-:W-:Y:S01]  /*36d0*/  ULOP3.LUT UR5, UR5, 0x7fffff, URZ, 0xc0, !UPT ;  /* 0x007fffff05057892 */ /* 0x000fe2000f8ec0ff */
[----:B0-----:R-:W-:-:S04]  /*36e0*/  LEA R28, P0, R0, UR8, 0x4 ;  /* 0x00000008001c7c11 */ /* 0x001fc8000f8020ff */
[----:B------:R-:W-:Y:S02]  /*36f0*/  IADD3 R28, P1, PT, R28, 0xe008, RZ ;  /* 0x0000e0081c1c7810 */ /* 0x000fe40007f3e0ff */
[----:B------:R-:W-:-:S05]  /*3700*/  LEA.HI.X R29, R0, UR9, RZ, 0x4, P0 ;  /* 0x00000009001d7c11 */ /* 0x000fca00080f24ff */
[----:B------:R-:W-:-:S07]  /*3710*/  IMAD.X R29, RZ, RZ, R29, P1 ;  /* 0x000000ffff1d7224 */ /* 0x000fce00008e061d */
.L_x_308:
[----:B------:R-:W2:Y:S04]  /*3720*/  LDG.E.CONSTANT R25, desc[UR10][R28.64+-0x9008] ;  /* 0xff6ff80a1c197981 */ /* 0x000ea8000c1e9900 */
[----:B------:R-:W3:Y:S04]  /*3730*/  LDG.E.64.CONSTANT R22, desc[UR10][R28.64+-0x9000] ;  /* 0xff70000a1c167981 */ /* 0x000ee8000c1e9b00 */
[----:B------:R-:W4:Y:S04]  /*3740*/  LDG.E.CONSTANT R27, desc[UR10][R28.64+-0x8008] ;  /* 0xff7ff80a1c1b7981 */ /* 0x000f28000c1e9900 */
[----:B------:R-:W5:Y:S04]  /*3750*/  LDG.E.64.CONSTANT R10, desc[UR10][R28.64+-0x8000] ;  /* 0xff80000a1c0a7981 */ /* 0x000f68000c1e9b00 */
[----:B------:R-:W5:Y:S04]  /*3760*/  LDG.E.CONSTANT R4, desc[UR10][R28.64+-0x7008] ;  /* 0xff8ff80a1c047981 */ /* 0x000f68000c1e9900 */
        /* <DEDUP_REMOVED lines=8> */
[----:B------:R-:W5:Y:S01]  /*37f0*/  LDG.E.64.CONSTANT R20, desc[UR10][R28.64+-0x3000] ;  /* 0xffd0000a1c147981 */ /* 0x000f62000c1e9b00 */
[----:B--2---:R-:W-:-:S13]  /*3800*/  ISETP.GE.AND P1, PT, R26, R25, PT ;  /* 0x000000191a00720c */ /* 0x004fda0003f26270 */
[----:B---3--:R-:W-:-:S04]  /*3810*/  @P1 ISETP.GE.U32.AND P0, PT, R8, R22, PT ;  /* 0x000000160800120c */ /* 0x008fc80003f06070 */
[----:B------:R-:W-:-:S04]  /*3820*/  @P1 ISETP.GE.AND.EX P0, PT, R9, R23, PT, P0 ;  /* 0x000000170900120c */ /* 0x000fc80003f06300 */
[----:B------:R-:W-:-:S04]  /*3830*/  @P1 ISETP.LT.OR P0, PT, R25, R26, !P0 ;  /* 0x0000001a1900120c */ /* 0x000fc80004701670 */
[----:B------:R-:W-:Y:S02]  /*3840*/  @P1 SEL R25, R26, R25, P0 ;  /* 0x000000191a191207 */ /* 0x000fe40000000000 */
[----:B------:R-:W-:Y:S01]  /*3850*/  @P1 SEL R22, R8, R22, P0 ;  /* 0x0000001608161207 */ /* 0x000fe20000000000 */
[----:B------:R-:W2:Y:S01]  /*3860*/  LDG.E.CONSTANT R26, desc[UR10][R28.64+-0x8] ;  /* 0xfffff80a1c1a7981 */ /* 0x000ea2000c1e9900 */
[----:B----4-:R-:W-:Y:S02]  /*3870*/  ISETP.GE.AND P2, PT, R25, R27, PT ;  /* 0x0000001b1900720c */ /* 0x010fe40003f46270 */
[----:B------:R-:W-:Y:S02]  /*3880*/  @P1 SEL R23, R9, R23, P0 ;  /* 0x0000001709171207 */ /* 0x000fe40000000000 */
[----:B------:R0:W3:Y:S09]  /*3890*/  LDG.E.64.CONSTANT R8, desc[UR10][R28.64] ;  /* 0x0000000a1c087981 */ /* 0x0000f2000c1e9b00 */
[----:B-----5:R-:W-:-:S04]  /*38a0*/  @P2 ISETP.GE.U32.AND P0, PT, R22, R10, PT ;  /* 0x0000000a1600220c */ /* 0x020fc80003f06070 */
[----:B------:R-:W-:-:S04]  /*38b0*/  @P2 ISETP.GE.AND.EX P0, PT, R23, R11, PT, P0 ;  /* 0x0000000b1700220c */ /* 0x000fc80003f06300 */
[----:B------:R-:W-:-:S04]  /*38c0*/  @P2 ISETP.LT.OR P0, PT, R27, R25, !P0 ;  /* 0x000000191b00220c */ /* 0x000fc80004701670 */
[----:B------:R-:W-:Y:S02]  /*38d0*/  @P2 SEL R27, R25, R27, P0 ;  /* 0x0000001b191b2207 */ /* 0x000fe40000000000 */
[----:B------:R-:W4:Y:S02]  /*38e0*/  LDG.E.CONSTANT R25, desc[UR10][R28.64+-0x2008] ;  /* 0xffdff80a1c197981 */ /* 0x000f24000c1e9900 */
[----:B------:R-:W-:Y:S02]  /*38f0*/  ISETP.GE.AND P1, PT, R27, R4, PT ;  /* 0x000000041b00720c */ /* 0x000fe40003f26270 */
[----:B------:R-:W-:Y:S02]  /*3900*/  @P2 SEL R10, R22, R10, P0 ;  /* 0x0000000a160a2207 */ /* 0x000fe40000000000 */
[----:B------:R-:W-:Y:S02]  /*3910*/  @P2 SEL R11, R23, R11, P0 ;  /* 0x0000000b170b2207 */ /* 0x000fe40000000000 */
[----:B------:R-:W5:Y:S07]  /*3920*/  LDG.E.64.CONSTANT R22, desc[UR10][R28.64+-0x2000] ;  /* 0xffe0000a1c167981 */ /* 0x000f6e000c1e9b00 */
[----:B------:R-:W-:-:S04]  /*3930*/  @P1 ISETP.GE.U32.AND P0, PT, R10, R12, PT ;  /* 0x0000000c0a00120c */ /* 0x000fc80003f06070 */
[----:B------:R-:W-:-:S04]  /*3940*/  @P1 ISETP.GE.AND.EX P0, PT, R11, R13, PT, P0 ;  /* 0x0000000d0b00120c */ /* 0x000fc80003f06300 */
[----:B------:R-:W-:-:S04]  /*3950*/  @P1 ISETP.LT.OR P0, PT, R4, R27, !P0 ;  /* 0x0000001b0400120c */ /* 0x000fc80004701670 */
[----:B------:R-:W-:Y:S02]  /*3960*/  @P1 SEL R4, R27, R4, P0 ;  /* 0x000000041b041207 */ /* 0x000fe40000000000 */
[----:B------:R-:W2:Y:S01]  /*3970*/  LDG.E.CONSTANT R27, desc[UR10][R28.64+-0x1008] ;  /* 0xffeff80a1c1b7981 */ /* 0x000ea2000c1e9900 */
[----:B------:R-:W-:Y:S02]  /*3980*/  @P1 SEL R12, R10, R12, P0 ;  /* 0x0000000c0a0c1207 */ /* 0x000fe40000000000 */
[----:B------:R-:W-:Y:S02]  /*3990*/  @P1 SEL R13, R11, R13, P0 ;  /* 0x0000000d0b0d1207 */ /* 0x000fe40000000000 */
[----:B------:R-:W3:Y:S01]  /*39a0*/  LDG.E.64.CONSTANT R10, desc[UR10][R28.64+-0x1000] ;  /* 0xfff0000a1c0a7981 */ /* 0x000ee2000c1e9b00 */
[----:B------:R-:W-:-:S13]  /*39b0*/  ISETP.GE.AND P2, PT, R4, R5, PT ;  /* 0x000000050400720c */ /* 0x000fda0003f46270 */
[----:B------:R-:W-:-:S04]  /*39c0*/  @P2 ISETP.GE.U32.AND P0, PT, R12, R14, PT ;  /* 0x0000000e0c00220c */ /* 0x000fc80003f06070 */
[----:B------:R-:W-:-:S04]  /*39d0*/  @P2 ISETP.GE.AND.EX P0, PT, R13, R15, PT, P0 ;  /* 0x0000000f0d00220c */ /* 0x000fc80003f06300 */
[----:B------:R-:W-:-:S04]  /*39e0*/  @P2 ISETP.LT.OR P0, PT, R5, R4, !P0 ;  /* 0x000000040500220c */ /* 0x000fc80004701670 */
[----:B------:R-:W-:-:S04]  /*39f0*/  @P2 SEL R5, R4, R5, P0 ;  /* 0x0000000504052207 */ /* 0x000fc80000000000 */
[----:B------:R-:W-:Y:S02]  /*3a00*/  ISETP.GE.AND P1, PT, R5, R6, PT ;  /* 0x000000060500720c */ /* 0x000fe40003f26270 */
[----:B------:R-:W-:Y:S02]  /*3a10*/  @P2 SEL R14, R12, R14, P0 ;  /* 0x0000000e0c0e2207 */ /* 0x000fe40000000000 */
[----:B------:R-:W-:-:S09]  /*3a20*/  @P2 SEL R15, R13, R15, P0 ;  /* 0x0000000f0d0f2207 */ /* 0x000fd20000000000 */
        /* <DEDUP_REMOVED lines=17> */
[----:B------:R-:W-:Y:S02]  /*3b40*/  @P1 SEL R24, R7, R24, P0 ;  /* 0x0000001807181207 */ /* 0x000fe40000000000 */
[----:B------:R-:W-:Y:S02]  /*3b50*/  @P1 SEL R20, R18, R20, P0 ;  /* 0x0000001412141207 */ /* 0x000fe40000000000 */
[----:B------:R-:W-:Y:S01]  /*3b60*/  @P1 SEL R21, R19, R21, P0 ;  /* 0x0000001513151207 */ /* 0x000fe20000000000 */
[----:B------:R-:W-:-:S04]  /*3b70*/  UIADD3 UR4, UP1, UPT, UR4, -0x2, URZ ;  /* 0xfffffffe04047890 */ /* 0x000fc8000ff3e0ff */
[----:B------:R-:W-:Y:S02]  /*3b80*/  UIADD3.X UR5, UPT, UPT, UR5, -0x1, URZ, UP1, !UPT ;  /* 0xffffffff05057890 */ /* 0x000fe40008ffe4ff */
[----:B------:R-:W-:-:S04]  /*3b90*/  UISETP.NE.U32.AND UP1, UPT, UR4, URZ, UPT ;  /* 0x000000ff0400728c */ /* 0x000fc8000bf25070 */
[----:B------:R-:W-:Y:S01]  /*3ba0*/  UISETP.NE.AND.EX UP1, UPT, UR5, URZ, UPT, UP1 ;  /* 0x000000ff0500728c */ /* 0x000fe2000bf25310 */
[----:B----4-:R-:W-:-:S13]  /*3bb0*/  ISETP.GE.AND P2, PT, R24, R25, PT ;  /* 0x000000191800720c */ /* 0x010fda0003f46270 */
[----:B-----5:R-:W-:-:S04]  /*3bc0*/  @P2 ISETP.GE.U32.AND P0, PT, R20, R22, PT ;  /* 0x000000161400220c */ /* 0x020fc80003f06070 */
[----:B------:R-:W-:-:S04]  /*3bd0*/  @P2 ISETP.GE.AND.EX P0, PT, R21, R23, PT, P0 ;  /* 0x000000171500220c */ /* 0x000fc80003f06300 */
[----:B------:R-:W-:-:S04]  /*3be0*/  @P2 ISETP.LT.OR P0, PT, R25, R24, !P0 ;  /* 0x000000181900220c */ /* 0x000fc80004701670 */
[----:B------:R-:W-:-:S04]  /*3bf0*/  @P2 SEL R25, R24, R25, P0 ;  /* 0x0000001918192207 */ /* 0x000fc80000000000 */
[----:B--2---:R-:W-:Y:S02]  /*3c00*/  ISETP.GE.AND P3, PT, R25, R27, PT ;  /* 0x0000001b1900720c */ /* 0x004fe40003f66270 */
[----:B------:R-:W-:Y:S02]  /*3c10*/  @P2 SEL R22, R20, R22, P0 ;  /* 0x0000001614162207 */ /* 0x000fe40000000000 */
[----:B------:R-:W-:-:S09]  /*3c20*/  @P2 SEL R23, R21, R23, P0 ;  /* 0x0000001715172207 */ /* 0x000fd20000000000 */
[----:B---3--:R-:W-:-:S04]  /*3c30*/  @P3 ISETP.GE.U32.AND P0, PT, R22, R10, PT ;  /* 0x0000000a1600320c */ /* 0x008fc80003f06070 */
[----:B------:R-:W-:-:S04]  /*3c40*/  @P3 ISETP.GE.AND.EX P0, PT, R23, R11, PT, P0 ;  /* 0x0000000b1700320c */ /* 0x000fc80003f06300 */
[----:B------:R-:W-:-:S04]  /*3c50*/  @P3 ISETP.LT.OR P0, PT, R27, R25, !P0 ;  /* 0x000000191b00320c */ /* 0x000fc80004701670 */
[----:B------:R-:W-:-:S04]  /*3c60*/  @P3 SEL R27, R25, R27, P0 ;  /* 0x0000001b191b3207 */ /* 0x000fc80000000000 */
[----:B------:R-:W-:Y:S02]  /*3c70*/  ISETP.GE.AND P1, PT, R27, R26, PT ;  /* 0x0000001a1b00720c */ /* 0x000fe40003f26270 */
[----:B------:R-:W-:Y:S02]  /*3c80*/  @P3 SEL R10, R22, R10, P0 ;  /* 0x0000000a160a3207 */ /* 0x000fe40000000000 */
[----:B------:R-:W-:Y:S02]  /*3c90*/  @P3 SEL R11, R23, R11, P0 ;  /* 0x0000000b170b3207 */ /* 0x000fe40000000000 */
[----:B0-----:R-:W-:-:S07]  /*3ca0*/  IADD3 R28, P3, PT, R28, 0xa000, RZ ;  /* 0x0000a0001c1c7810 */ /* 0x001fce0007f7e0ff */
[----:B------:R-:W-:-:S04]  /*3cb0*/  @P1 ISETP.GE.U32.AND P0, PT, R10, R8, PT ;  /* 0x000000080a00120c */ /* 0x000fc80003f06070 */
[----:B------:R-:W-:Y:S02]  /*3cc0*/  @P1 ISETP.GE.AND.EX P0, PT, R11, R9, PT, P0 ;  /* 0x000000090b00120c */ /* 0x000fe40003f06300 */
[----:B------:R-:W-:Y:S02]  /*3cd0*/  IADD3 R3, P2, PT, R3, 0xa00, RZ ;  /* 0x00000a0003037810 */ /* 0x000fe40007f5e0ff */
[----:B------:R-:W-:Y:S01]  /*3ce0*/  @P1 ISETP.LT.OR P0, PT, R26, R27, !P0 ;  /* 0x0000001b1a00120c */ /* 0x000fe20004701670 */
[----:B------:R-:W-:Y:S02]  /*3cf0*/  IMAD.X R29, RZ, RZ, R29, P3 ;  /* 0x000000ffff1d7224 */ /* 0x000fe400018e061d */
[----:B------:R-:W-:Y:S01]  /*3d00*/  IMAD.X R2, RZ, RZ, R2, P2 ;  /* 0x000000ffff027224 */ /* 0x000fe200010e0602 */
[----:B------:R-:W-:Y:S02]  /*3d10*/  @P1 SEL R26, R27, R26, P0 ;  /* 0x0000001a1b1a1207 */ /* 0x000fe40000000000 */
[----:B------:R-:W-:-:S02]  /*3d20*/  @P1 SEL R8, R10, R8, P0 ;  /* 0x000000080a081207 */ /* 0x000fc40000000000 */
[----:B------:R-:W-:Y:S01]  /*3d30*/  @P1 SEL R9, R11, R9, P0 ;  /* 0x000000090b091207 */ /* 0x000fe20000000000 */
[----:B------:R-:W-:Y:S06]  /*3d40*/  BRA.U UP1, `(.L_x_308) ;  /* 0xfffffff901747547 */ /* 0x000fec000b83ffff */
.L_x_307:
[----:B------:R-:W-:Y:S05]  /*3d50*/  BRA.U !UP0, `(.L_x_306) ;  /* 0x0000000108d87547 */ /* 0x000fea000b800000 */
[----:B------:R-:W0:Y:S02]  /*3d60*/  LDC.64 R4, c[0x0][0x380] ;  /* 0x0000e000ff047b82 */ /* 0x000e240000000a00 */
[----:B0-----:R-:W-:-:S03]  /*3d70*/  IMAD.WIDE.U32 R4, R0, 0x10, R4 ;  /* 0x0000001000047825 */ /* 0x001fc600078e0004 */
[----:B------:R-:W-:-:S04]  /*3d80*/  LEA R14, P0, R3, R4, 0x4 ;  /* 0x00000004030e7211 */ /* 0x000fc800078020ff */
[----:B------:R-:W-:-:S05]  /*3d90*/  LEA.HI.X R15, R3, R5, R2, 0x4, P0 ;  /* 0x00000005030f7211 */ /* 0x000fca00000f2402 */
        /* <DEDUP_REMOVED lines=38> */
[----:B------:R-:W-:Y:S02]  /*4000*/  @P2 SEL R13, R5, R13, P0 ;  /* 0x0000000d050d2207 */ /* 0x000fe40000000000 */
[----:B------:R-:W-:-:S05]  /*4010*/  IADD3 R3, P2, PT, R3, 0x500, RZ ;  /* 0x0000050003037810 */ /* 0x000fca0007f5e0ff */
[----:B------:R-:W-:-:S04]  /*4020*/  IMAD.X R2, RZ, RZ, R2, P2 ;  /* 0x000000ffff027224 */ /* 0x000fc800010e0602 */
[----:B------:R-:W-:-:S04]  /*4030*/  @P1 ISETP.GE.U32.AND P0, PT, R12, R16, PT ;  /* 0x000000100c00120c */ /* 0x000fc80003f06070 */
[----:B------:R-:W-:-:S04]  /*4040*/  @P1 ISETP.GE.AND.EX P0, PT, R13, R17, PT, P0 ;  /* 0x000000110d00120c */ /* 0x000fc80003f06300 */
[----:B------:R-:W-:-:S04]  /*4050*/  @P1 ISETP.LT.OR P0, PT, R23, R20, !P0 ;  /* 0x000000141700120c */ /* 0x000fc80004701670 */
[----:B------:R-:W-:Y:S02]  /*4060*/  @P1 SEL R16, R12, R16, P0 ;  /* 0x000000100c101207 */ /* 0x000fe40000000000 */
[----:B------:R-:W-:Y:S02]  /*4070*/  @P1 SEL R17, R13, R17, P0 ;  /* 0x000000110d111207 */ /* 0x000fe40000000000 */
[----:B------:R-:W-:Y:S01]  /*4080*/  @P1 SEL R23, R20, R23, P0 ;  /* 0x0000001714171207 */ /* 0x000fe20000000000 */
[----:B------:R-:W-:Y:S02]  /*4090*/  IMAD.MOV.U32 R8, RZ, RZ, R16 ;  /* 0x000000ffff087224 */ /* 0x000fe400078e0010 */
[----:B------:R-:W-:Y:S02]  /*40a0*/  IMAD.MOV.U32 R9, RZ, RZ, R17 ;  /* 0x000000ffff097224 */ /* 0x000fe400078e0011 */
[----:B------:R-:W-:-:S07]  /*40b0*/  IMAD.MOV.U32 R26, RZ, RZ, R23 ;  /* 0x000000ffff1a7224 */ /* 0x000fce00078e0017 */
.L_x_306:
[----:B------:R-:W0:Y:S02]  /*40c0*/  LDCU UR4, c[0x0][0x390] ;  /* 0x00007200ff0477ac */ /* 0x000e240008000800 */
[----:B0-----:R-:W-:Y:S02]  /*40d0*/  USHF.R.S32.HI UR5, URZ, 0x1f, UR4 ;  /* 0x0000001fff057899 */ /* 0x001fe40008011404 */
[----:B------:R-:W-:-:S04]  /*40e0*/  ISETP.GE.U32.AND P0, PT, R3, UR4, PT ;  /* 0x0000000403007c0c */ /* 0x000fc8000bf06070 */
[----:B------:R-:W-:-:S13]  /*40f0*/  ISETP.GE.AND.EX P0, PT, R2, UR5, PT, P0 ;  /* 0x0000000502007c0c */ /* 0x000fda000bf06300 */
[----:B------:R-:W-:Y:S05]  /*4100*/  @P0 BRA `(.L_x_309) ;  /* 0x0000000800480947 */ /* 0x000fea0003800000 */
[----:B------:R-:W-:Y:S01]  /*4110*/  IADD3 R5, PT, PT, -R3, UR4, RZ ;  /* 0x0000000403057c10 */ /* 0x000fe2000fffe1ff */
[----:B------:R-:W-:Y:S03]  /*4120*/  BSSY.RECONVERGENT B1, `(.L_x_309) ;  /* 0x0000090000017945 */ /* 0x000fe60003800200 */
[----:B------:R-:W-:-:S13]  /*4130*/  ISETP.GE.AND P0, PT, R0, R5, PT ;  /* 0x000000050000720c */ /* 0x000fda0003f06270 */
[----:B------:R-:W-:Y:S05]  /*4140*/  @P0 BRA `(.L_x_310) ;  /* 0x0000000800340947 */ /* 0x000fea0003800000 */
[----:B------:R-:W-:Y:S01]  /*4150*/  LOP3.LUT R4, RZ, R0, RZ, 0x33, !PT ;  /* 0x00000000ff047212 */ /* 0x000fe200078e33ff */
[----:B------:R-:W-:Y:S03]  /*4160*/  BSSY.RECONVERGENT B2, `(.L_x_311) ;  /* 0x000002d000027945 */ /* 0x000fe60003800200 */
[----:B------:R-:W-:-:S04]  /*4170*/  IADD3 R14, PT, PT, -R3, UR4, R4 ;  /* 0x00000004030e7c10 */ /* 0x000fc8000fffe104 */
[----:B------:R-:W-:-:S04]  /*4180*/  LOP3.LUT R4, R14, 0x300, RZ, 0xc0, !PT ;  /* 0x000003000e047812 */ /* 0x000fc800078ec0ff */
[----:B------:R-:W-:Y:S01]  /*4190*/  ISETP.NE.AND P0, PT, R4, 0x300, PT ;  /* 0x000003000400780c */ /* 0x000fe20003f05270 */
[----:B------:R-:W-:-:S12]  /*41a0*/  IMAD.MOV.U32 R4, RZ, RZ, R0 ;  /* 0x000000ffff047224 */ /* 0x000fd800078e0000 */
[----:B------:R-:W-:Y:S05]  /*41b0*/  @!P0 BRA `(.L_x_312) ;  /* 0x00000000009c8947 */ /* 0x000fea0003800000 */
[----:B------:R-:W0:Y:S01]  /*41c0*/  LDCU.64 UR6, c[0x0][0x380] ;  /* 0x00007000ff0677ac */ /* 0x000e220008000a00 */
[----:B------:R-:W-:Y:S02]  /*41d0*/  IADD3 R11, P0, PT, R0, R3, RZ ;  /* 0x00000003000b7210 */ /* 0x000fe40007f1e0ff */
[----:B------:R-:W-:-:S03]  /*41e0*/  LEA.HI R4, R14, 0x1, RZ, 0x18 ;  /* 0x000000010e047811 */ /* 0x000fc600078fc0ff */
[----:B------:R-:W-:Y:S01]  /*41f0*/  IMAD.X R10, RZ, RZ, R2, P0 ;  /* 0x000000ffff0a7224 */ /* 0x000fe200000e0602 */
[----:B------:R-:W-:Y:S01]  /*4200*/  LOP3.LUT R6, R4, 0x3, RZ, 0xc0, !PT ;  /* 0x0000000304067812 */ /* 0x000fe200078ec0ff */
[----:B------:R-:W-:-:S04]  /*4210*/  IMAD.MOV.U32 R4, RZ, RZ, R0 ;  /* 0x000000ffff047224 */ /* 0x000fc800078e0000 */
[----:B------:R-:W-:Y:S01]  /*4220*/  IMAD.MOV R12, RZ, RZ, -R6 ;  /* 0x000000ffff0c7224 */ /* 0x000fe200078e0a06 */
[----:B0-----:R-:W-:-:S04]  /*4230*/  LEA R13, P1, R11, UR6, 0x4 ;  /* 0x000000060b0d7c11 */ /* 0x001fc8000f8220ff */
[----:B------:R-:W-:-:S09]  /*4240*/  LEA.HI.X R11, R11, UR7, R10, 0x4, P1 ;  /* 0x000000070b0b7c11 */ /* 0x000fd200088f240a */
.L_x_315:
[----:B------:R-:W-:-:S05]  /*4250*/  IMAD.MOV.U32 R10, RZ, RZ, R13 ;  /* 0x000000ffff0a7224 */ /* 0x000fca00078e000d */
[----:B------:R-:W2:Y:S04]  /*4260*/  LDG.E.CONSTANT R19, desc[UR10][R10.64] ;  /* 0x0000000a0a137981 */ /* 0x000ea8000c1e9900 */
[----:B------:R-:W3:Y:S01]  /*4270*/  LDG.E.64.CONSTANT R6, desc[UR10][R10.64+0x8] ;  /* 0x0000080a0a067981 */ /* 0x000ee2000c1e9b00 */
[----:B------:R-:W-:Y:S01]  /*4280*/  VIADD R12, R12, 0x1 ;  /* 0x000000010c0c7836 */ /* 0x000fe20000000000 */
[----:B------:R-:W-:Y:S01]  /*4290*/  BSSY.RECONVERGENT B3, `(.L_x_313) ;  /* 0x0000016000037945 */ /* 0x000fe20003800200 */
[----:B------:R-:W-:Y:S01]  /*42a0*/  IMAD.MOV.U32 R15, RZ, RZ, R8 ;  /* 0x000000ffff0f7224 */ /* 0x000fe200078e0008 */
        /* <DEDUP_REMOVED lines=20> */
.L_x_314:
[----:B------:R-:W-:Y:S05]  /*43f0*/  BSYNC.RECONVERGENT B3 ;  /* 0x0000000000037941 */ /* 0x000fea0003800200 */
.L_x_313:
[----:B------:R-:W-:Y:S02]  /*4400*/  IMAD.X R11, RZ, RZ, R11, P3 ;  /* 0x000000ffff0b7224 */ /* 0x000fe400018e060b */
[----:B------:R-:W-:Y:S01]  /*4410*/  VIADD R4, R4, 0x100 ;  /* 0x0000010004047836 */ /* 0x000fe20000000000 */
[----:B------:R-:W-:Y:S06]  /*4420*/  @P2 BRA `(.L_x_315) ;  /* 0xfffffffc00882947 */ /* 0x000fec000383ffff */
.L_x_312:
[----:B------:R-:W-:Y:S05]  /*4430*/  BSYNC.RECONVERGENT B2 ;  /* 0x0000000000027941 */ /* 0x000fea0003800200 */
.L_x_311:
[----:B------:R-:W-:-:S13]  /*4440*/  ISETP.GE.U32.AND P0, PT, R14, 0x300, PT ;  /* 0x000003000e00780c */ /* 0x000fda0003f06070 */
[----:B------:R-:W-:Y:S05]  /*4450*/  @!P0 BRA `(.L_x_310) ;  /* 0x0000000400708947 */ /* 0x000fea0003800000 */
[----:B------:R-:W0:Y:S01]  /*4460*/  LDCU.64 UR6, c[0x0][0x380] ;  /* 0x00007000ff0677ac */ /* 0x000e220008000a00 */
[----:B------:R-:W-:-:S05]  /*4470*/  IADD3 R3, P0, PT, R4, R3, RZ ;  /* 0x0000000304037210 */ /* 0x000fca0007f1e0ff */
[----:B------:R-:W-:Y:S01]  /*4480*/  IMAD.X R2, RZ, RZ, R2, P0 ;  /* 0x000000ffff027224 */ /* 0x000fe200000e0602 */
[----:B0-----:R-:W-:-:S04]  /*4490*/  LEA R10, P1, R3, UR6, 0x4 ;  /* 0x00000006030a7c11 */ /* 0x001fc8000f8220ff */
[----:B------:R-:W-:Y:S02]  /*44a0*/  IADD3 R10, P0, PT, R10, 0x3008, RZ ;  /* 0x000030080a0a7810 */ /* 0x000fe40007f1e0ff */
[----:B------:R-:W-:-:S05]  /*44b0*/  LEA.HI.X R11, R3, UR7, R2, 0x4, P1 ;  /* 0x00000007030b7c11 */ /* 0x000fca00088f2402 */
[----:B------:R-:W-:-:S07]  /*44c0*/  IMAD.X R11, RZ, RZ, R11, P0 ;  /* 0x000000ffff0b7224 */ /* 0x000fce00000e060b */
.L_x_324:
[----:B------:R-:W2:Y:S04]  /*44d0*/  LDG.E.CONSTANT R17, desc[UR10][R10.64+-0x3008] ;  /* 0xffcff80a0a117981 */ /* 0x000ea8000c1e9900 */
[----:B------:R-:W3:Y:S04]  /*44e0*/  LDG.E.64.CONSTANT R14, desc[UR10][R10.64+-0x3000] ;  /* 0xffd0000a0a0e7981 */ /* 0x000ee8000c1e9b00 */
[----:B------:R0:W5:Y:S04]  /*44f0*/  LDG.E.CONSTANT R23, desc[UR10][R10.64+-0x2008] ;  /* 0xffdff80a0a177981 */ /* 0x000168000c1e9900 */
        /* <DEDUP_REMOVED lines=22> */
.L_x_317:
[----:B------:R-:W-:Y:S05]  /*4660*/  BSYNC.RECONVERGENT B2 ;  /* 0x0000000000027941 */ /* 0x000fea0003800200 */
.L_x_316:
        /* <DEDUP_REMOVED lines=17> */
.L_x_319:
[----:B------:R-:W-:Y:S05]  /*4780*/  BSYNC.RECONVERGENT B2 ;  /* 0x0000000000027941 */ /* 0x000fea0003800200 */
.L_x_318:
        /* <DEDUP_REMOVED lines=17> */
.L_x_321:
[----:B------:R-:W-:Y:S05]  /*48a0*/  BSYNC.RECONVERGENT B2 ;  /* 0x0000000000027941 */ /* 0x000fea0003800200 */
.L_x_320:
        /* <DEDUP_REMOVED lines=17> */
.L_x_323:
[----:B------:R-:W-:Y:S05]  /*49c0*/  BSYNC.RECONVERGENT B2 ;  /* 0x0000000000027941 */ /* 0x000fea0003800200 */
.L_x_322:
[----:B------:R-:W-:Y:S01]  /*49d0*/  VIADD R4, R4, 0x400 ;  /* 0x0000040004047836 */ /* 0x000fe20000000000 */
[----:B------:R-:W-:-:S04]  /*49e0*/  IADD3 R10, P1, PT, R10, 0x4000, RZ ;  /* 0x000040000a0a7810 */ /* 0x000fc80007f3e0ff */
[----:B------:R-:W-:Y:S01]  /*49f0*/  ISETP.GE.AND P0, PT, R4, R5, PT ;  /* 0x000000050400720c */ /* 0x000fe20003f06270 */
[----:B------:R-:W-:-:S12]  /*4a00*/  IMAD.X R11, RZ, RZ, R11, P1 ;  /* 0x000000ffff0b7224 */ /* 0x000fd800008e060b */
[----:B------:R-:W-:Y:S05]  /*4a10*/  @!P0 BRA `(.L_x_324) ;  /* 0xfffffff800ac8947 */ /* 0x000fea000383ffff */
.L_x_310:
[----:B------:R-:W-:Y:S05]  /*4a20*/  BSYNC.RECONVERGENT B1 ;  /* 0x0000000000017941 */ /* 0x000fea0003800200 */
.L_x_309:
[----:B------:R-:W0:Y:S01]  /*4a30*/  S2R R2, SR_LANEID ;  /* 0x0000000000027919 */ /* 0x000e220000000000 */
[----:B------:R-:W-:Y:S01]  /*4a40*/  BSSY.RECONVERGENT B1, `(.L_x_325) ;  /* 0x000001e000017945 */ /* 0x000fe20003800200 */
[----:B------:R-:W-:Y:S01]  /*4a50*/  IMAD.MOV.U32 R6, RZ, RZ, R8 ;  /* 0x000000ffff067224 */ /* 0x000fe200078e0008 */
[----:B------:R1:W2:Y:S01]  /*4a60*/  SHFL.DOWN PT, R3, R26, 0x1, 0x1f ;  /* 0x08201f001a037f89 */ /* 0x0002a200000e0000 */
[----:B------:R-:W-:-:S03]  /*4a70*/  IMAD.MOV.U32 R7, RZ, RZ, R9 ;  /* 0x000000ffff077224 */ /* 0x000fc600078e0009 */
[----:B------:R1:W3:Y:S04]  /*4a80*/  SHFL.DOWN PT, R5, R8, 0x1, 0x1f ;  /* 0x08201f0008057f89 */ /* 0x0002e800000e0000 */
[----:B------:R1:W4:Y:S01]  /*4a90*/  SHFL.DOWN PT, R4, R9, 0x1, 0x1f ;  /* 0x08201f0009047f89 */ /* 0x00032200000e0000 */
[C---:B0-----:R-:W-:Y:S02]  /*4aa0*/  ISETP.GT.AND P0, PT, R2.reuse, 0x1e, PT ;  /* 0x0000001e0200780c */ /* 0x041fe40003f04270 */
[C---:B------:R-:W-:Y:S02]  /*4ab0*/  ISETP.GT.AND P1, PT, R2.reuse, 0x1d, PT ;  /* 0x0000001d0200780c */ /* 0x040fe40003f24270 */
[C---:B------:R-:W-:Y:S02]  /*4ac0*/  ISETP.GT.AND P5, PT, R2.reuse, 0x1b, PT ;  /* 0x0000001b0200780c */ /* 0x040fe40003fa4270 */
[----:B------:R-:W-:-:S02]  /*4ad0*/  ISETP.GT.AND P4, PT, R2, 0x17, PT ;  /* 0x000000170200780c */ /* 0x000fc40003f84270 */
[C---:B------:R-:W-:Y:S02]  /*4ae0*/  ISETP.GT.AND P3, PT, R2.reuse, 0xf, PT ;  /* 0x0000000f0200780c */ /* 0x040fe40003f64270 */
[----:B------:R-:W-:Y:S01]  /*4af0*/  ISETP.NE.AND P2, PT, R2, RZ, PT ;  /* 0x000000ff0200720c */ /* 0x000fe20003f45270 */
[----:B------:R-:W-:Y:S02]  /*4b00*/  IMAD.MOV.U32 R2, RZ, RZ, R26 ;  /* 0x000000ffff027224 */ /* 0x000fe400078e001a */
[----:B-1234-:R-:W-:Y:S10]  /*4b10*/  @P0 BRA `(.L_x_326) ;  /* 0x0000000000400947 */ /* 0x01eff40003800000 */
        /* <DEDUP_REMOVED lines=9> */
[----:B------:R-:W-:-:S04]  /*4bb0*/  @P6 ISETP.GE.U32.AND P0, PT, R8, R5, PT ;  /* 0x000000050800620c */ /* 0x000fc80003f06070 */
[----:B------:R-:W-:-:S04]  /*4bc0*/  @P6 ISETP.GE.AND.EX P0, PT, R9, R4, PT, P0 ;  /* 0x000000040900620c */ /* 0x000fc80003f06300 */
[----:B------:R-:W-:Y:S02]  /*4bd0*/  @P6 SEL R2, R26, R3, !P0 ;  /* 0x000000031a026207 */ /* 0x000fe40004000000 */
[----:B------:R-:W-:-:S04]  /*4be0*/  @P6 ISETP.LT.U32.AND P0, PT, R8, R5, PT ;  /* 0x000000050800620c */ /* 0x000fc80003f01070 */
[----:B------:R-:W-:-:S04]  /*4bf0*/  @P6 ISETP.LT.AND.EX P0, PT, R9, R4, PT, P0 ;  /* 0x000000040900620c */ /* 0x000fc80003f01300 */
[----:B------:R-:W-:Y:S02]  /*4c00*/  @P6 SEL R6, R8, R5, P0 ;  /* 0x0000000508066207 */ /* 0x000fe40000000000 */
[----:B------:R-:W-:-:S07]  /*4c10*/  @P6 SEL R7, R9, R4, P0 ;  /* 0x0000000409076207 */ /* 0x000fce0000000000 */
.L_x_326:
[----:B------:R-:W-:Y:S05]  /*4c20*/  BSYNC.RECONVERGENT B1 ;  /* 0x0000000000017941 */ /* 0x000fea0003800200 */
.L_x_325:
[----:B------:R0:W1:Y:S01]  /*4c30*/  SHFL.DOWN PT, R9, R2, 0x2, 0x1f ;  /* 0x08401f0002097f89 */ /* 0x00006200000e0000 */
[----:B------:R-:W-:Y:S01]  /*4c40*/  BSSY.RECONVERGENT B1, `(.L_x_327) ;  /* 0x0000017000017945 */ /* 0x000fe20003800200 */
[----:B------:R-:W-:Y:S02]  /*4c50*/  IMAD.MOV.U32 R3, RZ, RZ, R2 ;  /* 0x000000ffff037224 */ /* 0x000fe400078e0002 */
[----:B------:R0:W2:Y:S01]  /*4c60*/  SHFL.DOWN PT, R11, R6, 0x2, 0x1f ;  /* 0x08401f00060b7f89 */ /* 0x0000a200000e0000 */
[----:B------:R-:W-:Y:S02]  /*4c70*/  IMAD.MOV.U32 R4, RZ, RZ, R6 ;  /* 0x000000ffff047224 */ /* 0x000fe400078e0006 */
[----:B------:R-:W-:Y:S01]  /*4c80*/  IMAD.MOV.U32 R5, RZ, RZ, R7 ;  /* 0x000000ffff057224 */ /* 0x000fe200078e0007 */
[----:B------:R0:W3:Y:S01]  /*4c90*/  SHFL.DOWN PT, R8, R7, 0x2, 0x1f ;  /* 0x08401f0007087f89 */ /* 0x0000e200000e0000 */
[----:B------:R-:W-:Y:S05]  /*4ca0*/  @P1 BRA `(.L_x_328) ;  /* 0x0000000000401947 */ /* 0x000fea0003800000 */
[----:B-1----:R-:W-:Y:S01]  /*4cb0*/  ISETP.GE.AND P0, PT, R2, R9, PT ;  /* 0x000000090200720c */ /* 0x002fe20003f06270 */
[----:B------:R-:W-:Y:S02]  /*4cc0*/  IMAD.MOV.U32 R3, RZ, RZ, R9 ;  /* 0x000000ffff037224 */ /* 0x000fe400078e0009 */
[----:B--2---:R-:W-:Y:S02]  /*4cd0*/  IMAD.MOV.U32 R4, RZ, RZ, R11 ;  /* 0x000000ffff047224 */ /* 0x004fe400078e000b */
        /* <DEDUP_REMOVED lines=13> */
.L_x_328:
[----:B------:R-:W-:Y:S05]  /*4db0*/  BSYNC.RECONVERGENT B1 ;  /* 0x0000000000017941 */ /* 0x000fea0003800200 */
.L_x_327:
[----:B---3--:R3:W4:Y:S01]  /*4dc0*/  SHFL.DOWN PT, R8, R3, 0x4, 0x1f ;  /* 0x08801f0003087f89 */ /* 0x00872200000e0000 */
[----:B------:R-:W-:Y:S01]  /*4dd0*/  BSSY.RECONVERGENT B1, `(.L_x_329) ;  /* 0x0000017000017945 */ /* 0x000fe20003800200 */
[----:B0-----:R-:W-:Y:S02]  /*4de0*/  IMAD.MOV.U32 R2, RZ, RZ, R3 ;  /* 0x000000ffff027224 */ /* 0x001fe400078e0003 */
[----:B-1----:R3:W0:Y:S01]  /*4df0*/  SHFL.DOWN PT, R9, R4, 0x4, 0x1f ;  /* 0x08801f0004097f89 */ /* 0x00262200000e0000 */
[----:B------:R-:W-:Y:S02]  /*4e00*/  IMAD.MOV.U32 R6, RZ, RZ, R4 ;  /* 0x000000ffff067224 */ /* 0x000fe400078e0004 */
[----:B------:R-:W-:Y:S01]  /*4e10*/  IMAD.MOV.U32 R7, RZ, RZ, R5 ;  /* 0x000000ffff077224 */ /* 0x000fe200078e0005 */
[----:B------:R3:W1:Y:S01]  /*4e20*/  SHFL.DOWN PT, R10, R5, 0x4, 0x1f ;  /* 0x08801f00050a7f89 */ /* 0x00066200000e0000 */
[----:B------:R-:W-:Y:S05]  /*4e30*/  @P5 BRA `(.L_x_330) ;  /* 0x0000000000405947 */ /* 0x000fea0003800000 */
[----:B----4-:R-:W-:Y:S01]  /*4e40*/  ISETP.GE.AND P0, PT, R3, R8, PT ;  /* 0x000000080300720c */ /* 0x010fe20003f06270 */
[----:B------:R-:W-:Y:S02]  /*4e50*/  IMAD.MOV.U32 R2, RZ, RZ, R8 ;  /* 0x000000ffff027224 */ /* 0x000fe400078e0008 */
[----:B0-----:R-:W-:Y:S02]  /*4e60*/  IMAD.MOV.U32 R6, RZ, RZ, R9 ;  /* 0x000000ffff067224 */ /* 0x001fe400078e0009 */
[----:B-1----:R-:W-:-:S08]  /*4e70*/  IMAD.MOV.U32 R7, RZ, RZ, R10 ;  /* 0x000000ffff077224 */ /* 0x002fd000078e000a */
        /* <DEDUP_REMOVED lines=12> */
.L_x_330:
[----:B------:R-:W-:Y:S05]  /*4f40*/  BSYNC.RECONVERGENT B1 ;  /* 0x0000000000017941 */ /* 0x000fea0003800200 */
.L_x_329:
[----:B0-----:R0:W0:Y:S01]  /*4f50*/  SHFL.DOWN PT, R9, R2, 0x8, 0x1f ;  /* 0x09001f0002097f89 */ /* 0x00102200000e0000 */
[----:B------:R-:W-:Y:S01]  /*4f60*/  BSSY.RECONVERGENT B1, `(.L_x_331) ;  /* 0x0000017000017945 */ /* 0x000fe20003800200 */
[----:B---3--:R-:W-:Y:S02]  /*4f70*/  IMAD.MOV.U32 R3, RZ, RZ, R2 ;  /* 0x000000ffff037224 */ /* 0x008fe400078e0002 */
[----:B--2---:R2:W3:Y:S01]  /*4f80*/  SHFL.DOWN PT, R11, R6, 0x8, 0x1f ;  /* 0x09001f00060b7f89 */ /* 0x0044e200000e0000 */
[----:B------:R-:W-:Y:S02]  /*4f90*/  IMAD.MOV.U32 R4, RZ, RZ, R6 ;  /* 0x000000ffff047224 */ /* 0x000fe400078e0006 */
[----:B------:R-:W-:Y:S01]  /*4fa0*/  IMAD.MOV.U32 R5, RZ, RZ, R7 ;  /* 0x000000ffff057224 */ /* 0x000fe200078e0007 */
[----:B----4-:R2:W4:Y:S01]  /*4fb0*/  SHFL.DOWN PT, R8, R7, 0x8, 0x1f ;  /* 0x09001f0007087f89 */ /* 0x01052200000e0000 */
[----:B------:R-:W-:Y:S05]  /*4fc0*/  @P4 BRA `(.L_x_332) ;  /* 0x0000000000404947 */ /* 0x000fea0003800000 */
[----:B0-----:R-:W-:Y:S01]  /*4fd0*/  ISETP.GE.AND P0, PT, R2, R9, PT ;  /* 0x000000090200720c */ /* 0x001fe20003f06270 */
[----:B------:R-:W-:Y:S02]  /*4fe0*/  IMAD.MOV.U32 R3, RZ, RZ, R9 ;  /* 0x000000ffff037224 */ /* 0x000fe400078e0009 */
[----:B---3--:R-:W-:Y:S02]  /*4ff0*/  IMAD.MOV.U32 R4, RZ, RZ, R11 ;  /* 0x000000ffff047224 */ /* 0x008fe400078e000b */
[----:B----4-:R-:W-:-:S08]  /*5000*/  IMAD.MOV.U32 R5, RZ, RZ, R8 ;  /* 0x000000ffff057224 */ /* 0x010fd000078e0008 */
        /* <DEDUP_REMOVED lines=12> */
.L_x_332:
[----:B------:R-:W-:Y:S05]  /*50d0*/  BSYNC.RECONVERGENT B1 ;  /* 0x0000000000017941 */ /* 0x000fea0003800200 */
.L_x_331:
[----:B0-----:R0:W0:Y:S01]  /*50e0*/  SHFL.DOWN PT, R2, R3, 0x10, 0x1f ;  /* 0x0a001f0003027f89 */ /* 0x00102200000e0000 */
[----:B------:R-:W-:Y:S01]  /*50f0*/  BSSY.RECONVERGENT B1, `(.L_x_333) ;  /* 0x0000017000017945 */ /* 0x000fe20003800200 */
[----:B----4-:R-:W-:Y:S02]  /*5100*/  IMAD.MOV.U32 R8, RZ, RZ, R3 ;  /* 0x000000ffff087224 */ /* 0x010fe400078e0003 */
[----:B------:R4:W0:Y:S01]  /*5110*/  SHFL.DOWN PT, R9, R4, 0x10, 0x1f ;  /* 0x0a001f0004097f89 */ /* 0x00082200000e0000 */
[----:B--2---:R-:W-:Y:S02]  /*5120*/  IMAD.MOV.U32 R7, RZ, RZ, R4 ;  /* 0x000000ffff077224 */ /* 0x004fe400078e0004 */
[----:B------:R-:W-:Y:S01]  /*5130*/  IMAD.MOV.U32 R6, RZ, RZ, R5 ;  /* 0x000000ffff067224 */ /* 0x000fe200078e0005 */
[----:B-1----:R4:W1:Y:S01]  /*5140*/  SHFL.DOWN PT, R10, R5, 0x10, 0x1f ;  /* 0x0a001f00050a7f89 */ /* 0x00286200000e0000 */
[----:B------:R-:W-:Y:S05]  /*5150*/  @P3 BRA `(.L_x_334) ;  /* 0x0000000000403947 */ /* 0x000fea0003800000 */
[----:B0-----:R-:W-:Y:S01]  /*5160*/  ISETP.GE.AND P0, PT, R3, R2, PT ;  /* 0x000000020300720c */ /* 0x001fe20003f06270 */
[----:B------:R-:W-:Y:S02]  /*5170*/  IMAD.MOV.U32 R8, RZ, RZ, R2 ;  /* 0x000000ffff087224 */ /* 0x000fe400078e0002 */
[----:B------:R-:W-:Y:S02]  /*5180*/  IMAD.MOV.U32 R7, RZ, RZ, R9 ;  /* 0x000000ffff077224 */ /* 0x000fe400078e0009 */
        /* <DEDUP_REMOVED lines=13> */
.L_x_334:
[----:B------:R-:W-:Y:S05]  /*5260*/  BSYNC.RECONVERGENT B1 ;  /* 0x0000000000017941 */ /* 0x000fea0003800200 */
.L_x_333:
[----:B------:R-:W-:Y:S04]  /*5270*/  BSSY.RECONVERGENT B1, `(.L_x_335) ;  /* 0x000000c000017945 */ /* 0x000fe80003800200 */
[----:B------:R-:W-:Y:S05]  /*5280*/  @P2 BRA `(.L_x_336) ;  /* 0x0000000000282947 */ /* 0x000fea0003800000 */
[----:B----4-:R-:W2:Y:S01]  /*5290*/  S2R R4, SR_CgaCtaId ;  /* 0x0000000000047919 */ /* 0x010ea20000008800 */
[----:B0-----:R-:W-:Y:S02]  /*52a0*/  MOV R3, 0x400 ;  /* 0x0000040000037802 */ /* 0x001fe40000000f00 */
[----:B------:R-:W-:-:S04]  /*52b0*/  SHF.R.U32.HI R2, RZ, 0x1, R0 ;  /* 0x00000001ff027819 */ /* 0x000fc80000011600 */
[----:B------:R-:W-:Y:S02]  /*52c0*/  LOP3.LUT R2, R2, 0x1f0, RZ, 0xc0, !PT ;  /* 0x000001f002027812 */ /* 0x000fe400078ec0ff */
[----:B--2---:R-:W-:-:S05]  /*52d0*/  LEA R3, R4, R3, 0x18 ;  /* 0x0000000304037211 */ /* 0x004fca00078ec0ff */
[----:B------:R-:W-:Y:S02]  /*52e0*/  IMAD.IADD R5, R2, 0x1, R3 ;  /* 0x0000000102057824 */ /* 0x000fe400078e0203 */
[----:B------:R-:W-:Y:S02]  /*52f0*/  IMAD.MOV.U32 R2, RZ, RZ, R7 ;  /* 0x000000ffff027224 */ /* 0x000fe400078e0007 */
[----:B------:R-:W-:Y:S01]  /*5300*/  IMAD.MOV.U32 R3, RZ, RZ, R6 ;  /* 0x000000ffff037224 */ /* 0x000fe200078e0006 */
[----:B------:R2:W-:Y:S04]  /*5310*/  STS [R5+0x8], R8 ;  /* 0x0000080805007388 */ /* 0x0005e80000000800 */
[----:B------:R2:W-:Y:S02]  /*5320*/  STS.64 [R5+0x10], R2 ;  /* 0x0000100205007388 */ /* 0x0005e40000000a00 */
.L_x_336:
[----:B------:R-:W-:Y:S05]  /*5330*/  BSYNC.RECONVERGENT B1 ;  /* 0x0000000000017941 */ /* 0x000fea0003800200 */
.L_x_335:
        /* <DEDUP_REMOVED lines=8> */
[----:B----4-:R-:W2:Y:S04]  /*53c0*/  LDS.64 R4, [R24+0x20] ;  /* 0x0000200018047984 */ /* 0x010ea80000000a00 */
[----:B------:R4:W1:Y:S04]  /*53d0*/  LDS R18, [R24+0x28] ;  /* 0x0000280018127984 */ /* 0x0008680000000800 */
[----:B------:R4:W1:Y:S01]  /*53e0*/  LDS R16, [R24+0x38] ;  /* 0x0000380018107984 */ /* 0x0008620000000800 */
[----:B0-----:R-:W-:Y:S01]  /*53f0*/  ISETP.GE.AND P0, PT, R8, R3, PT ;  /* 0x000000030800720c */ /* 0x001fe20003f06270 */
[----:B------:R-:W-:-:S02]  /*5400*/  IMAD.MOV.U32 R19, RZ, RZ, R3 ;  /* 0x000000ffff137224 */ /* 0x000fc400078e0003 */
[----:B--2---:R-:W-:Y:S02]  /*5410*/  IMAD.MOV.U32 R21, RZ, RZ, R4 ;  /* 0x000000ffff157224 */ /* 0x004fe400078e0004 */
[----:B------:R-:W-:-:S08]  /*5420*/  IMAD.MOV.U32 R20, RZ, RZ, R5 ;  /* 0x000000ffff147224 */ /* 0x000fd000078e0005 */
[----:B-1--4-:R-:W-:Y:S05]  /*5430*/  @!P0 BRA `(.L_x_338) ;  /* 0x00000000002c8947 */ /* 0x012fea0003800000 */
        /* <DEDUP_REMOVED lines=11> */
.L_x_338:
[----:B------:R-:W-:Y:S05]  /*54f0*/  BSYNC.RECONVERGENT B1 ;  /* 0x0000000000017941 */ /* 0x000fea0003800200 */
.L_x_337:
[----:B------:R-:W0:Y:S01]  /*5500*/  LDS.64 R4, [R24+0x30] ;  /* 0x0000300018047984 */ /* 0x000e220000000a00 */
[----:B------:R-:W-:Y:S01]  /*5510*/  ISETP.GE.AND P0, PT, R19, R18, PT ;  /* 0x000000121300720c */ /* 0x000fe20003f06270 */
[----:B------:R-:W-:Y:S01]  /*5520*/  BSSY.RECONVERGENT B1, `(.L_x_339) ;  /* 0x0000019000017945 */ /* 0x000fe20003800200 */
[----:B------:R-:W-:Y:S01]  /*5530*/  IMAD.MOV.U32 R23, RZ, RZ, R18 ;  /* 0x000000ffff177224 */ /* 0x000fe200078e0012 */
[----:B------:R1:W2:Y:S04]  /*5540*/  LDS R17, [R24+0x48] ;  /* 0x0000480018117984 */ /* 0x0002a80000000800 */
[----:B------:R1:W4:Y:S04]  /*5550*/  LDS R15, [R24+0x58] ;  /* 0x00005800180f7984 */ /* 0x0003280000000800 */
[----:B------:R1:W1:Y:S04]  /*5560*/  LDS R14, [R24+0x68] ;  /* 0x00006800180e7984 */ /* 0x0002680000000800 */
[----:B------:R0:W1:Y:S04]  /*5570*/  LDS R0, [R24+0x78] ;  /* 0x0000780018007984 */ /* 0x0000680000000800 */
[----:B------:R0:W1:Y:S04]  /*5580*/  LDS.64 R6, [R24+0x40] ;  /* 0x0000400018067984 */ /* 0x0000680000000a00 */
[----:B------:R0:W1:Y:S04]  /*5590*/  LDS.64 R8, [R24+0x50] ;  /* 0x0000500018087984 */ /* 0x0000680000000a00 */
[----:B---3--:R3:W1:Y:S04]  /*55a0*/  LDS.64 R10, [R24+0x60] ;  /* 0x00006000180a7984 */ /* 0x0086680000000a00 */
        /* <DEDUP_REMOVED lines=16> */
.L_x_340:
[----:B------:R-:W-:Y:S05]  /*56b0*/  BSYNC.RECONVERGENT B1 ;  /* 0x0000000000017941 */ /* 0x000fea0003800200 */
.L_x_339:
        /* <DEDUP_REMOVED lines=17> */
.L_x_342:
[----:B------:R-:W-:Y:S05]  /*57d0*/  BSYNC.RECONVERGENT B1 ;  /* 0x0000000000017941 */ /* 0x000fea0003800200 */
.L_x_341:
[----:B--2---:R-:W-:Y:S01]  /*57e0*/  ISETP.GE.AND P0, PT, R4, R17, PT ;  /* 0x000000110400720c */ /* 0x004fe20003f06270 */
        /* <DEDUP_REMOVED lines=16> */
.L_x_344:
[----:B------:R-:W-:Y:S05]  /*58f0*/  BSYNC.RECONVERGENT B1 ;  /* 0x0000000000017941 */ /* 0x000fea0003800200 */
.L_x_343:
[----:B----4-:R-:W-:Y:S01]  /*5900*/  ISETP.GE.AND P0, PT, R6, R15, PT ;  /* 0x0000000f0600720c */ /* 0x010fe20003f06270 */
        /* <DEDUP_REMOVED lines=16> */
.L_x_346:
[----:B------:R-:W-:Y:S05]  /*5a10*/  BSYNC.RECONVERGENT B1 ;  /* 0x0000000000017941 */ /* 0x000fea0003800200 */
.L_x_345:
        /* <DEDUP_REMOVED lines=17> */
.L_x_348:
[----:B------:R-:W-:Y:S05]  /*5b30*/  BSYNC.RECONVERGENT B1 ;  /* 0x0000000000017941 */ /* 0x000fea0003800200 */
.L_x_347:
        /* <DEDUP_REMOVED lines=16> */
.L_x_269:
[----:B------:R-:W-:Y:S05]  /*5c40*/  BSYNC.RECONVERGENT B0 ;  /* 0x0000000000007941 */ /* 0x000fea0003800200 */
.L_x_236:
[----:B------:R-:W-:Y:S05]  /*5c50*/  @P1 EXIT ;  /* 0x000000000000194d */ /* 0x000fea0003800000 */
[----:B0-2-4-:R-:W0:Y:S01]  /*5c60*/  LDC.64 R2, c[0x0][0x388] ;  /* 0x0000e200ff027b82 */ /* 0x015e220000000a00 */
[----:B------:R-:W-:-:S04]  /*5c70*/  LOP3.LUT R7, R7, R6, RZ, 0x3c, !PT ;  /* 0x0000000607077212 */ /* 0x000fc800078e3cff */
[----:B------:R-:W-:-:S04]  /*5c80*/  LOP3.LUT R6, R7, R6, RZ, 0x3c, !PT ;  /* 0x0000000607067212 */ /* 0x000fc800078e3cff */
[----:B------:R-:W-:-:S05]  /*5c90*/  LOP3.LUT R7, R7, R6, RZ, 0x3c, !PT ;  /* 0x0000000607077212 */ /* 0x000fca00078e3cff */
[----:B0-----:R-:W-:Y:S04]  /*5ca0*/  STG.E.64 desc[UR10][R2.64+0x8], R6 ;  /* 0x0000080602007986 */ /* 0x001fe8000c101b0a */
[----:B------:R-:W-:Y:S01]  /*5cb0*/  STG.E desc[UR10][R2.64], R8 ;  /* 0x0000000802007986 */ /* 0x000fe2000c10190a */
[----:B------:R-:W-:Y:S05]  /*5cc0*/  EXIT ;  /* 0x000000000000794d */ /* 0x000fea0003800000 */
.L_x_349:
        /* <DEDUP_REMOVED lines=11> */
.L_x_1142:


//--------------------- .text._ZN6thrust24THRUST_300001_SM_1000_NS8cuda_cub4core6detail13_kernel_agentINS1_8__reduce10DrainAgentIlEEJN3cub18CUB_300001_SM_10009GridQueueIyEElEEEvDpT0_ --------------------------
	.section	.text._ZN6thrust24THRUST_300001_SM_1000_NS8cuda_cub4core6detail13_kernel_agentINS1_8__reduce10DrainAgentIlEEJN3cub18CUB_300001_SM_10009GridQueueIyEElEEEvDpT0_,"ax",@progbits
	.align	128
        .global         _ZN6thrust24THRUST_300001_SM_1000_NS8cuda_cub4core6detail13_kernel_agentINS1_8__reduce10DrainAgentIlEEJN3cub18CUB_300001_SM_10009GridQueueIyEElEEEvDpT0_
        .type           _ZN6thrust24THRUST_300001_SM_1000_NS8cuda_cub4core6detail13_kernel_agentINS1_8__reduce10DrainAgentIlEEJN3cub18CUB_300001_SM_10009GridQueueIyEElEEEvDpT0_,@function
        .size           _ZN6thrust24THRUST_300001_SM_1000_NS8cuda_cub4core6detail13_kernel_agentINS1_8__reduce10DrainAgentIlEEJN3cub18CUB_300001_SM_10009GridQueueIyEElEEEvDpT0_,(.L_x_1143 - _ZN6thrust24THRUST_300001_SM_1000_NS8cuda_cub4core6detail13_kernel_agentINS1_8__reduce10DrainAgentIlEEJN3cub18CUB_300001_SM_10009GridQueueIyEElEEEvDpT0_)
        .other          _ZN6thrust24THRUST_300001_SM_1000_NS8cuda_cub4core6detail13_kernel_agentINS1_8__reduce10DrainAgentIlEEJN3cub18CUB_300001_SM_10009GridQueueIyEElEEEvDpT0_,@"STO_CUDA_ENTRY STV_DEFAULT"
_ZN6thrust24THRUST_300001_SM_1000_NS8cuda_cub4core6detail13_kernel_agentINS1_8__reduce10DrainAgentIlEEJN3cub18CUB_300001_SM_10009GridQueueIyEElEEEvDpT0_:
.text._ZN6thrust24THRUST_300001_SM_1000_NS8cuda_cub4core6detail13_kernel_agentINS1_8__reduce10DrainAgentIlEEJN3cub18CUB_300001_SM_10009GridQueueIyEElEEEvDpT0_:
[----:B------:R-:W-:Y:S08]  /*0000*/  LDC R1, c[0x0][0x37c] ;  /* 0x0000df00ff017b82 */ /* 0x000ff00000000800 */
[----:B------:R-:W0:Y:S01]  /*0010*/  LDC.64 R2, c[0x0][0x380] ;  /* 0x0000e000ff027b82 */ /* 0x000e220000000a00 */
[----:B------:R-:W0:Y:S07]  /*0020*/  LDCU.64 UR4, c[0x0][0x358] ;  /* 0x00006b00ff0477ac */ /* 0x000e2e0008000a00 */
[----:B------:R-:W1:Y:S01]  /*0030*/  LDC.64 R4, c[0x0][0x388] ;  /* 0x0000e200ff047b82 */ /* 0x000e620000000a00 */
[----:B0-----:R-:W-:Y:S04]  /*0040*/  STG.E.64 desc[UR4][R2.64+0x8], RZ ;  /* 0x000008ff02007986 */ /* 0x001fe8000c101b04 */
[----:B-1----:R-:W-:Y:S01]  /*0050*/  STG.E.64 desc[UR4][R2.64], R4 ;  /* 0x0000000402007986 */ /* 0x002fe2000c101b04 */
[----:B------:R-:W-:Y:S05]  /*0060*/  EXIT ;  /* 0x000000000000794d */ /* 0x000fea0003800000 */
.L_x_350:
        /* <DEDUP_REMOVED lines=9> */
.L_x_1143:


//--------------------- .text._ZN6thrust24THRUST_300001_SM_1000_NS8cuda_cub4core6detail13_kernel_agentINS1_8__reduce11ReduceAgentINS0_12zip_iteratorIN4cuda3std3__45tupleIJNS0_10device_ptrIiEENS0_17counting_iteratorIlNS0_11use_defaultESF_SF_EEEEEEEPNSB_IJilEEESJ_lNS1_9__extrema9arg_max_fIilNSA_4lessIiEEEEEEJSI_SK_lN3cub18CUB_300001_SM_100013GridEvenShareIlEENSS_9GridQueueIyEESP_EEEvDpT0_ --------------------------
	.section	.text._ZN6thrust24THRUST_300001_SM_1000_NS8cuda_cub4core6detail13_kernel_agentINS1_8__reduce11ReduceAgentINS0_12zip_iteratorIN4cuda3std3__45tupleIJNS0_10device_ptrIiEENS0_17counting_iteratorIlNS0_11use_defaultESF_SF_EEEEEEEPNSB_IJilEEESJ_lNS1_9__extrema9arg_max_fIilNSA_4lessIiEEEEEEJSI_SK_lN3cub18CUB_300001_SM_100013GridEvenShareIlEENSS_9GridQueueIyEESP_EEEvDpT0_,"ax",@progbits
	.align	128
        .global         _ZN6thrust24THRUST_300001_SM_1000_NS8cuda_cub4core6detail13_kernel_agentINS1_8__reduce11ReduceAgentINS0_12zip_iteratorIN4cuda3std3__45tupleIJNS0_10device_ptrIiEENS0_17counting_iteratorIlNS0_11use_defaultESF_SF_EEEEEEEPNSB_IJilEEESJ_lNS1_9__extrema9arg_max_fIilNSA_4lessIiEEEEEEJSI_SK_lN3cub18CUB_300001_SM_100013GridEvenShareIlEENSS_9GridQueueIyEESP_EEEvDpT0_
        .type           _ZN6thrust24THRUST_300001_SM_1000_NS8cuda_cub4core6detail13_kernel_agentINS1_8__reduce11ReduceAgentINS0_12zip_iteratorIN4cuda3std3__45tupleIJNS0_10device_ptrIiEENS0_17counting_iteratorIlNS0_11use_defaultESF_SF_EEEEEEEPNSB_IJilEEESJ_lNS1_9__extrema9arg_max_fIilNSA_4lessIiEEEEEEJSI_SK_lN3cub18CUB_300001_SM_100013GridEvenShareIlEENSS_9GridQueueIyEESP_EEEvDpT0_,@function
        .size           _ZN6thrust24THRUST_300001_SM_1000_NS8cuda_cub4core6detail13_kernel_agentINS1_8__reduce11ReduceAgentINS0_12zip_iteratorIN4cuda3std3__45tupleIJNS0_10device_ptrIiEENS0_17counting_iteratorIlNS0_11use_defaultESF_SF_EEEEEEEPNSB_IJilEEESJ_lNS1_9__extrema9arg_max_fIilNSA_4lessIiEEEEEEJSI_SK_lN3cub18CUB_300001_SM_100013GridEvenShareIlEENSS_9GridQueueIyEESP_EEEvDpT0_,(.L_x_1144 - _ZN6thrust24THRUST_300001_SM_1000_NS8cuda_cub4core6detail13_kernel_agentINS1_8__reduce11ReduceAgentINS0_12zip_iteratorIN4cuda3std3__45tupleIJNS0_10device_ptrIiEENS0_17counting_iteratorIlNS0_11use_defaultESF_SF_EEEEEEEPNSB_IJilEEESJ_lNS1_9__extrema9arg_max_fIilNSA_4lessIiEEEEEEJSI_SK_lN3cub18CUB_300001_SM_100013GridEvenShareIlEENSS_9GridQueueIyEESP_EEEvDpT0_)
        .other          _ZN6thrust24THRUST_300001_SM_1000_NS8cuda_cub4core6detail13_kernel_agentINS1_8__reduce11ReduceAgentINS0_12zip_iteratorIN4cuda3std3__45tupleIJNS0_10device_ptrIiEENS0_17counting_iteratorIlNS0_11use_defaultESF_SF_EEEEEEEPNSB_IJilEEESJ_lNS1_9__extrema9arg_max_fIilNSA_4lessIiEEEEEEJSI_SK_lN3cub18CUB_300001_SM_100013GridEvenShareIlEENSS_9GridQueueIyEESP_EEEvDpT0_,@"STO_CUDA_ENTRY STV_DEFAULT"
_ZN6thrust24THRUST_300001_SM_1000_NS8cuda_cub4core6detail13_kernel_agentINS1_8__reduce11ReduceAgentINS0_12zip_iteratorIN4cuda3std3__45tupleIJNS0_10device_ptrIiEENS0_17counting_iteratorIlNS0_11use_defaultESF_SF_EEEEEEEPNSB_IJilEEESJ_lNS1_9__extrema9arg_max_fIilNSA_4lessIiEEEEEEJSI_SK_lN3cub18CUB_300001_SM_100013GridEvenShareIlEENSS_9GridQueueIyEESP_EEEvDpT0_:
.text._ZN6thrust24THRUST_300001_SM_1000_NS8cuda_cub4core6detail13_kernel_agentINS1_8__reduce11ReduceAgentINS0_12zip_iteratorIN4cuda3std3__45tupleIJNS0_10device_ptrIiEENS0_17counting_iteratorIlNS0_11use_defaultESF_SF_EEEEEEEPNSB_IJilEEESJ_lNS1_9__extrema9arg_max_fIilNSA_4lessIiEEEEEEJSI_SK_lN3cub18CUB_300001_SM_100013GridEvenShareIlEENSS_9GridQueueIyEESP_EEEvDpT0_:
[----:B------:R-:W-:Y:S01]  /*0000*/  LDC R1, c[0x0][0x37c] ;  /* 0x0000df00ff017b82 */ /* 0x000fe20000000800 */
[----:B------:R-:W0:Y:S01]  /*0010*/  S2R R0, SR_CTAID.X ;  /* 0x0000000000007919 */ /* 0x000e220000002500 */
[----:B------:R-:W1:Y:S01]  /*0020*/  LDCU.64 UR4, c[0x0][0x398] ;  /* 0x00007300ff0477ac */ /* 0x000e620008000a00 */
[----:B------:R-:W-:Y:S01]  /*0030*/  BSSY.RECONVERGENT B0, `(.L_x_351) ;  /* 0x00005a5000007945 */ /* 0x000fe20003800200 */
[----:B------:R-:W2:Y:S01]  /*0040*/  LDCU UR6, c[0x0][0x370] ;  /* 0x00006e00ff0677ac */ /* 0x000ea20008000800 */
[----:B------:R-:W3:Y:S01]  /*0050*/  LDCU.64 UR10, c[0x0][0x358] ;  /* 0x00006b00ff0a77ac */ /* 0x000ee20008000a00 */
[----:B-1----:R-:W-:Y:S02]  /*0060*/  IMAD.U32 R7, RZ, RZ, UR4 ;  /* 0x00000004ff077e24 */ /* 0x002fe4000f8e00ff */
[----:B------:R-:W-:Y:S01]  /*0070*/  IMAD.U32 R18, RZ, RZ, UR5 ;  /* 0x00000005ff127e24 */ /* 0x000fe2000f8e00ff */
[----:B--2---:R-:W-:Y:S01]  /*0080*/  UIMAD UR6, UR6, 0x500, URZ ;  /* 0x00000500060678a4 */ /* 0x004fe2000f8e02ff */
[----:B0-----:R-:W-:-:S05]  /*0090*/  IMAD R6, R0, 0x500, RZ ;  /* 0x0000050000067824 */ /* 0x001fca00078e02ff */
[----:B------:R-:W-:-:S04]  /*00a0*/  IADD3 R2, P1, PT, R6, 0x500, RZ ;  /* 0x0000050006027810 */ /* 0x000fc80007f3e0ff */
[----:B------:R-:W-:Y:S01]  /*00b0*/  ISETP.GT.U32.AND P0, PT, R2, R7, PT ;  /* 0x000000070200720c */ /* 0x000fe20003f04070 */
[----:B------:R-:W-:-:S05]  /*00c0*/  IMAD.X R3, RZ, RZ, RZ, P1 ;  /* 0x000000ffff037224 */ /* 0x000fca00008e06ff */
[----:B------:R-:W-:-:S13]  /*00d0*/  ISETP.GT.AND.EX P0, PT, R3, R18, PT, P0 ;  /* 0x000000120300720c */ /* 0x000fda0003f04300 */
[----:B---3--:R-:W-:Y:S05]  /*00e0*/  @!P0 BRA `(.L_x_352) ;  /* 0x0000003000d48947 */ /* 0x008fea0003800000 */
[----:B------:R-:W0:Y:S01]  /*00f0*/  S2R R9, SR_TID.X ;  /* 0x0000000000097919 */ /* 0x000e220000002100 */
[----:B------:R-:W-:Y:S01]  /*0100*/  IMAD.IADD R10, R7, 0x1, -R6 ;  /* 0x00000001070a7824 */ /* 0x000fe200078e0a06 */
[----:B------:R-:W-:Y:S01]  /*0110*/  BSSY.RECONVERGENT B1, `(.L_x_353) ;  /* 0x0000010000017945 */ /* 0x000fe20003800200 */
[----:B------:R-:W-:Y:S02]  /*0120*/  IMAD.MOV.U32 R12, RZ, RZ, RZ ;  /* 0x000000ffff0c7224 */ /* 0x000fe400078e00ff */
[----:B------:R-:W-:Y:S02]  /*0130*/  IMAD.MOV.U32 R11, RZ, RZ, RZ ;  /* 0x000000ffff0b7224 */ /* 0x000fe400078e00ff */
[----:B------:R-:W-:Y:S01]  /*0140*/  IMAD.MOV.U32 R8, RZ, RZ, RZ ;  /* 0x000000ffff087224 */ /* 0x000fe200078e00ff */
[----:B0-----:R-:W-:Y:S01]  /*0150*/  ISETP.GE.AND P0, PT, R9, R10, PT ;  /* 0x0000000a0900720c */ /* 0x001fe20003f06270 */
[----:B------:R-:W-:-:S12]  /*0160*/  IMAD.MOV.U32 R13, RZ, RZ, R9 ;  /* 0x000000ffff0d7224 */ /* 0x000fd800078e0009 */
[----:B------:R-:W-:Y:S05]  /*0170*/  @P0 BRA `(.L_x_354) ;  /* 0x0000000000240947 */ /* 0x000fea0003800000 */
[----:B------:R-:W0:Y:S01]  /*0180*/  LDCU.128 UR4, c[0x0][0x380] ;  /* 0x00007000ff0477ac */ /* 0x000e220008000c00 */
[----:B------:R-:W-:-:S05]  /*0190*/  IADD3 R11, P0, PT, R6, R9, RZ ;  /* 0x00000009060b7210 */ /* 0x000fca0007f1e0ff */
[----:B------:R-:W-:Y:S01]  /*01a0*/  IMAD.X R8, RZ, RZ, RZ, P0 ;  /* 0x000000ffff087224 */ /* 0x000fe200000e06ff */
[----:B0-----:R-:W-:-:S04]  /*01b0*/  LEA R2, P1, R11, UR4, 0x2 ;  /* 0x000000040b027c11 */ /* 0x001fc8000f8210ff */
[----:B------:R-:W-:-:S05]  /*01c0*/  LEA.HI.X R3, R11, UR5, R8, 0x2, P1 ;  /* 0x000000050b037c11 */ /* 0x000fca00088f1408 */
[----:B------:R0:W5:Y:S01]  /*01d0*/  LDG.E R12, desc[UR10][R2.64] ;  /* 0x0000000a020c7981 */ /* 0x000162000c1e1900 */
[----:B------:R-:W-:Y:S01]  /*01e0*/  IADD3 R11, P0, PT, R11, UR6, RZ ;  /* 0x000000060b0b7c10 */ /* 0x000fe2000ff1e0ff */
[----:B------:R-:W-:-:S03]  /*01f0*/  VIADD R13, R9, 0x100 ;  /* 0x00000100090d7836 */ /* 0x000fc60000000000 */
[----:B------:R-:W-:-:S09]  /*0200*/  IADD3.X R8, PT, PT, R8, UR7, RZ, P0, !PT ;  /* 0x0000000708087c10 */ /* 0x000fd200087fe4ff */
.L_x_354:
[----:B------:R-:W-:Y:S05]  /*0210*/  BSYNC.RECONVERGENT B1 ;  /* 0x0000000000017941 */ /* 0x000fea0003800200 */
.L_x_353:
[----:B------:R-:W-:Y:S01]  /*0220*/  ISETP.GE.AND P0, PT, R13, R10, PT ;  /* 0x0000000a0d00720c */ /* 0x000fe20003f06270 */
[----:B------:R-:W-:-:S12]  /*0230*/  BSSY.RECONVERGENT B1, `(.L_x_355) ;  /* 0x0000099000017945 */ /* 0x000fd80003800200 */
[----:B------:R-:W-:Y:S05]  /*0240*/  @P0 BRA `(.L_x_356) ;  /* 0x00000008005c0947 */ /* 0x000fea0003800000 */
[----:B0-----:R-:W-:Y:S01]  /*0250*/  LOP3.LUT R2, RZ, R13, RZ, 0x33, !PT ;  /* 0x0000000dff027212 */ /* 0x001fe200078e33ff */
[----:B------:R-:W-:Y:S03]  /*0260*/  BSSY.RECONVERGENT B2, `(.L_x_357) ;  /* 0x000002e000027945 */ /* 0x000fe60003800200 */
[----:B------:R-:W-:-:S04]  /*0270*/  IADD3 R15, PT, PT, -R6, R7, R2 ;  /* 0x00000007060f7210 */ /* 0x000fc80007ffe102 */
[----:B------:R-:W-:-:S04]  /*0280*/  LOP3.LUT R2, R15, 0x300, RZ, 0xc0, !PT ;  /* 0x000003000f027812 */ /* 0x000fc800078ec0ff */
[----:B------:R-:W-:-:S13]  /*0290*/  ISETP.NE.AND P0, PT, R2, 0x300, PT ;  /* 0x000003000200780c */ /* 0x000fda0003f05270 */
[----:B------:R-:W-:Y:S05]  /*02a0*/  @!P0 BRA `(.L_x_358) ;  /* 0x0000000000a48947 */ /* 0x000fea0003800000 */
[----:B------:R-:W0:Y:S01]  /*02b0*/  LDCU.128 UR4, c[0x0][0x380] ;  /* 0x00007000ff0477ac */ /* 0x000e220008000c00 */
[----:B------:R-:W-:Y:S02]  /*02c0*/  IADD3 R3, P0, PT, R6, R13, RZ ;  /* 0x0000000d06037210 */ /* 0x000fe40007f1e0ff */
[----:B------:R-:W-:-:S03]  /*02d0*/  LEA.HI R2, R15, 0x1, RZ, 0x18 ;  /* 0x000000010f027811 */ /* 0x000fc600078fc0ff */
[----:B------:R-:W-:Y:S01]  /*02e0*/  IMAD.X R14, RZ, RZ, RZ, P0 ;  /* 0x000000ffff0e7224 */ /* 0x000fe200000e06ff */
[----:B------:R-:W-:-:S05]  /*02f0*/  LOP3.LUT R2, R2, 0x3, RZ, 0xc0, !PT ;  /* 0x0000000302027812 */ /* 0x000fca00078ec0ff */
[----:B------:R-:W-:Y:S01]  /*0300*/  IMAD.MOV R4, RZ, RZ, -R2 ;  /* 0x000000ffff047224 */ /* 0x000fe200078e0a02 */
[C---:B0-----:R-:W-:Y:S02]  /*0310*/  LEA R5, P2, R3.reuse, UR4, 0x2 ;  /* 0x0000000403057c11 */ /* 0x041fe4000f8410ff */
[C---:B------:R-:W-:Y:S02]  /*0320*/  IADD3 R7, P1, PT, R3.reuse, UR6, RZ ;  /* 0x0000000603077c10 */ /* 0x040fe4000ff3e0ff */
[----:B------:R-:W-:Y:S02]  /*0330*/  LEA.HI.X R3, R3, UR5, R14, 0x2, P2 ;  /* 0x0000000503037c11 */ /* 0x000fe400090f140e */
[----:B------:R-:W-:-:S09]  /*0340*/  IADD3.X R14, PT, PT, R14, UR7, RZ, P1, !PT ;  /* 0x000000070e0e7c10 */ /* 0x000fd20008ffe4ff */
.L_x_361:
[----:B------:R-:W-:-:S05]  /*0350*/  IMAD.MOV.U32 R2, RZ, RZ, R5 ;  /* 0x000000ffff027224 */ /* 0x000fca00078e0005 */
[----:B------:R-:W2:Y:S01]  /*0360*/  LDG.E R19, desc[UR10][R2.64] ;  /* 0x0000000a02137981 */ /* 0x000ea2000c1e1900 */
[----:B------:R-:W-:Y:S01]  /*0370*/  VIADD R4, R4, 0x1 ;  /* 0x0000000104047836 */ /* 0x000fe20000000000 */
[----:B------:R-:W-:Y:S01]  /*0380*/  BSSY.RECONVERGENT B3, `(.L_x_359) ;  /* 0x0000016000037945 */ /* 0x000fe20003800200 */
[----:B------:R-:W-:Y:S01]  /*0390*/  IMAD.MOV.U32 R18, RZ, RZ, R11 ;  /* 0x000000ffff127224 */ /* 0x000fe200078e000b */
[----:B------:R-:W-:Y:S01]  /*03a0*/  IADD3 R5, P3, PT, R5, 0x400, RZ ;  /* 0x0000040005057810 */ /* 0x000fe20007f7e0ff */
[----:B------:R-:W-:Y:S01]  /*03b0*/  IMAD.MOV.U32 R17, RZ, RZ, R8 ;  /* 0x000000ffff117224 */ /* 0x000fe200078e0008 */
[----:B------:R-:W-:Y:S01]  /*03c0*/  ISETP.NE.AND P2, PT, R4, RZ, PT ;  /* 0x000000ff0400720c */ /* 0x000fe20003f45270 */
[----:B-----5:R-:W-:Y:S02]  /*03d0*/  IMAD.MOV.U32 R16, RZ, RZ, R12 ;  /* 0x000000ffff107224 */ /* 0x020fe400078e000c */
[----:B------:R-:W-:Y:S02]  /*03e0*/  IMAD.MOV.U32 R11, RZ, RZ, R7 ;  /* 0x000000ffff0b7224 */ /* 0x000fe400078e0007 */
[----:B------:R-:W-:Y:S01]  /*03f0*/  IMAD.MOV.U32 R8, RZ, RZ, R14 ;  /* 0x000000ffff087224 */ /* 0x000fe200078e000e */
[----:B--2---:R-:W-:Y:S01]  /*0400*/  ISETP.GE.AND P0, PT, R12, R19, PT ;  /* 0x000000130c00720c */ /* 0x004fe20003f06270 */
[----:B------:R-:W-:-:S12]  /*0410*/  IMAD.MOV.U32 R12, RZ, RZ, R19 ;  /* 0x000000ffff0c7224 */ /* 0x000fd800078e0013 */
        /* <DEDUP_REMOVED lines=12> */
.L_x_360:
[----:B------:R-:W-:Y:S05]  /*04e0*/  BSYNC.RECONVERGENT B3 ;  /* 0x0000000000037941 */ /* 0x000fea0003800200 */
.L_x_359:
[----:B------:R-:W-:Y:S01]  /*04f0*/  IADD3 R7, P0, PT, R7, 0x100, RZ ;  /* 0x0000010007077810 */ /* 0x000fe20007f1e0ff */
[----:B------:R-:W-:Y:S02]  /*0500*/  VIADD R13, R13, 0x100 ;  /* 0x000001000d0d7836 */ /* 0x000fe40000000000 */
[----:B------:R-:W-:Y:S02]  /*0510*/  IMAD.X R3, RZ, RZ, R3, P3 ;  /* 0x000000ffff037224 */ /* 0x000fe400018e0603 */
[----:B------:R-:W-:Y:S01]  /*0520*/  IMAD.X R14, RZ, RZ, R14, P0 ;  /* 0x000000ffff0e7224 */ /* 0x000fe200000e060e */
[----:B------:R-:W-:Y:S07]  /*0530*/  @P2 BRA `(.L_x_361) ;  /* 0xfffffffc00842947 */ /* 0x000fee000383ffff */
.L_x_358:
[----:B------:R-:W-:Y:S05]  /*0540*/  BSYNC.RECONVERGENT B2 ;  /* 0x0000000000027941 */ /* 0x000fea0003800200 */
.L_x_357:
[----:B------:R-:W-:-:S13]  /*0550*/  ISETP.GE.U32.AND P0, PT, R15, 0x300, PT ;  /* 0x000003000f00780c */ /* 0x000fda0003f06070 */
[----:B------:R-:W-:Y:S05]  /*0560*/  @!P0 BRA `(.L_x_356) ;  /* 0x0000000400948947 */ /* 0x000fea0003800000 */
[----:B------:R-:W0:Y:S01]  /*0570*/  LDC.64 R4, c[0x0][0x380] ;  /* 0x0000e000ff047b82 */ /* 0x000e220000000a00 */
[----:B------:R-:W-:-:S07]  /*0580*/  VIADD R7, R13, 0x200 ;  /* 0x000002000d077836 */ /* 0x000fce0000000000 */
[----:B------:R-:W1:Y:S02]  /*0590*/  LDC.64 R2, c[0x0][0x388] ;  /* 0x0000e200ff027b82 */ /* 0x000e640000000a00 */
.L_x_370:
[----:B------:R-:W-:-:S05]  /*05a0*/  VIADD R13, R7, 0xfffffe00 ;  /* 0xfffffe00070d7836 */ /* 0x000fca0000000000 */
[----:B------:R-:W-:-:S04]  /*05b0*/  IADD3 R19, P0, PT, R6, R13, RZ ;  /* 0x0000000d06137210 */ /* 0x000fc80007f1e0ff */
[----:B------:R-:W-:Y:S02]  /*05c0*/  LEA.HI.X.SX32 R18, R13, RZ, 0x1, P0 ;  /* 0x000000ff0d127211 */ /* 0x000fe400000f0eff */
[----:B0-----:R-:W-:-:S04]  /*05d0*/  LEA R16, P0, R19, R4, 0x2 ;  /* 0x0000000413107211 */ /* 0x001fc800078010ff */
[----:B------:R-:W-:-:S05]  /*05e0*/  LEA.HI.X R17, R19, R5, R18, 0x2, P0 ;  /* 0x0000000513117211 */ /* 0x000fca00000f1412 */
[----:B------:R-:W2:Y:S04]  /*05f0*/  LDG.E R25, desc[UR10][R16.64] ;  /* 0x0000000a10197981 */ /* 0x000ea8000c1e1900 */
[----:B-----5:R0:W5:Y:S04]  /*0600*/  LDG.E R15, desc[UR10][R16.64+0x400] ;  /* 0x0004000a100f7981 */ /* 0x020168000c1e1900 */
[----:B------:R0:W5:Y:S04]  /*0610*/  LDG.E R13, desc[UR10][R16.64+0x800] ;  /* 0x0008000a100d7981 */ /* 0x000168000c1e1900 */
[----:B------:R0:W5:Y:S01]  /*0620*/  LDG.E R14, desc[UR10][R16.64+0xc00] ;  /* 0x000c000a100e7981 */ /* 0x000162000c1e1900 */
[----:B-1----:R-:W-:Y:S01]  /*0630*/  IADD3 R20, P1, PT, R19, R2, RZ ;  /* 0x0000000213147210 */ /* 0x002fe20007f3e0ff */
[----:B------:R-:W-:Y:S01]  /*0640*/  BSSY.RECONVERGENT B2, `(.L_x_362) ;  /* 0x0000013000027945 */ /* 0x000fe20003800200 */
[----:B------:R-:W-:-:S03]  /*0650*/  VIADD R19, R7, 0xffffff00 ;  /* 0xffffff0007137836 */ /* 0x000fc60000000000 */
[----:B------:R-:W-:Y:S02]  /*0660*/  IMAD.X R23, R18, 0x1, R3, P1 ;  /* 0x0000000112177824 */ /* 0x000fe400008e0603 */
[----:B------:R-:W-:Y:S02]  /*0670*/  IMAD.MOV.U32 R21, RZ, RZ, R20 ;  /* 0x000000ffff157224 */ /* 0x000fe400078e0014 */
[----:B------:R-:W-:Y:S01]  /*0680*/  IMAD.MOV.U32 R22, RZ, RZ, R23 ;  /* 0x000000ffff167224 */ /* 0x000fe200078e0017 */
[----:B--2---:R-:W-:Y:S01]  /*0690*/  ISETP.GE.AND P0, PT, R12, R25, PT ;  /* 0x000000190c00720c */ /* 0x004fe20003f06270 */
[----:B------:R-:W-:-:S12]  /*06a0*/  IMAD.MOV.U32 R18, RZ, RZ, R25 ;  /* 0x000000ffff127224 */ /* 0x000fd800078e0019 */
[----:B0-----:R-:W-:Y:S05]  /*06b0*/  @!P0 BRA `(.L_x_363) ;  /* 0x00000000002c8947 */ /* 0x001fea0003800000 */
        /* <DEDUP_REMOVED lines=11> */
.L_x_363:
[----:B------:R-:W-:Y:S05]  /*0770*/  BSYNC.RECONVERGENT B2 ;  /* 0x0000000000027941 */ /* 0x000fea0003800200 */
.L_x_362:
[----:B-----5:R-:W-:Y:S01]  /*0780*/  ISETP.GE.AND P0, PT, R18, R15, PT ;  /* 0x0000000f1200720c */ /* 0x020fe20003f06270 */
[----:B------:R-:W-:Y:S01]  /*0790*/  BSSY.RECONVERGENT B2, `(.L_x_364) ;  /* 0x0000013000027945 */ /* 0x000fe20003800200 */
[----:B------:R-:W-:Y:S02]  /*07a0*/  SHF.R.S32.HI R8, RZ, 0x1f, R19 ;  /* 0x0000001fff087819 */ /* 0x000fe40000011413 */
[----:B------:R-:W-:-:S04]  /*07b0*/  IADD3 R12, P1, P2, R19, R2, R6 ;  /* 0x00000002130c7210 */ /* 0x000fc80007a3e006 */
[----:B------:R-:W-:Y:S01]  /*07c0*/  IADD3.X R11, PT, PT, R8, R3, RZ, P1, P2 ;  /* 0x00000003080b7210 */ /* 0x000fe20000fe44ff */
[----:B------:R-:W-:Y:S02]  /*07d0*/  IMAD.MOV.U32 R19, RZ, RZ, R12 ;  /* 0x000000ffff137224 */ /* 0x000fe400078e000c */
[----:B------:R-:W-:Y:S02]  /*07e0*/  IMAD.MOV.U32 R8, RZ, RZ, R15 ;  /* 0x000000ffff087224 */ /* 0x000fe400078e000f */
[----:B------:R-:W-:Y:S01]  /*07f0*/  IMAD.MOV.U32 R20, RZ, RZ, R11 ;  /* 0x000000ffff147224 */ /* 0x000fe200078e000b */
[----:B------:R-:W-:Y:S06]  /*0800*/  @!P0 BRA `(.L_x_365) ;  /* 0x00000000002c8947 */ /* 0x000fec0003800000 */
        /* <DEDUP_REMOVED lines=11> */
.L_x_365:
[----:B------:R-:W-:Y:S05]  /*08c0*/  BSYNC.RECONVERGENT B2 ;  /* 0x0000000000027941 */ /* 0x000fea0003800200 */
.L_x_364:
[----:B------:R-:W-:Y:S01]  /*08d0*/  ISETP.GE.AND P0, PT, R8, R13, PT ;  /* 0x0000000d0800720c */ /* 0x000fe20003f06270 */
[C---:B------:R-:W-:Y:S01]  /*08e0*/  VIADD R11, R7.reuse, 0x100 ;  /* 0x00000100070b7836 */ /* 0x040fe20000000000 */
[----:B------:R-:W-:Y:S01]  /*08f0*/  SHF.R.S32.HI R12, RZ, 0x1f, R7 ;  /* 0x0000001fff0c7819 */ /* 0x000fe20000011407 */
[----:B------:R-:W-:Y:S01]  /*0900*/  BSSY.RECONVERGENT B2, `(.L_x_366) ;  /* 0x0000014000027945 */ /* 0x000fe20003800200 */
[-CC-:B------:R-:W-:Y:S01]  /*0910*/  IADD3 R18, P1, P4, R7, R2.reuse, R6.reuse ;  /* 0x0000000207127210 */ /* 0x180fe20007c3e006 */
[----:B------:R-:W-:Y:S01]  /*0920*/  IMAD.MOV.U32 R15, RZ, RZ, R13 ;  /* 0x000000ffff0f7224 */ /* 0x000fe200078e000d */
[----:B------:R-:W-:Y:S02]  /*0930*/  IADD3 R23, P2, P3, R11, R2, R6 ;  /* 0x000000020b177210 */ /* 0x000fe40007b5e006 */
[----:B------:R-:W-:Y:S01]  /*0940*/  IADD3.X R21, PT, PT, R12, R3, RZ, P1, P4 ;  /* 0x000000030c157210 */ /* 0x000fe20000fe84ff */
[----:B------:R-:W-:Y:S01]  /*0950*/  IMAD.MOV.U32 R16, RZ, RZ, R18 ;  /* 0x000000ffff107224 */ /* 0x000fe200078e0012 */
[----:B------:R-:W-:-:S03]  /*0960*/  SHF.R.S32.HI R12, RZ, 0x1f, R11 ;  /* 0x0000001fff0c7819 */ /* 0x000fc6000001140b */
        /* <DEDUP_REMOVED lines=13> */
.L_x_367:
[----:B------:R-:W-:Y:S05]  /*0a40*/  BSYNC.RECONVERGENT B2 ;  /* 0x0000000000027941 */ /* 0x000fea0003800200 */
.L_x_366:
[----:B------:R-:W-:Y:S01]  /*0a50*/  ISETP.GE.AND P0, PT, R15, R14, PT ;  /* 0x0000000e0f00720c */ /* 0x000fe20003f06270 */
[----:B------:R-:W-:Y:S01]  /*0a60*/  BSSY.RECONVERGENT B2, `(.L_x_368) ;  /* 0x0000011000027945 */ /* 0x000fe20003800200 */
[----:B------:R-:W-:Y:S01]  /*0a70*/  IADD3.X R18, PT, PT, R12, R3, RZ, P2, P3 ;  /* 0x000000030c127210 */ /* 0x000fe200017e64ff */
[----:B------:R-:W-:Y:S02]  /*0a80*/  IMAD.MOV.U32 R11, RZ, RZ, R23 ;  /* 0x000000ffff0b7224 */ /* 0x000fe400078e0017 */
[----:B------:R-:W-:Y:S02]  /*0a90*/  IMAD.MOV.U32 R12, RZ, RZ, R14 ;  /* 0x000000ffff0c7224 */ /* 0x000fe400078e000e */
[----:B------:R-:W-:-:S06]  /*0aa0*/  IMAD.MOV.U32 R8, RZ, RZ, R18 ;  /* 0x000000ffff087224 */ /* 0x000fcc00078e0012 */
        /* <DEDUP_REMOVED lines=12> */
.L_x_369:
[----:B------:R-:W-:Y:S05]  /*0b70*/  BSYNC.RECONVERGENT B2 ;  /* 0x0000000000027941 */ /* 0x000fea0003800200 */
.L_x_368:
[C---:B------:R-:W-:Y:S02]  /*0b80*/  VIADD R13, R7.reuse, 0x200 ;  /* 0x00000200070d7836 */ /* 0x040fe40000000000 */
[----:B------:R-:W-:-:S03]  /*0b90*/  VIADD R7, R7, 0x400 ;  /* 0x0000040007077836 */ /* 0x000fc60000000000 */
[----:B------:R-:W-:-:S13]  /*0ba0*/  ISETP.GE.AND P0, PT, R13, R10, PT ;  /* 0x0000000a0d00720c */ /* 0x000fda0003f06270 */
[----:B------:R-:W-:Y:S05]  /*0bb0*/  @!P0 BRA `(.L_x_370) ;  /* 0xfffffff800788947 */ /* 0x000fea000383ffff */
.L_x_356:
[----:B------:R-:W-:Y:S05]  /*0bc0*/  BSYNC.RECONVERGENT B1 ;  /* 0x0000000000017941 */ /* 0x000fea0003800200 */
.L_x_355:
[----:B------:R-:W-:-:S13]  /*0bd0*/  ISETP.GE.AND P0, PT, R10, 0x100, PT ;  /* 0x000001000a00780c */ /* 0x000fda0003f06270 */
[----:B------:R-:W-:Y:S05]  /*0be0*/  @!P0 BRA `(.L_x_371) ;  /* 0x00000010008c8947 */ /* 0x000fea0003800000 */
[----:B------:R-:W1:Y:S01]  /*0bf0*/  S2R R10, SR_LANEID ;  /* 0x00000000000a7919 */ /* 0x000e620000000000 */
[----:B------:R-:W-:Y:S01]  /*0c00*/  BSSY.RECONVERGENT B1, `(.L_x_372) ;  /* 0x000001b000017945 */ /* 0x000fe20003800200 */
[----:B------:R-:W-:Y:S01]  /*0c10*/  IMAD.MOV.U32 R6, RZ, RZ, R11 ;  /* 0x000000ffff067224 */ /* 0x000fe200078e000b */
[----:B0----5:R0:W2:Y:S01]  /*0c20*/  SHFL.DOWN PT, R3, R12, 0x1, 0x1f ;  /* 0x08201f000c037f89 */ /* 0x0210a200000e0000 */
[----:B------:R-:W-:Y:S02]  /*0c30*/  IMAD.MOV.U32 R7, RZ, RZ, R8 ;  /* 0x000000ffff077224 */ /* 0x000fe400078e0008 */
[----:B------:R-:W-:Y:S01]  /*0c40*/  IMAD.MOV.U32 R2, RZ, RZ, R12 ;  /* 0x000000ffff027224 */ /* 0x000fe200078e000c */
[----:B------:R0:W3:Y:S04]  /*0c50*/  SHFL.DOWN PT, R4, R11, 0x1, 0x1f ;  /* 0x08201f000b047f89 */ /* 0x0000e800000e0000 */
[----:B------:R0:W4:Y:S01]  /*0c60*/  SHFL.DOWN PT, R5, R8, 0x1, 0x1f ;  /* 0x08201f0008057f89 */ /* 0x00012200000e0000 */
[----:B-1----:R-:W-:-:S02]  /*0c70*/  ISETP.GT.AND P0, PT, R10, 0x1e, PT ;  /* 0x0000001e0a00780c */ /* 0x002fc40003f04270 */
[C---:B------:R-:W-:Y:S02]  /*0c80*/  ISETP.GT.AND P1, PT, R10.reuse, 0x1d, PT ;  /* 0x0000001d0a00780c */ /* 0x040fe40003f24270 */
[----:B------:R-:W-:-:S09]  /*0c90*/  ISETP.GT.AND P3, PT, R10, 0x1b, PT ;  /* 0x0000001b0a00780c */ /* 0x000fd20003f64270 */
[----:B0-234-:R-:W-:Y:S05]  /*0ca0*/  @P0 BRA `(.L_x_373) ;  /* 0x0000000000400947 */ /* 0x01dfea0003800000 */
        /* <DEDUP_REMOVED lines=16> */
.L_x_373:
[----:B------:R-:W-:Y:S05]  /*0db0*/  BSYNC.RECONVERGENT B1 ;  /* 0x0000000000017941 */ /* 0x000fea0003800200 */
.L_x_372:
        /* <DEDUP_REMOVED lines=27> */
.L_x_375:
[----:B------:R-:W-:Y:S05]  /*0f70*/  BSYNC.RECONVERGENT B1 ;  /* 0x0000000000017941 */ /* 0x000fea0003800200 */
.L_x_374:
        /* <DEDUP_REMOVED lines=9> */
[----:B0-----:R-:W-:Y:S02]  /*1010*/  IMAD.MOV.U32 R6, RZ, RZ, R11 ;  /* 0x000000ffff067224 */ /* 0x001fe400078e000b */
[----:B-1----:R-:W-:Y:S02]  /*1020*/  IMAD.MOV.U32 R7, RZ, RZ, R10 ;  /* 0x000000ffff077224 */ /* 0x002fe400078e000a */
        /* <DEDUP_REMOVED lines=13> */
.L_x_377:
[----:B------:R-:W-:Y:S05]  /*1100*/  BSYNC.RECONVERGENT B1 ;  /* 0x0000000000017941 */ /* 0x000fea0003800200 */
.L_x_376:
        /* <DEDUP_REMOVED lines=9> */
[----:B---3--:R-:W-:Y:S02]  /*11a0*/  IMAD.MOV.U32 R4, RZ, RZ, R13 ;  /* 0x000000ffff047224 */ /* 0x008fe400078e000d */
        /* <DEDUP_REMOVED lines=14> */
.L_x_379:
[----:B------:R-:W-:Y:S05]  /*1290*/  BSYNC.RECONVERGENT B1 ;  /* 0x0000000000017941 */ /* 0x000fea0003800200 */
.L_x_378:
[----:B0-----:R0:W0:Y:S01]  /*12a0*/  SHFL.DOWN PT, R2, R3, 0x10, 0x1f ;  /* 0x0a001f0003027f89 */ /* 0x00102200000e0000 */
[----:B------:R-:W-:Y:S01]  /*12b0*/  BSSY.RECONVERGENT B1, `(.L_x_380) ;  /* 0x0000017000017945 */ /* 0x000fe20003800200 */
[----:B--2---:R-:W-:Y:S02]  /*12c0*/  IMAD.MOV.U32 R7, RZ, RZ, R4 ;  /* 0x000000ffff077224 */ /* 0x004fe400078e0004 */
[----:B------:R2:W0:Y:S01]  /*12d0*/  SHFL.DOWN PT, R11, R4, 0x10, 0x1f ;  /* 0x0a001f00040b7f89 */ /* 0x00042200000e0000 */
[----:B----4-:R-:W-:Y:S02]  /*12e0*/  IMAD.MOV.U32 R8, RZ, RZ, R5 ;  /* 0x000000ffff087224 */ /* 0x010fe400078e0005 */
[----:B------:R-:W-:Y:S01]  /*12f0*/  IMAD.MOV.U32 R6, RZ, RZ, R3 ;  /* 0x000000ffff067224 */ /* 0x000fe200078e0003 */
[----:B-1----:R2:W1:Y:S01]  /*1300*/  SHFL.DOWN PT, R10, R5, 0x10, 0x1f ;  /* 0x0a001f00050a7f89 */ /* 0x00246200000e0000 */
[----:B------:R-:W-:Y:S05]  /*1310*/  @P4 BRA `(.L_x_381) ;  /* 0x0000000000404947 */ /* 0x000fea0003800000 */
        /* <DEDUP_REMOVED lines=16> */
.L_x_381:
[----:B------:R-:W-:Y:S05]  /*1420*/  BSYNC.RECONVERGENT B1 ;  /* 0x0000000000017941 */ /* 0x000fea0003800200 */
.L_x_380:
[----:B------:R-:W-:Y:S04]  /*1430*/  BSSY.RECONVERGENT B1, `(.L_x_382) ;  /* 0x000000c000017945 */ /* 0x000fe80003800200 */
[----:B------:R-:W-:Y:S05]  /*1440*/  @P2 BRA `(.L_x_383) ;  /* 0x0000000000282947 */ /* 0x000fea0003800000 */
[----:B--2---:R-:W2:Y:S01]  /*1450*/  S2R R4, SR_CgaCtaId ;  /* 0x0000000000047919 */ /* 0x004ea20000008800 */
        /* <DEDUP_REMOVED lines=9> */
.L_x_383:
[----:B------:R-:W-:Y:S05]  /*14f0*/  BSYNC.RECONVERGENT B1 ;  /* 0x0000000000017941 */ /* 0x000fea0003800200 */
.L_x_382:
[----:B------:R-:W-:Y:S01]  /*1500*/  BAR.SYNC.DEFER_BLOCKING 0x0 ;  /* 0x0000000000007b1d */ /* 0x000fe20000010000 */
[----:B------:R-:W-:-:S13]  /*1510*/  ISETP.NE.AND P2, PT, R9, RZ, PT ;  /* 0x000000ff0900720c */ /* 0x000fda0003f45270 */
[----:B------:R-:W-:Y:S05]  /*1520*/  @P2 BRA `(.L_x_384) ;  /* 0x0000004400542947 */ /* 0x000fea0003800000 */
[----:B0---4-:R-:W0:Y:S01]  /*1530*/  S2R R3, SR_CgaCtaId ;  /* 0x0000000000037919 */ /* 0x011e220000008800 */
[----:B------:R-:W-:Y:S01]  /*1540*/  MOV R2, 0x400 ;  /* 0x0000040000027802 */ /* 0x000fe20000000f00 */
[----:B------:R-:W-:Y:S03]  /*1550*/  BSSY.RECONVERGENT B1, `(.L_x_385) ;  /* 0x0000016000017945 */ /* 0x000fe60003800200 */
[----:B0-----:R-:W-:-:S05]  /*1560*/  LEA R26, R3, R2, 0x18 ;  /* 0x00000002031a7211 */ /* 0x001fca00078ec0ff */
[----:B--2---:R-:W0:Y:S04]  /*1570*/  LDS R5, [R26+0x18] ;  /* 0x000018001a057984 */ /* 0x004e280000000800 */
[----:B------:R2:W4:Y:S04]  /*1580*/  LDS.64 R2, [R26+0x20] ;  /* 0x000020001a027984 */ /* 0x0005280000000a00 */
[----:B------:R2:W1:Y:S04]  /*1590*/  LDS R22, [R26+0x28] ;  /* 0x000028001a167984 */ /* 0x0004680000000800 */
[----:B------:R2:W1:Y:S01]  /*15a0*/  LDS R16, [R26+0x38] ;  /* 0x000038001a107984 */ /* 0x0004620000000800 */
[----:B0-----:R-:W-:Y:S01]  /*15b0*/  ISETP.GE.AND P0, PT, R6, R5, PT ;  /* 0x000000050600720c */ /* 0x001fe20003f06270 */
[----:B------:R-:W-:-:S12]  /*15c0*/  IMAD.MOV.U32 R21, RZ, RZ, R5 ;  /* 0x000000ffff157224 */ /* 0x000fd800078e0005 */
[----:B-12-4-:R-:W-:Y:S05]  /*15d0*/  @!P0 BRA `(.L_x_386) ;  /* 0x0000000000348947 */ /* 0x016fea0003800000 */
        /* <DEDUP_REMOVED lines=13> */
.L_x_386:
[----:B------:R-:W-:Y:S05]  /*16b0*/  BSYNC.RECONVERGENT B1 ;  /* 0x0000000000017941 */ /* 0x000fea0003800200 */
.L_x_385:
        /* <DEDUP_REMOVED lines=21> */
[C---:B------:R-:W-:Y:S02]  /*1810*/  @P3 ISETP.LT.U32.AND P1, PT, R2.reuse, R6, PT ;  /* 0x000000060200320c */ /* 0x040fe40003f21070 */
[CC--:B------:R-:W-:Y:S02]  /*1820*/  @P3 ISETP.GE.AND.EX P0, PT, R3.reuse, R7.reuse, PT, P0 ;  /* 0x000000070300320c */ /* 0x0c0fe40003f06300 */
[----:B------:R-:W-:Y:S02]  /*1830*/  @P3 ISETP.LT.AND.EX P1, PT, R3, R7, PT, P1 ;  /* 0x000000070300320c */ /* 0x000fe40003f21310 */
[----:B------:R-:W-:Y:S02]  /*1840*/  @P3 SEL R23, R21, R22, !P0 ;  /* 0x0000001615173207 */ /* 0x000fe40004000000 */
[----:B------:R-:W-:-:S02]  /*1850*/  @P3 SEL R25, R2, R6, P1 ;  /* 0x0000000602193207 */ /* 0x000fc40000800000 */
[----:B------:R-:W-:-:S07]  /*1860*/  @P3 SEL R24, R3, R7, P1 ;  /* 0x0000000703183207 */ /* 0x000fce0000800000 */
.L_x_388:
[----:B------:R-:W-:Y:S05]  /*1870*/  BSYNC.RECONVERGENT B1 ;  /* 0x0000000000017941 */ /* 0x000fea0003800200 */
.L_x_387:
        /* <DEDUP_REMOVED lines=17> */
.L_x_390:
[----:B------:R-:W-:Y:S05]  /*1990*/  BSYNC.RECONVERGENT B1 ;  /* 0x0000000000017941 */ /* 0x000fea0003800200 */
.L_x_389:
        /* <DEDUP_REMOVED lines=17> */
.L_x_392:
[----:B------:R-:W-:Y:S05]  /*1ab0*/  BSYNC.RECONVERGENT B1 ;  /* 0x0000000000017941 */ /* 0x000fea0003800200 */
.L_x_391:
        /* <DEDUP_REMOVED lines=17> */
.L_x_394:
[----:B------:R-:W-:Y:S05]  /*1bd0*/  BSYNC.RECONVERGENT B1 ;  /* 0x0000000000017941 */ /* 0x000fea0003800200 */
.L_x_393:
        /* <DEDUP_REMOVED lines=17> */
.L_x_396:
[----:B------:R-:W-:Y:S05]  /*1cf0*/  BSYNC.RECONVERGENT B1 ;  /* 0x0000000000017941 */ /* 0x000fea0003800200 */
.L_x_395:
        /* <DEDUP_REMOVED lines=18> */
.L_x_371:
[----:B------:R-:W1:Y:S01]  /*1e20*/  S2R R14, SR_LANEID ;  /* 0x00000000000e7919 */ /* 0x000e620000000000 */
[----:B0-----:R-:W-:Y:S01]  /*1e30*/  LOP3.LUT R2, R9, 0x3e0, RZ, 0xc0, !PT ;  /* 0x000003e009027812 */ /* 0x001fe200078ec0ff */
[----:B------:R-:W-:Y:S01]  /*1e40*/  BSSY.RECONVERGENT B1, `(.L_x_397) ;  /* 0x0000027000017945 */ /* 0x000fe20003800200 */
[----:B------:R-:W-:Y:S02]  /*1e50*/  IMAD.MOV.U32 R16, RZ, RZ, R8 ;  /* 0x000000ffff107224 */ /* 0x000fe400078e0008 */
[----:B------:R-:W-:Y:S01]  /*1e60*/  LOP3.LUT R5, RZ, R2, RZ, 0x33, !PT ;  /* 0x00000002ff057212 */ /* 0x000fe200078e33ff */
[----:B------:R-:W-:-:S05]  /*1e70*/  VIADD R3, R2, 0x20 ;  /* 0x0000002002037836 */ /* 0x000fca0000000000 */
[----:B------:R-:W-:Y:S01]  /*1e80*/  ISETP.GT.AND P0, PT, R3, R10, PT ;  /* 0x0000000a0300720c */ /* 0x000fe20003f04270 */
[----:B------:R-:W-:-:S05]  /*1e90*/  IMAD.IADD R3, R10, 0x1, R5 ;  /* 0x000000010a037824 */ /* 0x000fca00078e0205 */
[----:B------:R-:W-:-:S05]  /*1ea0*/  SEL R3, R3, 0x1f, P0 ;  /* 0x0000001f03037807 */ /* 0x000fca0000000000 */
[----:B-----5:R0:W2:Y:S04]  /*1eb0*/  SHFL.DOWN PT, R5, R12, 0x1, R3 ;  /* 0x082000000c057989 */ /* 0x0200a800000e0003 */
[----:B------:R0:W3:Y:S01]  /*1ec0*/  SHFL.DOWN PT, R7, R8, 0x1, R3 ;  /* 0x0820000008077989 */ /* 0x0000e200000e0003 */
[CC--:B-1----:R-:W-:Y:S01]  /*1ed0*/  ISETP.GE.AND P0, PT, R14.reuse, R3.reuse, PT ;  /* 0x000000030e00720c */ /* 0x0c2fe20003f06270 */
[C---:B------:R-:W-:Y:S01]  /*1ee0*/  VIADD R4, R14.reuse, 0x4 ;  /* 0x000000040e047836 */ /* 0x040fe20000000000 */
[C---:B------:R-:W-:Y:S01]  /*1ef0*/  ISETP.NE.AND P2, PT, R14.reuse, RZ, PT ;  /* 0x000000ff0e00720c */ /* 0x040fe20003f45270 */
[C---:B------:R-:W-:Y:S02]  /*1f00*/  VIADD R2, R14.reuse, 0x2 ;  /* 0x000000020e027836 */ /* 0x040fe40000000000 */
[----:B------:R-:W-:Y:S01]  /*1f10*/  VIADD R6, R14, 0x8 ;  /* 0x000000080e067836 */ /* 0x000fe20000000000 */
[-C--:B------:R-:W-:Y:S01]  /*1f20*/  ISETP.GT.AND P5, PT, R4, R3.reuse, PT ;  /* 0x000000030400720c */ /* 0x080fe20003fa4270 */
[----:B------:R-:W-:Y:S01]  /*1f30*/  VIADD R14, R14, 0x10 ;  /* 0x000000100e0e7836 */ /* 0x000fe20000000000 */
[----:B------:R0:W1:Y:S01]  /*1f40*/  SHFL.DOWN PT, R4, R11, 0x1, R3 ;  /* 0x082000000b047989 */ /* 0x00006200000e0003 */
[-C--:B------:R-:W-:Y:S01]  /*1f50*/  ISETP.GT.AND P1, PT, R2, R3.reuse, PT ;  /* 0x000000030200720c */ /* 0x080fe20003f24270 */
[----:B------:R-:W-:Y:S01]  /*1f60*/  IMAD.MOV.U32 R2, RZ, RZ, R12 ;  /* 0x000000ffff027224 */ /* 0x000fe200078e000c */
[-C--:B------:R-:W-:Y:S01]  /*1f70*/  ISETP.GT.AND P4, PT, R6, R3.reuse, PT ;  /* 0x000000030600720c */ /* 0x080fe20003f84270 */
[----:B------:R-:W-:Y:S01]  /*1f80*/  IMAD.MOV.U32 R6, RZ, RZ, R11 ;  /* 0x000000ffff067224 */ /* 0x000fe200078e000b */
[----:B------:R-:W-:Y:S01]  /*1f90*/  ISETP.GT.AND P3, PT, R14, R3, PT ;  /* 0x000000030e00720c */ /* 0x000fe20003f64270 */
[----:B--2---:R-:W-:-:S12]  /*1fa0*/  @P0 BRA `(.L_x_398) ;  /* 0x0000000000400947 */ /* 0x004fd80003800000 */
[----:B------:R-:W-:Y:S01]  /*1fb0*/  ISETP.GE.AND P0, PT, R12, R5, PT ;  /* 0x000000050c00720c */ /* 0x000fe20003f06270 */
        /* <DEDUP_REMOVED lines=15> */
.L_x_398:
[----:B------:R-:W-:Y:S05]  /*20b0*/  BSYNC.RECONVERGENT B1 ;  /* 0x0000000000017941 */ /* 0x000fea0003800200 */
.L_x_397:
[----:B------:R2:W4:Y:S01]  /*20c0*/  SHFL.DOWN PT, R5, R2, 0x2, R3 ;  /* 0x0840000002057989 */ /* 0x00052200000e0003 */
[----:B------:R-:W-:Y:S01]  /*20d0*/  BSSY.RECONVERGENT B1, `(.L_x_399) ;  /* 0x0000017000017945 */ /* 0x000fe20003800200 */
[----:B-1----:R-:W-:Y:S02]  /*20e0*/  IMAD.MOV.U32 R4, RZ, RZ, R2 ;  /* 0x000000ffff047224 */ /* 0x002fe400078e0002 */
[----:B---3--:R2:W1:Y:S01]  /*20f0*/  SHFL.DOWN PT, R7, R6, 0x2, R3 ;  /* 0x0840000006077989 */ /* 0x00846200000e0003 */
[----:B0-----:R-:W-:Y:S02]  /*2100*/  IMAD.MOV.U32 R12, RZ, RZ, R6 ;  /* 0x000000ffff0c7224 */ /* 0x001fe400078e0006 */
[----:B------:R-:W-:Y:S01]  /*2110*/  IMAD.MOV.U32 R14, RZ, RZ, R16 ;  /* 0x000000ffff0e7224 */ /* 0x000fe200078e0010 */
[----:B------:R2:W0:Y:S01]  /*2120*/  SHFL.DOWN PT, R11, R16, 0x2, R3 ;  /* 0x08400000100b7989 */ /* 0x00042200000e0003 */
[----:B------:R-:W-:Y:S05]  /*2130*/  @P1 BRA `(.L_x_400) ;  /* 0x0000000000401947 */ /* 0x000fea0003800000 */
[----:B----4-:R-:W-:Y:S01]  /*2140*/  ISETP.GE.AND P0, PT, R2, R5, PT ;  /* 0x000000050200720c */ /* 0x010fe20003f06270 */
[----:B------:R-:W-:Y:S02]  /*2150*/  IMAD.MOV.U32 R4, RZ, RZ, R5 ;  /* 0x000000ffff047224 */ /* 0x000fe400078e0005 */
[----:B-1----:R-:W-:Y:S02]  /*2160*/  IMAD.MOV.U32 R12, RZ, RZ, R7 ;  /* 0x000000ffff0c7224 */ /* 0x002fe400078e0007 */
        /* <DEDUP_REMOVED lines=13> */
.L_x_400:
[----:B------:R-:W-:Y:S05]  /*2240*/  BSYNC.RECONVERGENT B1 ;  /* 0x0000000000017941 */ /* 0x000fea0003800200 */
.L_x_399:
[----:B----4-:R3:W4:Y:S01]  /*2250*/  SHFL.DOWN PT, R5, R4, 0x4, R3 ;  /* 0x0880000004057989 */ /* 0x01072200000e0003 */
[----:B------:R-:W-:Y:S01]  /*2260*/  BSSY.RECONVERGENT B1, `(.L_x_401) ;  /* 0x0000017000017945 */ /* 0x000fe20003800200 */
[----:B--2---:R-:W-:Y:S02]  /*2270*/  IMAD.MOV.U32 R2, RZ, RZ, R4 ;  /* 0x000000ffff027224 */ /* 0x004fe400078e0004 */
[----:B-1----:R3:W1:Y:S01]  /*2280*/  SHFL.DOWN PT, R7, R12, 0x4, R3 ;  /* 0x088000000c077989 */ /* 0x00266200000e0003 */
[----:B------:R-:W-:Y:S02]  /*2290*/  IMAD.MOV.U32 R6, RZ, RZ, R12 ;  /* 0x000000ffff067224 */ /* 0x000fe400078e000c */
[----:B------:R-:W-:Y:S01]  /*22a0*/  IMAD.MOV.U32 R8, RZ, RZ, R14 ;  /* 0x000000ffff087224 */ /* 0x000fe200078e000e */
[----:B0-----:R3:W0:Y:S01]  /*22b0*/  SHFL.DOWN PT, R11, R14, 0x4, R3 ;  /* 0x088000000e0b7989 */ /* 0x00162200000e0003 */
        /* <DEDUP_REMOVED lines=17> */
.L_x_402:
[----:B------:R-:W-:Y:S05]  /*23d0*/  BSYNC.RECONVERGENT B1 ;  /* 0x0000000000017941 */ /* 0x000fea0003800200 */
.L_x_401:
[----:B----4-:R2:W4:Y:S01]  /*23e0*/  SHFL.DOWN PT, R5, R2, 0x8, R3 ;  /* 0x0900000002057989 */ /* 0x01052200000e0003 */
[----:B------:R-:W-:Y:S01]  /*23f0*/  BSSY.RECONVERGENT B1, `(.L_x_403) ;  /* 0x0000017000017945 */ /* 0x000fe20003800200 */
[----:B---3--:R-:W-:Y:S02]  /*2400*/  IMAD.MOV.U32 R4, RZ, RZ, R2 ;  /* 0x000000ffff047224 */ /* 0x008fe400078e0002 */
        /* <DEDUP_REMOVED lines=21> */
.L_x_404:
[----:B------:R-:W-:Y:S05]  /*2560*/  BSYNC.RECONVERGENT B1 ;  /* 0x0000000000017941 */ /* 0x000fea0003800200 */
.L_x_403:
[----:B----4-:R3:W4:Y:S01]  /*2570*/  SHFL.DOWN PT, R5, R4, 0x10, R3 ;  /* 0x0a00000004057989 */ /* 0x01072200000e0003 */
[----:B------:R-:W-:Y:S01]  /*2580*/  BSSY.RECONVERGENT B1, `(.L_x_405) ;  /* 0x0000017000017945 */ /* 0x000fe20003800200 */
[----:B--2---:R-:W-:Y:S02]  /*2590*/  IMAD.MOV.U32 R6, RZ, RZ, R4 ;  /* 0x000000ffff067224 */ /* 0x004fe400078e0004 */
[----:B0-----:R3:W0:Y:S01]  /*25a0*/  SHFL.DOWN PT, R11, R12, 0x10, R3 ;  /* 0x0a0000000c0b7989 */ /* 0x00162200000e0003 */
[----:B-1----:R-:W-:Y:S02]  /*25b0*/  IMAD.MOV.U32 R7, RZ, RZ, R12 ;  /* 0x000000ffff077224 */ /* 0x002fe400078e000c */
[----:B------:R-:W-:Y:S01]  /*25c0*/  IMAD.MOV.U32 R8, RZ, RZ, R14 ;  /* 0x000000ffff087224 */ /* 0x000fe200078e000e */
[----:B------:R3:W1:Y:S01]  /*25d0*/  SHFL.DOWN PT, R13, R14, 0x10, R3 ;  /* 0x0a0000000e0d7989 */ /* 0x00066200000e0003 */
        /* <DEDUP_REMOVED lines=17> */
.L_x_406:
[----:B------:R-:W-:Y:S05]  /*26f0*/  BSYNC.RECONVERGENT B1 ;  /* 0x0000000000017941 */ /* 0x000fea0003800200 */
.L_x_405:
[----:B------:R-:W-:Y:S04]  /*2700*/  BSSY.RECONVERGENT B1, `(.L_x_407) ;  /* 0x000000c000017945 */ /* 0x000fe80003800200 */
[----:B------:R-:W-:Y:S05]  /*2710*/  @P2 BRA `(.L_x_408) ;  /* 0x0000000000282947 */ /* 0x000fea0003800000 */
[----:B---3--:R-:W2:Y:S01]  /*2720*/  S2R R4, SR_CgaCtaId ;  /* 0x0000000000047919 */ /* 0x008ea20000008800 */
[----:B------:R-:W-:Y:S02]  /*2730*/  MOV R3, 0x400 ;  /* 0x0000040000037802 */ /* 0x000fe40000000f00 */
[----:B------:R-:W-:-:S04]  /*2740*/  SHF.R.U32.HI R2, RZ, 0x1, R9 ;  /* 0x00000001ff027819 */ /* 0x000fc80000011609 */
[----:B------:R-:W-:Y:S02]  /*2750*/  LOP3.LUT R2, R2, 0x1f0, RZ, 0xc0, !PT ;  /* 0x000001f002027812 */ /* 0x000fe400078ec0ff */
[----:B--2---:R-:W-:-:S05]  /*2760*/  LEA R3, R4, R3, 0x18 ;  /* 0x0000000304037211 */ /* 0x004fca00078ec0ff */
[----:B----4-:R-:W-:Y:S02]  /*2770*/  IMAD.IADD R5, R2, 0x1, R3 ;  /* 0x0000000102057824 */ /* 0x010fe400078e0203 */
[----:B------:R-:W-:Y:S02]  /*2780*/  IMAD.MOV.U32 R2, RZ, RZ, R7 ;  /* 0x000000ffff027224 */ /* 0x000fe400078e0007 */
[----:B------:R-:W-:Y:S01]  /*2790*/  IMAD.MOV.U32 R3, RZ, RZ, R8 ;  /* 0x000000ffff037224 */ /* 0x000fe200078e0008 */
[----:B------:R2:W-:Y:S04]  /*27a0*/  STS [R5+0x8], R6 ;  /* 0x0000080605007388 */ /* 0x0005e80000000800 */
[----:B------:R2:W-:Y:S02]  /*27b0*/  STS.64 [R5+0x10], R2 ;  /* 0x0000100205007388 */ /* 0x0005e40000000a00 */
.L_x_408:
[----:B------:R-:W-:Y:S05]  /*27c0*/  BSYNC.RECONVERGENT B1 ;  /* 0x0000000000017941 */ /* 0x000fea0003800200 */
.L_x_407:
[----:B------:R-:W-:Y:S01]  /*27d0*/  BAR.SYNC.DEFER_BLOCKING 0x0 ;  /* 0x0000000000007b1d */ /* 0x000fe20000010000 */
[----:B------:R-:W-:-:S13]  /*27e0*/  ISETP.NE.AND P2, PT, R9, RZ, PT ;  /* 0x000000ff0900720c */ /* 0x000fda0003f45270 */
[----:B------:R-:W-:Y:S05]  /*27f0*/  @P2 BRA `(.L_x_384) ;  /* 0x0000003000a02947 */ /* 0x000fea0003800000 */
[C---:B------:R-:W-:Y:S01]  /*2800*/  ISETP.GE.AND P0, PT, R10.reuse, 0x21, PT ;  /* 0x000000210a00780c */ /* 0x040fe20003f06270 */
[----:B--2---:R-:W-:Y:S01]  /*2810*/  IMAD.MOV.U32 R2, RZ, RZ, R6 ;  /* 0x000000ffff027224 */ /* 0x004fe200078e0006 */
[C---:B------:R-:W-:Y:S01]  /*2820*/  ISETP.GE.AND P5, PT, R10.reuse, 0x41, PT ;  /* 0x000000410a00780c */ /* 0x040fe20003fa6270 */
[----:B0-----:R-:W-:Y:S01]  /*2830*/  IMAD.MOV.U32 R11, RZ, RZ, R7 ;  /* 0x000000ffff0b7224 */ /* 0x001fe200078e0007 */
[C---:B------:R-:W-:Y:S01]  /*2840*/  ISETP.GE.AND P4, PT, R10.reuse, 0x61, PT ;  /* 0x000000610a00780c */ /* 0x040fe20003f86270 */
[----:B---3--:R-:W-:Y:S01]  /*2850*/  IMAD.MOV.U32 R4, RZ, RZ, R8 ;  /* 0x000000ffff047224 */ /* 0x008fe200078e0008 */
[----:B------:R-:W-:-:S07]  /*2860*/  ISETP.GE.AND P3, PT, R10, 0x81, PT ;  /* 0x000000810a00780c */ /* 0x000fce0003f66270 */
[----:B------:R-:W-:Y:S06]  /*2870*/  @!P0 BRA `(.L_x_409) ;  /* 0x00000000005c8947 */ /* 0x000fec0003800000 */
[----:B------:R-:W0:Y:S01]  /*2880*/  S2UR UR5, SR_CgaCtaId ;  /* 0x00000000000579c3 */ /* 0x000e220000008800 */
[----:B------:R-:W-:Y:S01]  /*2890*/  UMOV UR4, 0x400 ;  /* 0x0000040000047882 */ /* 0x000fe20000000000 */
[----:B------:R-:W-:Y:S01]  /*28a0*/  BSSY.RECONVERGENT B1, `(.L_x_409) ;  /* 0x0000014000017945 */ /* 0x000fe20003800200 */
        /* <DEDUP_REMOVED lines=19> */
.L_x_410:
[----:B------:R-:W-:Y:S05]  /*29e0*/  BSYNC.RECONVERGENT B1 ;  /* 0x0000000000017941 */ /* 0x000fea0003800200 */
.L_x_409:
[----:B------:R-:W-:Y:S02]  /*29f0*/  IMAD.MOV.U32 R3, RZ, RZ, R2 ;  /* 0x000000ffff037224 */ /* 0x000fe400078e0002 */
[----:B------:R-:W-:Y:S02]  /*2a00*/  IMAD.MOV.U32 R9, RZ, RZ, R11 ;  /* 0x000000ffff097224 */ /* 0x000fe400078e000b */
[----:B------:R-:W-:Y:S01]  /*2a10*/  IMAD.MOV.U32 R8, RZ, RZ, R4 ;  /* 0x000000ffff087224 */ /* 0x000fe200078e0004 */
[----:B------:R-:W-:Y:S06]  /*2a20*/  @!P5 BRA `(.L_x_411) ;  /* 0x00000000005cd947 */ /* 0x000fec0003800000 */
[----:B------:R-:W0:Y:S01]  /*2a30*/  S2UR UR5, SR_CgaCtaId ;  /* 0x00000000000579c3 */ /* 0x000e220000008800 */
[----:B------:R-:W-:Y:S01]  /*2a40*/  UMOV UR4, 0x400 ;  /* 0x0000040000047882 */ /* 0x000fe20000000000 */
[----:B------:R-:W-:Y:S01]  /*2a50*/  BSSY.RECONVERGENT B1, `(.L_x_411) ;  /* 0x0000014000017945 */ /* 0x000fe20003800200 */
[----:B0-----:R-:W-:-:S09]  /*2a60*/  ULEA UR4, UR5, UR4, 0x18 ;  /* 0x0000000405047291 */ /* 0x001fd2000f8ec0ff */
[----:B----4-:R-:W0:Y:S04]  /*2a70*/  LDS R5, [UR4+0x28] ;  /* 0x00002804ff057984 */ /* 0x010e280008000800 */
        /* <DEDUP_REMOVED lines=17> */
.L_x_412:
[----:B------:R-:W-:Y:S05]  /*2b90*/  BSYNC.RECONVERGENT B1 ;  /* 0x0000000000017941 */ /* 0x000fea0003800200 */
.L_x_411:
[C---:B------:R-:W-:Y:S01]  /*2ba0*/  ISETP.GE.AND P1, PT, R10.reuse, 0xa1, PT ;  /* 0x000000a10a00780c */ /* 0x040fe20003f26270 */
[----:B------:R-:W-:Y:S01]  /*2bb0*/  IMAD.MOV.U32 R2, RZ, RZ, R3 ;  /* 0x000000ffff027224 */ /* 0x000fe200078e0003 */
[C---:B------:R-:W-:Y:S01]  /*2bc0*/  ISETP.GE.AND P5, PT, R10.reuse, 0xc1, PT ;  /* 0x000000c10a00780c */ /* 0x040fe20003fa6270 */
[----:B------:R-:W-:Y:S01]  /*2bd0*/  IMAD.MOV.U32 R7, RZ, RZ, R9 ;  /* 0x000000ffff077224 */ /* 0x000fe200078e0009 */
[----:B------:R-:W-:Y:S01]  /*2be0*/  ISETP.GE.AND P6, PT, R10, 0xe1, PT ;  /* 0x000000e10a00780c */ /* 0x000fe20003fc6270 */
[----:B------:R-:W-:Y:S01]  /*2bf0*/  IMAD.MOV.U32 R6, RZ, RZ, R8 ;  /* 0x000000ffff067224 */ /* 0x000fe200078e0008 */
[----:B------:R-:W-:Y:S11]  /*2c00*/  @!P4 BRA `(.L_x_413) ;  /* 0x00000000005cc947 */ /* 0x000ff60003800000 */
        /* <DEDUP_REMOVED lines=22> */
.L_x_414:
[----:B------:R-:W-:Y:S05]  /*2d70*/  BSYNC.RECONVERGENT B1 ;  /* 0x0000000000017941 */ /* 0x000fea0003800200 */
.L_x_413:
        /* <DEDUP_REMOVED lines=26> */
.L_x_416:
[----:B------:R-:W-:Y:S05]  /*2f20*/  BSYNC.RECONVERGENT B1 ;  /* 0x0000000000017941 */ /* 0x000fea0003800200 */
.L_x_415:
        /* <DEDUP_REMOVED lines=26> */
.L_x_418:
[----:B------:R-:W-:Y:S05]  /*30d0*/  BSYNC.RECONVERGENT B1 ;  /* 0x0000000000017941 */ /* 0x000fea0003800200 */
.L_x_417:
        /* <DEDUP_REMOVED lines=26> */
.L_x_420:
[----:B------:R-:W-:Y:S05]  /*3280*/  BSYNC.RECONVERGENT B1 ;  /* 0x0000000000017941 */ /* 0x000fea0003800200 */
.L_x_419:
[----:B------:R-:W-:Y:S02]  /*3290*/  IMAD.MOV.U32 R6, RZ, RZ, R3 ;  /* 0x000000ffff067224 */ /* 0x000fe400078e0003 */
[----:B------:R-:W-:Y:S02]  /*32a0*/  IMAD.MOV.U32 R7, RZ, RZ, R9 ;  /* 0x000000ffff077224 */ /* 0x000fe400078e0009 */
[----:B------:R-:W-:Y:S01]  /*32b0*/  IMAD.MOV.U32 R8, RZ, RZ, R4 ;  /* 0x000000ffff087224 */ /* 0x000fe200078e0004 */
[----:B------:R-:W-:Y:S06]  /*32c0*/  @!P6 BRA `(.L_x_384) ;  /* 0x0000002400ece947 */ /* 0x000fec0003800000 */
[----:B------:R-:W0:Y:S01]  /*32d0*/  S2UR UR5, SR_CgaCtaId ;  /* 0x00000000000579c3 */ /* 0x000e220000008800 */
[----:B------:R-:W-:Y:S02]  /*32e0*/  UMOV UR4, 0x400 ;  /* 0x0000040000047882 */ /* 0x000fe40000000000 */
        /* <DEDUP_REMOVED lines=21> */
.L_x_352:
[----:B------:R-:W0:Y:S01]  /*3440*/  S2R R11, SR_TID.X ;  /* 0x00000000000b7919 */ /* 0x000e220000002100 */
[----:B------:R-:W1:Y:S02]  /*3450*/  LDCU.128 UR12, c[0x0][0x380] ;  /* 0x00007000ff0c77ac */ /* 0x000e640008000c00 */
[----:B-1----:R-:W-:Y:S02]  /*3460*/  IMAD.U32 R12, RZ, RZ, UR12 ;  /* 0x0000000cff0c7e24 */ /* 0x002fe4000f8e00ff */
[----:B------:R-:W-:Y:S01]  /*3470*/  IMAD.U32 R13, RZ, RZ, UR13 ;  /* 0x0000000dff0d7e24 */ /* 0x000fe2000f8e00ff */
[----:B0-----:R-:W-:-:S05]  /*3480*/  IADD3 R3, P0, PT, R6, R11, RZ ;  /* 0x0000000b06037210 */ /* 0x001fca0007f1e0ff */
[----:B------:R-:W-:Y:S01]  /*3490*/  IMAD.X R4, RZ, RZ, RZ, P0 ;  /* 0x000000ffff047224 */ /* 0x000fe200000e06ff */
[----:B------:R-:W-:-:S04]  /*34a0*/  LEA R2, P0, R3, R12, 0x2 ;  /* 0x0000000c03027211 */ /* 0x000fc800078010ff */
[----:B------:R-:W-:-:S05]  /*34b0*/  LEA.HI.X R3, R3, R13, R4, 0x2, P0 ;  /* 0x0000000d03037211 */ /* 0x000fca00000f1404 */
[----:B------:R-:W2:Y:S04]  /*34c0*/  LDG.E R4, desc[UR10][R2.64] ;  /* 0x0000000a02047981 */ /* 0x000ea8000c1e1900 */
[----:B------:R-:W2:Y:S04]  /*34d0*/  LDG.E R5, desc[UR10][R2.64+0x400] ;  /* 0x0004000a02057981 */ /* 0x000ea8000c1e1900 */
[----:B------:R-:W3:Y:S04]  /*34e0*/  LDG.E R8, desc[UR10][R2.64+0x800] ;  /* 0x0008000a02087981 */ /* 0x000ee8000c1e1900 */
[----:B------:R-:W4:Y:S04]  /*34f0*/  LDG.E R9, desc[UR10][R2.64+0xc00] ;  /* 0x000c000a02097981 */ /* 0x000f28000c1e1900 */
[----:B------:R-:W5:Y:S01]  /*3500*/  LDG.E R10, desc[UR10][R2.64+0x1000] ;  /* 0x0010000a020a7981 */ /* 0x000f62000c1e1900 */
[----:B--2---:R-:W-:-:S02]  /*3510*/  VIMNMX R15, PT, PT, R4, R5, !PT ;  /* 0x00000005040f7248 */ /* 0x004fc40007fe0100 */
[----:B------:R-:W-:Y:S01]  /*3520*/  ISETP.GE.AND P0, PT, R4, R5, PT ;  /* 0x000000050400720c */ /* 0x000fe20003f06270 */
[----:B------:R-:W-:Y:S01]  /*3530*/  VIADD R4, R11, 0x200 ;  /* 0x000002000b047836 */ /* 0x000fe20000000000 */
[----:B---3--:R-:W-:Y:S02]  /*3540*/  VIMNMX R14, PT, PT, R8, R15, !PT ;  /* 0x0000000f080e7248 */ /* 0x008fe40007fe0100 */
[----:B------:R-:W-:Y:S01]  /*3550*/  ISETP.GE.AND P1, PT, R15, R8, PT ;  /* 0x000000080f00720c */ /* 0x000fe20003f26270 */
[----:B------:R-:W-:Y:S01]  /*3560*/  VIADD R8, R11, 0x100 ;  /* 0x000001000b087836 */ /* 0x000fe20000000000 */
[----:B----4-:R-:W-:Y:S01]  /*3570*/  ISETP.GE.AND P3, PT, R14, R9, PT ;  /* 0x000000090e00720c */ /* 0x010fe20003f66270 */
[----:B------:R-:W-:Y:S01]  /*3580*/  IMAD.U32 R15, RZ, RZ, UR15 ;  /* 0x0000000fff0f7e24 */ /* 0x000fe2000f8e00ff */
[----:B------:R-:W-:Y:S01]  /*3590*/  VIMNMX R17, PT, PT, R9, R14, !PT ;  /* 0x0000000e09117248 */ /* 0x000fe20007fe0100 */
[----:B------:R-:W-:Y:S01]  /*35a0*/  IMAD.U32 R14, RZ, RZ, UR14 ;  /* 0x0000000eff0e7e24 */ /* 0x000fe2000f8e00ff */
[----:B------:R-:W-:-:S02]  /*35b0*/  LOP3.LUT R9, R11, 0x400, RZ, 0xfc, !PT ;  /* 0x000004000b097812 */ /* 0x000fc400078efcff */
[----:B-----5:R-:W-:Y:S02]  /*35c0*/  ISETP.GE.AND P2, PT, R17, R10, PT ;  /* 0x0000000a1100720c */ /* 0x020fe40003f46270 */
[----:B------:R-:W-:-:S03]  /*35d0*/  IADD3 R2, P4, PT, R6, R14, RZ ;  /* 0x0000000e06027210 */ /* 0x000fc60007f9e0ff */
[----:B------:R-:W-:Y:S02]  /*35e0*/  @P1 SEL R4, R8, R11, !P0 ;  /* 0x0000000b08041207 */ /* 0x000fe40004000000 */
[----:B------:R-:W-:Y:S01]  /*35f0*/  ISETP.LE.U32.AND P1, PT, R7, UR6, PT ;  /* 0x0000000607007c0c */ /* 0x000fe2000bf23070 */
[----:B------:R-:W-:Y:S02]  /*3600*/  @!P3 VIADD R4, R11, 0x300 ;  /* 0x000003000b04b836 */ /* 0x000fe40000000000 */
[----:B------:R-:W-:Y:S01]  /*3610*/  IMAD.X R3, RZ, RZ, R15, P4 ;  /* 0x000000ffff037224 */ /* 0x000fe200020e060f */
[----:B------:R-:W-:Y:S02]  /*3620*/  ISETP.GE.U32.AND.EX P1, PT, RZ, R18, PT, P1 ;  /* 0x00000012ff00720c */ /* 0x000fe40003f26110 */
[----:B------:R-:W-:Y:S02]  /*3630*/  @P2 ISETP.GE.U32.AND P0, PT, R4, R9, PT ;  /* 0x000000090400220c */ /* 0x000fe40003f06070 */
[----:B------:R-:W-:-:S02]  /*3640*/  IADD3 R9, P3, PT, R9, R2, RZ ;  /* 0x0000000209097210 */ /* 0x000fc40007f7e0ff */
[----:B------:R-:W-:Y:S02]  /*3650*/  @P2 IADD3 R2, P4, PT, R4, R2, RZ ;  /* 0x0000000204022210 */ /* 0x000fe40007f9e0ff */
[----:B------:R-:W-:Y:S01]  /*3660*/  @P2 ISETP.GE.U32.AND.EX P0, PT, RZ, RZ, PT, P0 ;  /* 0x000000ffff00220c */ /* 0x000fe20003f06100 */
[--C-:B------:R-:W-:Y:S02]  /*3670*/  IMAD.X R8, RZ, RZ, R3.reuse, P3 ;  /* 0x000000ffff087224 */ /* 0x100fe400018e0603 */
[----:B------:R-:W-:Y:S01]  /*3680*/  @P2 IMAD.X R3, RZ, RZ, R3, P4 ;  /* 0x000000ffff032224 */ /* 0x000fe200020e0603 */
[----:B------:R-:W-:-:S04]  /*3690*/  @P2 ISETP.LT.OR P0, PT, R10, R17, !P0 ;  /* 0x000000110a00220c */ /* 0x000fc80004701670 */
[----:B------:R-:W-:Y:S02]  /*36a0*/  @P2 SEL R10, R17, R10, P0 ;  /* 0x0000000a110a2207 */ /* 0x000fe40000000000 */
[----:B------:R-:W-:Y:S02]  /*36b0*/  @P2 SEL R9, R2, R9, P0 ;  /* 0x0000000902092207 */ /* 0x000fe40000000000 */
[----:B------:R-:W-:Y:S01]  /*36c0*/  @P2 SEL R8, R3, R8, P0 ;  /* 0x0000000803082207 */ /* 0x000fe20000000000 */
[----:B------:R-:W-:Y:S06]  /*36d0*/  @P1 BRA `(.L_x_421) ;  /* 0x0000001000641947 */ /* 0x000fec0003800000 */
[----:B------:R-:W0:Y:S01]  /*36e0*/  LDCU.64 UR8, c[0x0][0x3e8] ;  /* 0x00007d00ff0877ac */ /* 0x000e220008000a00 */
[----:B------:R-:W-:Y:S01]  /*36f0*/  ISETP.NE.AND P0, PT, R11, RZ, PT ;  /* 0x000000ff0b00720c */ /* 0x000fe20003f05270 */
[----:B------:R-:W-:Y:S01]  /*3700*/  BSSY.RECONVERGENT B1, `(.L_x_422) ;  /* 0x0000012000017945 */ /* 0x000fe20003800200 */
[----:B------:R-:W-:Y:S01]  /*3710*/  UMOV UR4, 0x8 ;  /* 0x0000000800047882 */ /* 0x000fe20000000000 */
[----:B------:R-:W-:Y:S02]  /*3720*/  UMOV UR5, 0x0 ;  /* 0x0000000000057882 */ /* 0x000fe40000000000 */
[----:B0-----:R-:W-:-:S04]  /*3730*/  UIMAD.WIDE.U32 UR4, UR8, 0x1, UR4 ;  /* 0x00000001080478a5 */ /* 0x001fc8000f8e0004 */
[----:B------:R-:W-:Y:S02]  /*3740*/  UIADD3 UR7, UPT, UPT, UR5, UR9, URZ ;  /* 0x0000000905077290 */ /* 0x000fe4000fffe0ff */
[----:B------:R-:W-:Y:S02]  /*3750*/  IMAD.U32 R3, RZ, RZ, UR5 ;  /* 0x00000005ff037e24 */ /* 0x000fe4000f8e00ff */
[----:B------:R-:W-:Y:S02]  /*3760*/  IMAD.U32 R2, RZ, RZ, UR4 ;  /* 0x00000004ff027e24 */ /* 0x000fe4000f8e00ff */
[----:B------:R-:W-:Y:S01]  /*3770*/  IMAD.U32 R3, RZ, RZ, UR7 ;  /* 0x00000007ff037e24 */ /* 0x000fe2000f8e00ff */
[----:B------:R-:W-:Y:S06]  /*3780*/  @P0 BRA `(.L_x_423) ;  /* 0x0000000000240947 */ /* 0x000fec0003800000 */
[----:B------:R-:W-:Y:S02]  /*3790*/  IMAD.MOV.U32 R16, RZ, RZ, 0x500 ;  /* 0x00000500ff107424 */ /* 0x000fe400078e00ff */
[----:B------:R-:W-:-:S05]  /*37a0*/  IMAD.MOV.U32 R17, RZ, RZ, 0x0 ;  /* 0x00000000ff117424 */ /* 0x000fca00078e00ff */
[----:B------:R-:W2:Y:S01]  /*37b0*/  ATOMG.E.ADD.64.STRONG.GPU PT, R4, desc[UR10][R2.64], R16 ;  /* 0x80000010020479a8 */ /* 0x000ea200081ef50a */
[----:B------:R-:W0:Y:S01]  /*37c0*/  S2UR UR5, SR_CgaCtaId ;  /* 0x00000000000579c3 */ /* 0x000e220000008800 */
[----:B------:R-:W-:Y:S02]  /*37d0*/  UMOV UR4, 0x400 ;  /* 0x0000040000047882 */ /* 0x000fe40000000000 */
[----:B0-----:R-:W-:Y:S01]  /*37e0*/  ULEA UR4, UR5, UR4, 0x18 ;  /* 0x0000000405047291 */ /* 0x001fe2000f8ec0ff */
[----:B--2---:R-:W-:-:S05]  /*37f0*/  IADD3 R4, P0, PT, R4, UR6, RZ ;  /* 0x0000000604047c10 */ /* 0x004fca000ff1e0ff */
[----:B------:R-:W-:-:S05]  /*3800*/  IMAD.X R5, RZ, RZ, R5, P0 ;  /* 0x000000ffff057224 */ /* 0x000fca00000e0605 */
[----:B------:R0:W-:Y:S03]  /*3810*/  STS.64 [UR4+0x98], R4 ;  /* 0x00009804ff007988 */ /* 0x0001e60008000a04 */
.L_x_423:
[----:B------:R-:W-:Y:S05]  /*3820*/  BSYNC.RECONVERGENT B1 ;  /* 0x0000000000017941 */ /* 0x000fea0003800200 */
.L_x_422:
[----:B------:R-:W1:Y:S08]  /*3830*/  S2UR UR5, SR_CgaCtaId ;  /* 0x00000000000579c3 */ /* 0x000e700000008800 */
[----:B------:R-:W-:Y:S06]  /*3840*/  BAR.SYNC.DEFER_BLOCKING 0x0 ;  /* 0x0000000000007b1d */ /* 0x000fec0000010000 */
[----:B------:R-:W-:-:S02]  /*3850*/  UMOV UR4, 0x400 ;  /* 0x0000040000047882 */ /* 0x000fc40000000000 */
[----:B-1----:R-:W-:-:S06]  /*3860*/  ULEA UR4, UR5, UR4, 0x18 ;  /* 0x0000000405047291 */ /* 0x002fcc000f8ec0ff */
[----:B------:R-:W-:-:S05]  /*3870*/  IMAD.U32 R23, RZ, RZ, UR4 ;  /* 0x00000004ff177e24 */ /* 0x000fca000f8e00ff */
[----:B0-----:R-:W0:Y:S02]  /*3880*/  LDS.64 R4, [R23+0x98] ;  /* 0x0000980017047984 */ /* 0x001e240000000a00 */
[----:B0-----:R-:W-:-:S04]  /*3890*/  IADD3 R6, P1, PT, R4, 0x500, RZ ;  /* 0x0000050004067810 */ /* 0x001fc80007f3e0ff */
[----:B------:R-:W-:Y:S01]  /*38a0*/  ISETP.GT.U32.AND P0, PT, R6, R7, PT ;  /* 0x000000070600720c */ /* 0x000fe20003f04070 */
[----:B------:R-:W-:-:S05]  /*38b0*/  IMAD.X R17, RZ, RZ, R5, P1 ;  /* 0x000000ffff117224 */ /* 0x000fca00008e0605 */
[----:B------:R-:W-:-:S13]  /*38c0*/  ISETP.GT.AND.EX P0, PT, R17, R18, PT, P0 ;  /* 0x000000121100720c */ /* 0x000fda0003f04300 */
[----:B------:R-:W-:Y:S05]  /*38d0*/  @P0 BRA `(.L_x_424) ;  /* 0x0000000400700947 */ /* 0x000fea0003800000 */
[----:B------:R-:W-:Y:S01]  /*38e0*/  BSSY.RECONVERGENT B1, `(.L_x_424) ;  /* 0x000005b000017945 */ /* 0x000fe20003800200 */
[----:B------:R-:W-:Y:S01]  /*38f0*/  IMAD.MOV.U32 R16, RZ, RZ, R10 ;  /* 0x000000ffff107224 */ /* 0x000fe200078e000a */
[----:B------:R-:W0:Y:S01]  /*3900*/  LDCU.64 UR8, c[0x0][0x398] ;  /* 0x00007300ff0877ac */ /* 0x000e220008000a00 */
[----:B------:R-:W-:Y:S02]  /*3910*/  IMAD.MOV.U32 R19, RZ, RZ, R9 ;  /* 0x000000ffff137224 */ /* 0x000fe400078e0009 */
[----:B------:R-:W-:Y:S01]  /*3920*/  IMAD.MOV.U32 R6, RZ, RZ, R8 ;  /* 0x000000ffff067224 */ /* 0x000fe200078e0008 */
[----:B------:R-:W1:Y:S06]  /*3930*/  LDCU.128 UR12, c[0x0][0x380] ;  /* 0x00007000ff0c77ac */ /* 0x000e6c0008000c00 */
.L_x_427:
[----:B------:R-:W-:Y:S01]  /*3940*/  IADD3 R9, P0, PT, R11, R4, RZ ;  /* 0x000000040b097210 */ /* 0x000fe20007f1e0ff */
[----:B-1----:R-:W-:Y:S02]  /*3950*/  IMAD.U32 R12, RZ, RZ, UR12 ;  /* 0x0000000cff0c7e24 */ /* 0x002fe4000f8e00ff */
[----:B------:R-:W-:Y:S02]  /*3960*/  IMAD.U32 R13, RZ, RZ, UR13 ;  /* 0x0000000dff0d7e24 */ /* 0x000fe4000f8e00ff */
[----:B------:R-:W-:Y:S01]  /*3970*/  IMAD.X R8, RZ, RZ, R5, P0 ;  /* 0x000000ffff087224 */ /* 0x000fe200000e0605 */
[----:B------:R-:W-:-:S04]  /*3980*/  LEA R4, P0, R9, R12, 0x2 ;  /* 0x0000000c09047211 */ /* 0x000fc800078010ff */
[----:B------:R-:W-:-:S05]  /*3990*/  LEA.HI.X R5, R9, R13, R8, 0x2, P0 ;  /* 0x0000000d09057211 */ /* 0x000fca00000f1408 */
[----:B------:R-:W2:Y:S04]  /*39a0*/  LDG.E R7, desc[UR10][R4.64] ;  /* 0x0000000a04077981 */ /* 0x000ea8000c1e1900 */
[----:B------:R-:W3:Y:S04]  /*39b0*/  LDG.E R24, desc[UR10][R4.64+0x400] ;  /* 0x0004000a04187981 */ /* 0x000ee8000c1e1900 */
[----:B------:R-:W4:Y:S04]  /*39c0*/  LDG.E R18, desc[UR10][R4.64+0x800] ;  /* 0x0008000a04127981 */ /* 0x000f28000c1e1900 */
[----:B------:R-:W4:Y:S01]  /*39d0*/  LDG.E R17, desc[UR10][R4.64+0xc00] ;  /* 0x000c000a04117981 */ /* 0x000f22000c1e1900 */
[----:B------:R-:W-:-:S02]  /*39e0*/  IMAD.U32 R14, RZ, RZ, UR14 ;  /* 0x0000000eff0e7e24 */ /* 0x000fc4000f8e00ff */
[----:B------:R-:W-:Y:S01]  /*39f0*/  IMAD.U32 R15, RZ, RZ, UR15 ;  /* 0x0000000fff0f7e24 */ /* 0x000fe2000f8e00ff */
[----:B------:R1:W5:Y:S01]  /*3a00*/  LDG.E R10, desc[UR10][R4.64+0x1000] ;  /* 0x0010000a040a7981 */ /* 0x000362000c1e1900 */
[----:B------:R-:W-:Y:S01]  /*3a10*/  BSSY.RECONVERGENT B2, `(.L_x_425) ;  /* 0x000002c000027945 */ /* 0x000fe20003800200 */
[----:B------:R-:W-:Y:S01]  /*3a20*/  BAR.SYNC.DEFER_BLOCKING 0x0 ;  /* 0x0000000000007b1d */ /* 0x000fe20000010000 */
[----:B------:R-:W-:-:S04]  /*3a30*/  IADD3 R26, P0, PT, R9, R14, RZ ;  /* 0x0000000e091a7210 */ /* 0x000fc80007f1e0ff */
[----:B------:R-:W-:Y:S01]  /*3a40*/  IADD3 R20, P3, PT, R26, 0x100, RZ ;  /* 0x000001001a147810 */ /* 0x000fe20007f7e0ff */
[----:B------:R-:W-:Y:S01]  /*3a50*/  IMAD.X R27, R8, 0x1, R15, P0 ;  /* 0x00000001081b7824 */ /* 0x000fe200000e060f */
[C---:B------:R-:W-:Y:S02]  /*3a60*/  IADD3 R21, P4, PT, R26.reuse, 0x200, RZ ;  /* 0x000002001a157810 */ /* 0x040fe40007f9e0ff */
[----:B------:R-:W-:Y:S01]  /*3a70*/  IADD3 R9, P6, PT, R26, 0x400, RZ ;  /* 0x000004001a097810 */ /* 0x000fe20007fde0ff */
[--C-:B------:R-:W-:Y:S01]  /*3a80*/  IMAD.X R25, RZ, RZ, R27.reuse, P3 ;  /* 0x000000ffff197224 */ /* 0x100fe200018e061b */
[----:B------:R-:W-:Y:S01]  /*3a90*/  ISETP.NE.AND P3, PT, R11, RZ, PT ;  /* 0x000000ff0b00720c */ /* 0x000fe20003f65270 */
[--C-:B------:R-:W-:Y:S02]  /*3aa0*/  IMAD.X R22, RZ, RZ, R27.reuse, P4 ;  /* 0x000000ffff167224 */ /* 0x100fe400020e061b */
[----:B------:R-:W-:Y:S01]  /*3ab0*/  IMAD.X R8, RZ, RZ, R27, P6 ;  /* 0x000000ffff087224 */ /* 0x000fe200030e061b */
[----:B--2---:R-:W-:-:S13]  /*3ac0*/  ISETP.GE.AND P2, PT, R16, R7, PT ;  /* 0x000000071000720c */ /* 0x004fda0003f46270 */
[----:B------:R-:W-:-:S04]  /*3ad0*/  @P2 ISETP.GE.U32.AND P0, PT, R19, R26, PT ;  /* 0x0000001a1300220c */ /* 0x000fc80003f06070 */
[----:B------:R-:W-:-:S04]  /*3ae0*/  @P2 ISETP.GE.AND.EX P0, PT, R6, R27, PT, P0 ;  /* 0x0000001b0600220c */ /* 0x000fc80003f06300 */
[----:B------:R-:W-:-:S04]  /*3af0*/  @P2 ISETP.LT.OR P0, PT, R7, R16, !P0 ;  /* 0x000000100700220c */ /* 0x000fc80004701670 */
[----:B------:R-:W-:Y:S02]  /*3b00*/  @P2 SEL R7, R16, R7, P0 ;  /* 0x0000000710072207 */ /* 0x000fe40000000000 */
[----:B------:R-:W-:Y:S02]  /*3b10*/  IADD3 R16, P5, PT, R26, 0x300, RZ ;  /* 0x000003001a107810 */ /* 0x000fe40007fbe0ff */
[----:B---3--:R-:W-:Y:S02]  /*3b20*/  ISETP.GE.AND P1, PT, R7, R24, PT ;  /* 0x000000180700720c */ /* 0x008fe40003f26270 */
[----:B------:R-:W-:Y:S01]  /*3b30*/  @P2 SEL R26, R19, R26, P0 ;  /* 0x0000001a131a2207 */ /* 0x000fe20000000000 */
[----:B------:R-:W-:Y:S01]  /*3b40*/  IMAD.X R19, RZ, RZ, R27, P5 ;  /* 0x000000ffff137224 */ /* 0x000fe200028e061b */
[----:B------:R-:W-:-:S09]  /*3b50*/  @P2 SEL R27, R6, R27, P0 ;  /* 0x0000001b061b2207 */ /* 0x000fd20000000000 */
[----:B------:R-:W-:-:S04]  /*3b60*/  @P1 ISETP.GE.U32.AND P0, PT, R26, R20, PT ;  /* 0x000000141a00120c */ /* 0x000fc80003f06070 */
[----:B------:R-:W-:-:S04]  /*3b70*/  @P1 ISETP.GE.AND.EX P0, PT, R27, R25, PT, P0 ;  /* 0x000000191b00120c */ /* 0x000fc80003f06300 */
[----:B------:R-:W-:-:S04]  /*3b80*/  @P1 ISETP.LT.OR P0, PT, R24, R7, !P0 ;  /* 0x000000071800120c */ /* 0x000fc80004701670 */
[----:B------:R-:W-:Y:S02]  /*3b90*/  @P1 SEL R24, R7, R24, P0 ;  /* 0x0000001807181207 */ /* 0x000fe40000000000 */
[----:B------:R-:W-:Y:S02]  /*3ba0*/  @P1 SEL R20, R26, R20, P0 ;  /* 0x000000141a141207 */ /* 0x000fe40000000000 */
[----:B----4-:R-:W-:Y:S02]  /*3bb0*/  ISETP.GE.AND P2, PT, R24, R18, PT ;  /* 0x000000121800720c */ /* 0x010fe40003f46270 */
[----:B------:R-:W-:-:S11]  /*3bc0*/  @P1 SEL R25, R27, R25, P0 ;  /* 0x000000191b191207 */ /* 0x000fd60000000000 */
[----:B------:R-:W-:-:S04]  /*3bd0*/  @P2 ISETP.GE.U32.AND P0, PT, R20, R21, PT ;  /* 0x000000151400220c */ /* 0x000fc80003f06070 */
[----:B------:R-:W-:-:S04]  /*3be0*/  @P2 ISETP.GE.AND.EX P0, PT, R25, R22, PT, P0 ;  /* 0x000000161900220c */ /* 0x000fc80003f06300 */
[----:B------:R-:W-:-:S04]  /*3bf0*/  @P2 ISETP.LT.OR P0, PT, R18, R24, !P0 ;  /* 0x000000181200220c */ /* 0x000fc80004701670 */
[----:B------:R-:W-:-:S04]  /*3c00*/  @P2 SEL R18, R24, R18, P0 ;  /* 0x0000001218122207 */ /* 0x000fc80000000000 */
[----:B------:R-:W-:Y:S01]  /*3c10*/  ISETP.GE.AND P1, PT, R18, R17, PT ;  /* 0x000000111200720c */ /* 0x000fe20003f26270 */
[----:B-1----:R-:W-:-:S12]  /*3c20*/  @P3 BRA `(.L_x_426) ;  /* 0x0000000000283947 */ /* 0x002fd80003800000 */
[----:B------:R-:W-:Y:S02]  /*3c30*/  IMAD.MOV.U32 R4, RZ, RZ, 0x500 ;  /* 0x00000500ff047424 */ /* 0x000fe400078e00ff */
[----:B------:R-:W-:-:S06]  /*3c40*/  IMAD.MOV.U32 R5, RZ, RZ, 0x0 ;  /* 0x00000000ff057424 */ /* 0x000fcc00078e00ff */
[----:B------:R-:W2:Y:S01]  /*3c50*/  ATOMG.E.ADD.64.STRONG.GPU PT, R4, desc[UR10][R2.64], R4 ;  /* 0x80000004020479a8 */ /* 0x000ea200081ef50a */
[----:B------:R-:W1:Y:S01]  /*3c60*/  S2UR UR5, SR_CgaCtaId ;  /* 0x00000000000579c3 */ /* 0x000e620000008800 */
[----:B------:R-:W-:Y:S02]  /*3c70*/  UMOV UR4, 0x400 ;  /* 0x0000040000047882 */ /* 0x000fe40000000000 */
[----:B-1----:R-:W-:-:S06]  /*3c80*/  ULEA UR4, UR5, UR4, 0x18 ;  /* 0x0000000405047291 */ /* 0x002fcc000f8ec0ff */
[----:B------:R-:W-:Y:S01]  /*3c90*/  IMAD.U32 R23, RZ, RZ, UR4 ;  /* 0x00000004ff177e24 */ /* 0x000fe2000f8e00ff */
[----:B--2---:R-:W-:-:S05]  /*3ca0*/  IADD3 R6, P3, PT, R4, UR6, RZ ;  /* 0x0000000604067c10 */ /* 0x004fca000ff7e0ff */
[----:B------:R-:W-:-:S05]  /*3cb0*/  IMAD.X R7, RZ, RZ, R5, P3 ;  /* 0x000000ffff077224 */ /* 0x000fca00018e0605 */
[----:B------:R1:W-:Y:S03]  /*3cc0*/  STS.64 [R23+0x98], R6 ;  /* 0x0000980617007388 */ /* 0x0003e60000000a00 */
.L_x_426:
[----:B0-----:R-:W-:Y:S05]  /*3cd0*/  BSYNC.RECONVERGENT B2 ;  /* 0x0000000000027941 */ /* 0x001fea0003800200 */
.L_x_425:
[----:B------:R-:W-:Y:S01]  /*3ce0*/  BAR.SYNC.DEFER_BLOCKING 0x0 ;  /* 0x0000000000007b1d */ /* 0x000fe20000010000 */
[----:B------:R-:W-:Y:S01]  /*3cf0*/  @P2 SEL R21, R20, R21, P0 ;  /* 0x0000001514152207 */ /* 0x000fe20000000000 */
[----:B-1----:R-:W-:Y:S01]  /*3d00*/  IMAD.U32 R7, RZ, RZ, UR8 ;  /* 0x00000008ff077e24 */ /* 0x002fe2000f8e00ff */
[----:B------:R-:W-:Y:S02]  /*3d10*/  @P2 SEL R22, R25, R22, P0 ;  /* 0x0000001619162207 */ /* 0x000fe40000000000 */
[----:B------:R-:W-:-:S04]  /*3d20*/  @P1 ISETP.GE.U32.AND P0, PT, R21, R16, PT ;  /* 0x000000101500120c */ /* 0x000fc80003f06070 */
[----:B------:R-:W-:-:S04]  /*3d30*/  @P1 ISETP.GE.AND.EX P0, PT, R22, R19, PT, P0 ;  /* 0x000000131600120c */ /* 0x000fc80003f06300 */
[----:B------:R-:W-:-:S04]  /*3d40*/  @P1 ISETP.LT.OR P0, PT, R17, R18, !P0 ;  /* 0x000000121100120c */ /* 0x000fc80004701670 */
[----:B------:R-:W-:Y:S01]  /*3d50*/  @P1 SEL R17, R18, R17, P0 ;  /* 0x0000001112111207 */ /* 0x000fe20000000000 */
[----:B------:R-:W-:Y:S01]  /*3d60*/  IMAD.U32 R18, RZ, RZ, UR9 ;  /* 0x00000009ff127e24 */ /* 0x000fe2000f8e00ff */
[----:B------:R-:W-:Y:S02]  /*3d70*/  @P1 SEL R16, R21, R16, P0 ;  /* 0x0000001015101207 */ /* 0x000fe40000000000 */
[----:B-----5:R-:W-:Y:S02]  /*3d80*/  ISETP.GE.AND P2, PT, R17, R10, PT ;  /* 0x0000000a1100720c */ /* 0x020fe40003f46270 */
[----:B------:R-:W-:Y:S01]  /*3d90*/  @P1 SEL R19, R22, R19, P0 ;  /* 0x0000001316131207 */ /* 0x000fe20000000000 */
[----:B------:R-:W0:Y:S10]  /*3da0*/  LDS.64 R4, [R23+0x98] ;  /* 0x0000980017047984 */ /* 0x000e340000000a00 */
[----:B------:R-:W-:-:S04]  /*3db0*/  @P2 ISETP.GE.U32.AND P0, PT, R16, R9, PT ;  /* 0x000000091000220c */ /* 0x000fc80003f06070 */
[----:B------:R-:W-:-:S04]  /*3dc0*/  @P2 ISETP.GE.AND.EX P0, PT, R19, R8, PT, P0 ;  /* 0x000000081300220c */ /* 0x000fc80003f06300 */
[----:B------:R-:W-:-:S04]  /*3dd0*/  @P2 ISETP.LT.OR P0, PT, R10, R17, !P0 ;  /* 0x000000110a00220c */ /* 0x000fc80004701670 */
[----:B------:R-:W-:Y:S02]  /*3de0*/  @P2 SEL R10, R17, R10, P0 ;  /* 0x0000000a110a2207 */ /* 0x000fe40000000000 */
[----:B------:R-:W-:Y:S02]  /*3df0*/  @P2 SEL R9, R16, R9, P0 ;  /* 0x0000000910092207 */ /* 0x000fe40000000000 */
[----:B------:R-:W-:Y:S01]  /*3e00*/  @P2 SEL R8, R19, R8, P0 ;  /* 0x0000000813082207 */ /* 0x000fe20000000000 */
[----:B------:R-:W-:Y:S02]  /*3e10*/  IMAD.MOV.U32 R16, RZ, RZ, R10 ;  /* 0x000000ffff107224 */ /* 0x000fe400078e000a */
[----:B------:R-:W-:Y:S01]  /*3e20*/  IMAD.MOV.U32 R19, RZ, RZ, R9 ;  /* 0x000000ffff137224 */ /* 0x000fe200078e0009 */
[----:B0-----:R-:W-:-:S04]  /*3e30*/  IADD3 R6, P3, PT, R4, 0x500, RZ ;  /* 0x0000050004067810 */ /* 0x001fc80007f7e0ff */
[----:B------:R-:W-:Y:S01]  /*3e40*/  ISETP.GT.U32.AND P1, PT, R6, R7, PT ;  /* 0x000000070600720c */ /* 0x000fe20003f24070 */
[----:B------:R-:W-:Y:S02]  /*3e50*/  IMAD.X R21, RZ, RZ, R5, P3 ;  /* 0x000000ffff157224 */ /* 0x000fe400018e0605 */
[----:B------:R-:W-:-:S03]  /*3e60*/  IMAD.MOV.U32 R6, RZ, RZ, R8 ;  /* 0x000000ffff067224 */ /* 0x000fc600078e0008 */
[----:B------:R-:W-:-:S13]  /*3e70*/  ISETP.GT.AND.EX P0, PT, R21, R18, PT, P1 ;  /* 0x000000121500720c */ /* 0x000fda0003f04310 */
[----:B------:R-:W-:Y:S05]  /*3e80*/  @!P0 BRA `(.L_x_427) ;  /* 0xfffffff800ac8947 */ /* 0x000fea000383ffff */
[----:B------:R-:W-:Y:S05]  /*3e90*/  BSYNC.RECONVERGENT B1 ;  /* 0x0000000000017941 */ /* 0x000fea0003800200 */
.L_x_424:
[----:B------:R-:W-:Y:S01]  /*3ea0*/  ISETP.GE.U32.AND P0, PT, R4, R7, PT ;  /* 0x000000070400720c */ /* 0x000fe20003f06070 */
[----:B------:R-:W-:Y:S03]  /*3eb0*/  BSSY.RECONVERGENT B1, `(.L_x_421) ;  /* 0x000009b000017945 */ /* 0x000fe60003800200 */
[----:B------:R-:W-:-:S13]  /*3ec0*/  ISETP.GE.AND.EX P0, PT, R5, R18, PT, P0 ;  /* 0x000000120500720c */ /* 0x000fda0003f06300 */
[----:B------:R-:W-:Y:S05]  /*3ed0*/  @P0 BRA `(.L_x_428) ;  /* 0x0000000800600947 */ /* 0x000fea0003800000 */
[----:B------:R-:W-:-:S05]  /*3ee0*/  IMAD.IADD R16, R7, 0x1, -R4 ;  /* 0x0000000107107824 */ /* 0x000fca00078e0a04 */
[----:B------:R-:W-:-:S13]  /*3ef0*/  ISETP.GE.AND P0, PT, R11, R16, PT ;  /* 0x000000100b00720c */ /* 0x000fda0003f06270 */
[----:B------:R-:W-:Y:S05]  /*3f00*/  @P0 BRA `(.L_x_428) ;  /* 0x0000000800540947 */ /* 0x000fea0003800000 */
[----:B------:R-:W-:Y:S01]  /*3f10*/  LOP3.LUT R2, RZ, R11, RZ, 0x33, !PT ;  /* 0x0000000bff027212 */ /* 0x000fe200078e33ff */
[----:B------:R-:W-:Y:S01]  /*3f20*/  BSSY.RECONVERGENT B2, `(.L_x_429) ;  /* 0x000002f000027945 */ /* 0x000fe20003800200 */
[----:B------:R-:W-:Y:S02]  /*3f30*/  IMAD.MOV.U32 R17, RZ, RZ, R11 ;  /* 0x000000ffff117224 */ /* 0x000fe400078e000b */
[----:B------:R-:W-:-:S04]  /*3f40*/  IADD3 R7, PT, PT, -R4, R7, R2 ;  /* 0x0000000704077210 */ /* 0x000fc80007ffe102 */
[----:B------:R-:W-:-:S04]  /*3f50*/  LOP3.LUT R2, R7, 0x300, RZ, 0xc0, !PT ;  /* 0x0000030007027812 */ /* 0x000fc800078ec0ff */
[----:B------:R-:W-:-:S13]  /*3f60*/  ISETP.NE.AND P0, PT, R2, 0x300, PT ;  /* 0x000003000200780c */ /* 0x000fda0003f05270 */
[----:B------:R-:W-:Y:S05]  /*3f70*/  @!P0 BRA `(.L_x_430) ;  /* 0x0000000000a48947 */ /* 0x000fea0003800000 */
[----:B------:R-:W-:Y:S01]  /*3f80*/  IADD3 R3, P0, PT, R11, R4, RZ ;  /* 0x000000040b037210 */ /* 0x000fe20007f1e0ff */
[----:B------:R-:W-:Y:S01]  /*3f90*/  IMAD.MOV.U32 R17, RZ, RZ, R11 ;  /* 0x000000ffff117224 */ /* 0x000fe200078e000b */
[----:B------:R-:W-:Y:S02]  /*3fa0*/  LEA.HI R2, R7, 0x1, RZ, 0x18 ;  /* 0x0000000107027811 */ /* 0x000fe400078fc0ff */
[C---:B------:R-:W-:Y:S01]  /*3fb0*/  LEA R12, P1, R3.reuse, R12, 0x2 ;  /* 0x0000000c030c7211 */ /* 0x040fe200078210ff */
[----:B------:R-:W-:Y:S01]  /*3fc0*/  IMAD.X R6, RZ, RZ, R5, P0 ;  /* 0x000000ffff067224 */ /* 0x000fe200000e0605 */
[C---:B------:R-:W-:Y:S02]  /*3fd0*/  IADD3 R14, P0, PT, R3.reuse, R14, RZ ;  /* 0x0000000e030e7210 */ /* 0x040fe40007f1e0ff */
[----:B------:R-:W-:Y:S02]  /*3fe0*/  LOP3.LUT R2, R2, 0x3, RZ, 0xc0, !PT ;  /* 0x0000000302027812 */ /* 0x000fe400078ec0ff */
[----:B------:R-:W-:Y:S01]  /*3ff0*/  LEA.HI.X R3, R3, R13, R6, 0x2, P1 ;  /* 0x0000000d03037211 */ /* 0x000fe200008f1406 */
[----:B------:R-:W-:-:S02]  /*4000*/  IMAD.X R15, R6, 0x1, R15, P0 ;  /* 0x00000001060f7824 */ /* 0x000fc400000e060f */
[----:B------:R-:W-:-:S07]  /*4010*/  IMAD.MOV R6, RZ, RZ, -R2 ;  /* 0x000000ffff067224 */ /* 0x000fce00078e0a02 */
.L_x_433:
[----:B------:R-:W-:-:S06]  /*4020*/  IMAD.MOV.U32 R2, RZ, RZ, R12 ;  /* 0x000000ffff027224 */ /* 0x000fcc00078e000c */
[----:B------:R-:W2:Y:S01]  /*4030*/  LDG.E R2, desc[UR10][R2.64] ;  /* 0x0000000a02027981 */ /* 0x000ea2000c1e1900 */
[----:B------:R-:W-:Y:S01]  /*4040*/  VIADD R6, R6, 0x1 ;  /* 0x0000000106067836 */ /* 0x000fe20000000000 */
[----:B------:R-:W-:Y:S01]  /*4050*/  BSSY.RECONVERGENT B3, `(.L_x_431) ;  /* 0x0000016000037945 */ /* 0x000fe20003800200 */
[----:B------:R-:W-:Y:S01]  /*4060*/  IMAD.MOV.U32 R13, RZ, RZ, R9 ;  /* 0x000000ffff0d7224 */ /* 0x000fe200078e0009 */
[----:B------:R-:W-:Y:S01]  /*4070*/  IADD3 R12, P3, PT, R12, 0x400, RZ ;  /* 0x000004000c0c7810 */ /* 0x000fe20007f7e0ff */
[----:B------:R-:W-:Y:S01]  /*4080*/  IMAD.MOV.U32 R18, RZ, RZ, R8 ;  /* 0x000000ffff127224 */ /* 0x000fe200078e0008 */
[----:B------:R-:W-:Y:S01]  /*4090*/  ISETP.NE.AND P2, PT, R6, RZ, PT ;  /* 0x000000ff0600720c */ /* 0x000fe20003f45270 */
[----:B------:R-:W-:Y:S02]  /*40a0*/  IMAD.MOV.U32 R19, RZ, RZ, R10 ;  /* 0x000000ffff137224 */ /* 0x000fe400078e000a */
        /* <DEDUP_REMOVED lines=16> */
.L_x_432:
[----:B------:R-:W-:Y:S05]  /*41b0*/  BSYNC.RECONVERGENT B3 ;  /* 0x0000000000037941 */ /* 0x000fea0003800200 */
.L_x_431:
[----:B------:R-:W-:Y:S01]  /*41c0*/  IADD3 R14, P0, PT, R14, 0x100, RZ ;  /* 0x000001000e0e7810 */ /* 0x000fe20007f1e0ff */
[----:B------:R-:W-:Y:S02]  /*41d0*/  VIADD R17, R17, 0x100 ;  /* 0x0000010011117836 */ /* 0x000fe40000000000 */
[----:B------:R-:W-:Y:S02]  /*41e0*/  IMAD.X R3, RZ, RZ, R3, P3 ;  /* 0x000000ffff037224 */ /* 0x000fe400018e0603 */
[----:B------:R-:W-:Y:S01]  /*41f0*/  IMAD.X R15, RZ, RZ, R15, P0 ;  /* 0x000000ffff0f7224 */ /* 0x000fe200000e060f */
[----:B------:R-:W-:Y:S07]  /*4200*/  @P2 BRA `(.L_x_433) ;  /* 0xfffffffc00842947 */ /* 0x000fee000383ffff */
.L_x_430:
[----:B------:R-:W-:Y:S05]  /*4210*/  BSYNC.RECONVERGENT B2 ;  /* 0x0000000000027941 */ /* 0x000fea0003800200 */
.L_x_429:
[----:B------:R-:W-:-:S13]  /*4220*/  ISETP.GE.U32.AND P0, PT, R7, 0x300, PT ;  /* 0x000003000700780c */ /* 0x000fda0003f06070 */
[----:B------:R-:W-:Y:S05]  /*4230*/  @!P0 BRA `(.L_x_428) ;  /* 0x0000000400888947 */ /* 0x000fea0003800000 */
[----:B------:R-:W0:Y:S01]  /*4240*/  LDC.64 R6, c[0x0][0x380] ;  /* 0x0000e000ff067b82 */ /* 0x000e220000000a00 */
[----:B------:R-:W-:-:S07]  /*4250*/  VIADD R13, R17, 0x200 ;  /* 0x00000200110d7836 */ /* 0x000fce0000000000 */
[----:B------:R-:W1:Y:S02]  /*4260*/  LDC.64 R2, c[0x0][0x388] ;  /* 0x0000e200ff027b82 */ /* 0x000e640000000a00 */
.L_x_442:
[----:B------:R-:W-:-:S05]  /*4270*/  VIADD R15, R13, 0xfffffe00 ;  /* 0xfffffe000d0f7836 */ /* 0x000fca0000000000 */
[----:B------:R-:W-:-:S05]  /*4280*/  IADD3 R19, P0, PT, R15, R4, RZ ;  /* 0x000000040f137210 */ /* 0x000fca0007f1e0ff */
[----:B------:R-:W-:Y:S01]  /*4290*/  IMAD.X R20, RZ, RZ, R5, P0 ;  /* 0x000000ffff147224 */ /* 0x000fe200000e0605 */
[----:B0-----:R-:W-:-:S04]  /*42a0*/  LEA R14, P0, R19, R6, 0x2 ;  /* 0x00000006130e7211 */ /* 0x001fc800078010ff */
[----:B------:R-:W-:-:S05]  /*42b0*/  LEA.HI.X R15, R19, R7, R20, 0x2, P0 ;  /* 0x00000007130f7211 */ /* 0x000fca00000f1414 */
[----:B------:R-:W2:Y:S04]  /*42c0*/  LDG.E R25, desc[UR10][R14.64] ;  /* 0x0000000a0e197981 */ /* 0x000ea8000c1e1900 */
[----:B------:R0:W5:Y:S04]  /*42d0*/  LDG.E R18, desc[UR10][R14.64+0x400] ;  /* 0x0004000a0e127981 */ /* 0x000168000c1e1900 */
        /* <DEDUP_REMOVED lines=22> */
.L_x_435:
[----:B------:R-:W-:Y:S05]  /*4440*/  BSYNC.RECONVERGENT B2 ;  /* 0x0000000000027941 */ /* 0x000fea0003800200 */
.L_x_434:
[----:B-----5:R-:W-:Y:S01]  /*4450*/  ISETP.GE.AND P0, PT, R19, R18, PT ;  /* 0x000000121300720c */ /* 0x020fe20003f06270 */
[----:B------:R-:W-:Y:S01]  /*4460*/  BSSY.RECONVERGENT B2, `(.L_x_436) ;  /* 0x0000013000027945 */ /* 0x000fe20003800200 */
[----:B------:R-:W-:Y:S01]  /*4470*/  IADD3 R21, P1, P2, R4, R2, R21 ;  /* 0x0000000204157210 */ /* 0x000fe20007a3e015 */
[----:B------:R-:W-:Y:S02]  /*4480*/  VIADD R15, R13, 0x100 ;  /* 0x000001000d0f7836 */ /* 0x000fe40000000000 */
[----:B------:R-:W-:Y:S01]  /*4490*/  IMAD.MOV.U32 R9, RZ, RZ, R18 ;  /* 0x000000ffff097224 */ /* 0x000fe200078e0012 */
[----:B------:R-:W-:Y:S01]  /*44a0*/  IADD3.X R23, PT, PT, R5, R3, RZ, P1, P2 ;  /* 0x0000000305177210 */ /* 0x000fe20000fe44ff */
[----:B------:R-:W-:-:S04]  /*44b0*/  IMAD.MOV.U32 R8, RZ, RZ, R21 ;  /* 0x000000ffff087224 */ /* 0x000fc800078e0015 */
[----:B------:R-:W-:Y:S02]  /*44c0*/  IMAD.MOV.U32 R10, RZ, RZ, R23 ;  /* 0x000000ffff0a7224 */ /* 0x000fe400078e0017 */
        /* <DEDUP_REMOVED lines=12> */
.L_x_437:
[----:B------:R-:W-:Y:S05]  /*4590*/  BSYNC.RECONVERGENT B2 ;  /* 0x0000000000027941 */ /* 0x000fea0003800200 */
.L_x_436:
[----:B------:R-:W-:Y:S01]  /*45a0*/  ISETP.GE.AND P0, PT, R9, R12, PT ;  /* 0x0000000c0900720c */ /* 0x000fe20003f06270 */
[----:B------:R-:W-:Y:S01]  /*45b0*/  BSSY.RECONVERGENT B2, `(.L_x_438) ;  /* 0x0000013000027945 */ /* 0x000fe20003800200 */
[CC--:B------:R-:W-:Y:S01]  /*45c0*/  IADD3 R19, P1, P4, R4.reuse, R2.reuse, R13 ;  /* 0x0000000204137210 */ /* 0x0c0fe20007c3e00d */
[----:B------:R-:W-:Y:S01]  /*45d0*/  IMAD.MOV.U32 R14, RZ, RZ, R12 ;  /* 0x000000ffff0e7224 */ /* 0x000fe200078e000c */
[----:B------:R-:W-:Y:S02]  /*45e0*/  IADD3 R20, P2, P3, R4, R2, R15 ;  /* 0x0000000204147210 */ /* 0x000fe40007b5e00f */
        /* <DEDUP_REMOVED lines=15> */
.L_x_439:
[----:B------:R-:W-:Y:S05]  /*46e0*/  BSYNC.RECONVERGENT B2 ;  /* 0x0000000000027941 */ /* 0x000fea0003800200 */
.L_x_438:
        /* <DEDUP_REMOVED lines=18> */
.L_x_441:
[----:B------:R-:W-:Y:S05]  /*4810*/  BSYNC.RECONVERGENT B2 ;  /* 0x0000000000027941 */ /* 0x000fea0003800200 */
.L_x_440:
[C---:B------:R-:W-:Y:S02]  /*4820*/  VIADD R15, R13.reuse, 0x200 ;  /* 0x000002000d0f7836 */ /* 0x040fe40000000000 */
[----:B------:R-:W-:-:S03]  /*4830*/  VIADD R13, R13, 0x400 ;  /* 0x000004000d0d7836 */ /* 0x000fc60000000000 */
[----:B------:R-:W-:-:S13]  /*4840*/  ISETP.GE.AND P0, PT, R15, R16, PT ;  /* 0x000000100f00720c */ /* 0x000fda0003f06270 */
[----:B------:R-:W-:Y:S05]  /*4850*/  @!P0 BRA `(.L_x_442) ;  /* 0xfffffff800848947 */ /* 0x000fea000383ffff */
.L_x_428:
[----:B------:R-:W-:Y:S05]  /*4860*/  BSYNC.RECONVERGENT B1 ;  /* 0x0000000000017941 */ /* 0x000fea0003800200 */
.L_x_421:
        /* <DEDUP_REMOVED lines=31> */
.L_x_444:
[----:B------:R-:W-:Y:S05]  /*4a60*/  BSYNC.RECONVERGENT B1 ;  /* 0x0000000000017941 */ /* 0x000fea0003800200 */
.L_x_443:
        /* <DEDUP_REMOVED lines=24> */
.L_x_446:
[----:B------:R-:W-:Y:S05]  /*4bf0*/  BSYNC.RECONVERGENT B1 ;  /* 0x0000000000017941 */ /* 0x000fea0003800200 */
.L_x_445:
        /* <DEDUP_REMOVED lines=24> */
.L_x_448:
[----:B------:R-:W-:Y:S05]  /*4d80*/  BSYNC.RECONVERGENT B1 ;  /* 0x0000000000017941 */ /* 0x000fea0003800200 */
.L_x_447:
        /* <DEDUP_REMOVED lines=24> */
.L_x_450:
[----:B------:R-:W-:Y:S05]  /*4f10*/  BSYNC.RECONVERGENT B1 ;  /* 0x0000000000017941 */ /* 0x000fea0003800200 */
.L_x_449:
[----:B0-----:R0:W0:Y:S01]  /*4f20*/  SHFL.DOWN PT, R2, R3, 0x10, 0x1f ;  /* 0x0a001f0003027f89 */ /* 0x00102200000e0000 */
[----:B------:R-:W-:Y:S01]  /*4f30*/  BSSY.RECONVERGENT B1, `(.L_x_451) ;  /* 0x0000017000017945 */ /* 0x000fe20003800200 */
[----:B--2---:R-:W-:Y:S02]  /*4f40*/  IMAD.MOV.U32 R6, RZ, RZ, R3 ;  /* 0x000000ffff067224 */ /* 0x004fe400078e0003 */
[----:B------:R2:W0:Y:S01]  /*4f50*/  SHFL.DOWN PT, R9, R4, 0x10, 0x1f ;  /* 0x0a001f0004097f89 */ /* 0x00042200000e0000 */
[----:B------:R-:W-:Y:S02]  /*4f60*/  IMAD.MOV.U32 R7, RZ, RZ, R4 ;  /* 0x000000ffff077224 */ /* 0x000fe400078e0004 */
[----:B----4-:R-:W-:Y:S01]  /*4f70*/  IMAD.MOV.U32 R8, RZ, RZ, R5 ;  /* 0x000000ffff087224 */ /* 0x010fe200078e0005 */
        /* <DEDUP_REMOVED lines=18> */
.L_x_452:
[----:B------:R-:W-:Y:S05]  /*50a0*/  BSYNC.RECONVERGENT B1 ;  /* 0x0000000000017941 */ /* 0x000fea0003800200 */
.L_x_451:
        /* <DEDUP_REMOVED lines=12> */
.L_x_454:
[----:B------:R-:W-:Y:S05]  /*5170*/  BSYNC.RECONVERGENT B1 ;  /* 0x0000000000017941 */ /* 0x000fea0003800200 */
.L_x_453:
[----:B------:R-:W-:Y:S01]  /*5180*/  BAR.SYNC.DEFER_BLOCKING 0x0 ;  /* 0x0000000000007b1d */ /* 0x000fe20000010000 */
[----:B------:R-:W-:-:S13]  /*5190*/  ISETP.NE.AND P2, PT, R11, RZ, PT ;  /* 0x000000ff0b00720c */ /* 0x000fda0003f45270 */
[----:B------:R-:W-:Y:S05]  /*51a0*/  @P2 BRA `(.L_x_384) ;  /* 0x0000000800342947 */ /* 0x000fea0003800000 */
[----:B0---4-:R-:W0:Y:S01]  /*51b0*/  S2R R3, SR_CgaCtaId ;  /* 0x0000000000037919 */ /* 0x011e220000008800 */
[----:B------:R-:W-:Y:S01]  /*51c0*/  MOV R2, 0x400 ;  /* 0x0000040000027802 */ /* 0x000fe20000000f00 */
[----:B------:R-:W-:Y:S03]  /*51d0*/  BSSY.RECONVERGENT B1, `(.L_x_455) ;  /* 0x0000016000017945 */ /* 0x000fe60003800200 */
[----:B0-----:R-:W-:-:S05]  /*51e0*/  LEA R25, R3, R2, 0x18 ;  /* 0x0000000203197211 */ /* 0x001fca00078ec0ff */
[----:B------:R-:W0:Y:S04]  /*51f0*/  LDS R3, [R25+0x18] ;  /* 0x0000180019037984 */ /* 0x000e280000000800 */
[----:B--2---:R-:W2:Y:S04]  /*5200*/  LDS.64 R4, [R25+0x20] ;  /* 0x0000200019047984 */ /* 0x004ea80000000a00 */
        /* <DEDUP_REMOVED lines=18> */
.L_x_456:
[----:B------:R-:W-:Y:S05]  /*5330*/  BSYNC.RECONVERGENT B1 ;  /* 0x0000000000017941 */ /* 0x000fea0003800200 */
.L_x_455:
        /* <DEDUP_REMOVED lines=10> */
[----:B------:R0:W1:Y:S04]  /*53e0*/  LDS.64 R10, [R25+0x60] ;  /* 0x00006000190a7984 */ /* 0x0000680000000a00 */
[----:B---3--:R3:W1:Y:S04]  /*53f0*/  LDS.64 R12, [R25+0x70] ;  /* 0x00007000190c7984 */ /* 0x0086680000000a00 */
        /* <DEDUP_REMOVED lines=15> */
.L_x_458:
[----:B------:R-:W-:Y:S05]  /*54f0*/  BSYNC.RECONVERGENT B1 ;  /* 0x0000000000017941 */ /* 0x000fea0003800200 */
.L_x_457:
        /* <DEDUP_REMOVED lines=17> */
.L_x_460:
[----:B------:R-:W-:Y:S05]  /*5610*/  BSYNC.RECONVERGENT B1 ;  /* 0x0000000000017941 */ /* 0x000fea0003800200 */
.L_x_459:
        /* <DEDUP_REMOVED lines=17> */
.L_x_462:
[----:B------:R-:W-:Y:S05]  /*5730*/  BSYNC.RECONVERGENT B1 ;  /* 0x0000000000017941 */ /* 0x000fea0003800200 */
.L_x_461:
        /* <DEDUP_REMOVED lines=17> */
.L_x_464:
[----:B------:R-:W-:Y:S05]  /*5850*/  BSYNC.RECONVERGENT B1 ;  /* 0x0000000000017941 */ /* 0x000fea0003800200 */
.L_x_463:
        /* <DEDUP_REMOVED lines=17> */
.L_x_466:
[----:B------:R-:W-:Y:S05]  /*5970*/  BSYNC.RECONVERGENT B1 ;  /* 0x0000000000017941 */ /* 0x000fea0003800200 */
.L_x_465:
        /* <DEDUP_REMOVED lines=16> */
.L_x_384:
[----:B------:R-:W-:Y:S05]  /*5a80*/  BSYNC.RECONVERGENT B0 ;  /* 0x0000000000007941 */ /* 0x000fea0003800200 */
.L_x_351:
[----:B------:R-:W-:Y:S05]  /*5a90*/  @P2 EXIT ;  /* 0x000000000000294d */ /* 0x000fea0003800000 */
[----:B0-234-:R-:W0:Y:S01]  /*5aa0*/  LDC.64 R2, c[0x0][0x390] ;  /* 0x0000e400ff027b82 */ /* 0x01de220000000a00 */
[----:B------:R-:W-:Y:S02]  /*5ab0*/  IMAD.MOV.U32 R9, RZ, RZ, R8 ;  /* 0x000000ffff097224 */ /* 0x000fe400078e0008 */
[----:B------:R-:W-:Y:S02]  /*5ac0*/  IMAD.MOV.U32 R8, RZ, RZ, R7 ;  /* 0x000000ffff087224 */ /* 0x000fe400078e0007 */
[----:B0-----:R-:W-:-:S05]  /*5ad0*/  IMAD.WIDE.U32 R2, R0, 0x10, R2 ;  /* 0x0000001000027825 */ /* 0x001fca00078e0002 */
[----:B------:R-:W-:Y:S04]  /*5ae0*/  STG.E.64 desc[UR10][R2.64+0x8], R8 ;  /* 0x0000080802007986 */ /* 0x000fe8000c101b0a */
[----:B------:R-:W-:Y:S01]  /*5af0*/  STG.E desc[UR10][R2.64], R6 ;  /* 0x0000000602007986 */ /* 0x000fe2000c10190a */
[----:B------:R-:W-:Y:S05]  /*5b00*/  EXIT ;  /* 0x000000000000794d */ /* 0x000fea0003800000 */
.L_x_467:
        /* <DEDUP_REMOVED lines=15> */
.L_x_1144:


//--------------------- .text._ZN6thrust24THRUST_300001_SM_1000_NS8cuda_cub4core6detail13_kernel_agentINS1_8__reduce11ReduceAgentINS0_12zip_iteratorIN4cuda3std3__45tupleIJNS0_10device_ptrIiEENS0_17counting_iteratorIlNS0_11use_defaultESF_SF_EEEEEEEPNSB_IJilEEESJ_lNS1_9__extrema9arg_max_fIilNSA_4lessIiEEEEEEJSI_SK_lSP_EEEvDpT0_ --------------------------
	.section	.text._ZN6thrust24THRUST_300001_SM_1000_NS8cuda_cub4core6detail13_kernel_agentINS1_8__reduce11ReduceAgentINS0_12zip_iteratorIN4cuda3std3__45tupleIJNS0_10device_ptrIiEENS0_17counting_iteratorIlNS0_11use_defaultESF_SF_EEEEEEEPNSB_IJilEEESJ_lNS1_9__extrema9arg_max_fIilNSA_4lessIiEEEEEEJSI_SK_lSP_EEEvDpT0_,"ax",@progbits
	.align	128
        .global         _ZN6thrust24THRUST_300001_SM_1000_NS8cuda_cub4core6detail13_kernel_agentINS1_8__reduce11ReduceAgentINS0_12zip_iteratorIN4cuda3std3__45tupleIJNS0_10device_ptrIiEENS0_17counting_iteratorIlNS0_11use_defaultESF_SF_EEEEEEEPNSB_IJilEEESJ_lNS1_9__extrema9arg_max_fIilNSA_4lessIiEEEEEEJSI_SK_lSP_EEEvDpT0_
        .type           _ZN6thrust24THRUST_300001_SM_1000_NS8cuda_cub4core6detail13_kernel_agentINS1_8__reduce11ReduceAgentINS0_12zip_iteratorIN4cuda3std3__45tupleIJNS0_10device_ptrIiEENS0_17counting_iteratorIlNS0_11use_defaultESF_SF_EEEEEEEPNSB_IJilEEESJ_lNS1_9__extrema9arg_max_fIilNSA_4lessIiEEEEEEJSI_SK_lSP_EEEvDpT0_,@function
        .size           _ZN6thrust24THRUST_300001_SM_1000_NS8cuda_cub4core6detail13_kernel_agentINS1_8__reduce11ReduceAgentINS0_12zip_iteratorIN4cuda3std3__45tupleIJNS0_10device_ptrIiEENS0_17counting_iteratorIlNS0_11use_defaultESF_SF_EEEEEEEPNSB_IJilEEESJ_lNS1_9__extrema9arg_max_fIilNSA_4lessIiEEEEEEJSI_SK_lSP_EEEvDpT0_,(.L_x_1145 - _ZN6thrust24THRUST_300001_SM_1000_NS8cuda_cub4core6detail13_kernel_agentINS1_8__reduce11ReduceAgentINS0_12zip_iteratorIN4cuda3std3__45tupleIJNS0_10device_ptrIiEENS0_17counting_iteratorIlNS0_11use_defaultESF_SF_EEEEEEEPNSB_IJilEEESJ_lNS1_9__extrema9arg_max_fIilNSA_4lessIiEEEEEEJSI_SK_lSP_EEEvDpT0_)
        .other          _ZN6thrust24THRUST_300001_SM_1000_NS8cuda_cub4core6detail13_kernel_agentINS1_8__reduce11ReduceAgentINS0_12zip_iteratorIN4cuda3std3__45tupleIJNS0_10device_ptrIiEENS0_17counting_iteratorIlNS0_11use_defaultESF_SF_EEEEEEEPNSB_IJilEEESJ_lNS1_9__extrema9arg_max_fIilNSA_4lessIiEEEEEEJSI_SK_lSP_EEEvDpT0_,@"STO_CUDA_ENTRY STV_DEFAULT"
_ZN6thrust24THRUST_300001_SM_1000_NS8cuda_cub4core6detail13_kernel_agentINS1_8__reduce11ReduceAgentINS0_12zip_iteratorIN4cuda3std3__45tupleIJNS0_10device_ptrIiEENS0_17counting_iteratorIlNS0_11use_defaultESF_SF_EEEEEEEPNSB_IJilEEESJ_lNS1_9__extrema9arg_max_fIilNSA_4lessIiEEEEEEJSI_SK_lSP_EEEvDpT0_:
.text._ZN6thrust24THRUST_300001_SM_1000_NS8cuda_cub4core6detail13_kernel_agentINS1_8__reduce11ReduceAgentINS0_12zip_iteratorIN4cuda3std3__45tupleIJNS0_10device_ptrIiEENS0_17counting_iteratorIlNS0_11use_defaultESF_SF_EEEEEEEPNSB_IJilEEESJ_lNS1_9__extrema9arg_max_fIilNSA_4lessIiEEEEEEJSI_SK_lSP_EEEvDpT0_:
[----:B------:R-:W-:Y:S01]  /*0000*/  LDC R1, c[0x0][0x37c] ;  /* 0x0000df00ff017b82 */ /* 0x000fe20000000800 */
[----:B------:R-:W0:Y:S02]  /*0010*/  LDCU.64 UR4, c[0x0][0x398] ;  /* 0x00007300ff0477ac */ /* 0x000e240008000a00 */
[----:B0-----:R-:W-:-:S04]  /*0020*/  ISETP.NE.U32.AND P0, PT, RZ, UR4, PT ;  /* 0x00000004ff007c0c */ /* 0x001fc8000bf05070 */
[----:B------:R-:W-:-:S13]  /*0030*/  ISETP.NE.AND.EX P0, PT, RZ, UR5, PT, P0 ;  /* 0x00000005ff007c0c */ /* 0x000fda000bf05300 */
[----:B------:R-:W-:Y:S05]  /*0040*/  @!P0 EXIT ;  /* 0x000000000000894d */ /* 0x000fea0003800000 */
[----:B------:R-:W-:Y:S01]  /*0050*/  UISETP.GT.U32.AND UP0, UPT, UR4, 0x4ff, UPT ;  /* 0x000004ff0400788c */ /* 0x000fe2000bf04070 */
[----:B------:R-:W-:Y:S01]  /*0060*/  BSSY.RECONVERGENT B0, `(.L_x_468) ;  /* 0x0000558000007945 */ /* 0x000fe20003800200 */
[----:B------:R-:W0:Y:S02]  /*0070*/  LDCU.64 UR8, c[0x0][0x358] ;  /* 0x00006b00ff0877ac */ /* 0x000e240008000a00 */
[----:B------:R-:W-:-:S09]  /*0080*/  UISETP.GT.AND.EX UP0, UPT, UR5, URZ, UPT, UP0 ;  /* 0x000000ff0500728c */ /* 0x000fd2000bf04300 */
[----:B------:R-:W-:Y:S05]  /*0090*/  BRA.U UP0, `(.L_x_469) ;  /* 0x0000003100a87547 */ /* 0x000fea000b800000 */
[----:B------:R-:W1:Y:S01]  /*00a0*/  S2R R0, SR_TID.X ;  /* 0x0000000000007919 */ /* 0x000e620000002100 */
[----:B------:R-:W2:Y:S01]  /*00b0*/  LDCU UR5, c[0x0][0x398] ;  /* 0x00007300ff0577ac */ /* 0x000ea20008000800 */
[----:B------:R-:W-:Y:S01]  /*00c0*/  BSSY.RECONVERGENT B1, `(.L_x_470) ;  /* 0x000000d000017945 */ /* 0x000fe20003800200 */
[----:B------:R-:W-:Y:S01]  /*00d0*/  CS2R R6, SRZ ;  /* 0x0000000000067805 */ /* 0x000fe2000001ff00 */
[----:B------:R-:W-:Y:S01]  /*00e0*/  IMAD.MOV.U32 R8, RZ, RZ, RZ ;  /* 0x000000ffff087224 */ /* 0x000fe200078e00ff */
[----:B-1----:R-:W-:Y:S01]  /*00f0*/  ISETP.GE.AND P0, PT, R0, UR4, PT ;  /* 0x0000000400007c0c */ /* 0x002fe2000bf06270 */
[----:B------:R-:W-:-:S12]  /*0100*/  IMAD.MOV.U32 R9, RZ, RZ, R0 ;  /* 0x000000ffff097224 */ /* 0x000fd800078e0000 */
[----:B--2---:R-:W-:Y:S05]  /*0110*/  @P0 BRA `(.L_x_471) ;  /* 0x00000000001c0947 */ /* 0x004fea0003800000 */
[----:B------:R-:W1:Y:S01]  /*0120*/  LDC.64 R2, c[0x0][0x380] ;  /* 0x0000e000ff027b82 */ /* 0x000e620000000a00 */
[----:B------:R-:W2:Y:S01]  /*0130*/  LDCU.64 UR6, c[0x0][0x388] ;  /* 0x00007100ff0677ac */ /* 0x000ea20008000a00 */
[----:B-1----:R-:W-:-:S05]  /*0140*/  IMAD.WIDE.U32 R2, R0, 0x4, R2 ;  /* 0x0000000400027825 */ /* 0x002fca00078e0002 */
[----:B0-----:R1:W5:Y:S01]  /*0150*/  LDG.E R6, desc[UR8][R2.64] ;  /* 0x0000000802067981 */ /* 0x001362000c1e1900 */
[C---:B--2---:R-:W-:Y:S01]  /*0160*/  IADD3 R7, P0, PT, R0.reuse, UR6, RZ ;  /* 0x0000000600077c10 */ /* 0x044fe2000ff1e0ff */
[----:B------:R-:W-:-:S04]  /*0170*/  VIADD R9, R0, 0x100 ;  /* 0x0000010000097836 */ /* 0x000fc80000000000 */
[----:B------:R-:W-:-:S08]  /*0180*/  IMAD.X R8, RZ, RZ, UR7, P0 ;  /* 0x00000007ff087e24 */ /* 0x000fd000080e06ff */
.L_x_471:
[----:B0-----:R-:W-:Y:S05]  /*0190*/  BSYNC.RECONVERGENT B1 ;  /* 0x0000000000017941 */ /* 0x001fea0003800200 */
.L_x_470:
        /* <DEDUP_REMOVED lines=10> */
[----:B------:R-:W1:Y:S01]  /*0240*/  LDCU.64 UR6, c[0x0][0x388] ;  /* 0x00007100ff0677ac */ /* 0x000e620008000a00 */
[----:B------:R-:W-:-:S04]  /*0250*/  LEA.HI R4, R11, 0x1, RZ, 0x18 ;  /* 0x000000010b047811 */ /* 0x000fc800078fc0ff */
[----:B------:R-:W-:-:S05]  /*0260*/  LOP3.LUT R4, R4, 0x3, RZ, 0xc0, !PT ;  /* 0x0000000304047812 */ /* 0x000fca00078ec0ff */
[----:B------:R-:W-:Y:S01]  /*0270*/  IMAD.MOV R4, RZ, RZ, -R4 ;  /* 0x000000ffff047224 */ /* 0x000fe200078e0a04 */
[C---:B-1----:R-:W-:Y:S01]  /*0280*/  IADD3 R5, P0, PT, R9.reuse, UR6, RZ ;  /* 0x0000000609057c10 */ /* 0x042fe2000ff1e0ff */
[----:B0-----:R-:W-:-:S04]  /*0290*/  IMAD.WIDE.U32 R2, R9, 0x4, R2 ;  /* 0x0000000409027825 */ /* 0x001fc800078e0002 */
[----:B------:R-:W-:-:S08]  /*02a0*/  IMAD.X R10, RZ, RZ, UR7, P0 ;  /* 0x00000007ff0a7e24 */ /* 0x000fd000080e06ff */
.L_x_478:
[----:B------:R0:W2:Y:S01]  /*02b0*/  LDG.E R15, desc[UR8][R2.64] ;  /* 0x00000008020f7981 */ /* 0x0000a2000c1e1900 */
[----:B------:R-:W-:Y:S01]  /*02c0*/  VIADD R4, R4, 0x1 ;  /* 0x0000000104047836 */ /* 0x000fe20000000000 */
[----:B------:R-:W-:Y:S01]  /*02d0*/  BSSY.RECONVERGENT B3, `(.L_x_476) ;  /* 0x0000016000037945 */ /* 0x000fe20003800200 */
[----:B------:R-:W-:Y:S02]  /*02e0*/  IMAD.MOV.U32 R14, RZ, RZ, R7 ;  /* 0x000000ffff0e7224 */ /* 0x000fe400078e0007 */
[----:B------:R-:W-:Y:S01]  /*02f0*/  IMAD.MOV.U32 R13, RZ, RZ, R8 ;  /* 0x000000ffff0d7224 */ /* 0x000fe200078e0008 */
[----:B------:R-:W-:Y:S01]  /*0300*/  ISETP.NE.AND P2, PT, R4, RZ, PT ;  /* 0x000000ff0400720c */ /* 0x000fe20003f45270 */
[----:B-----5:R-:W-:Y:S02]  /*0310*/  IMAD.MOV.U32 R12, RZ, RZ, R6 ;  /* 0x000000ffff0c7224 */ /* 0x020fe400078e0006 */
[----:B------:R-:W-:Y:S01]  /*0320*/  IMAD.MOV.U32 R7, RZ, RZ, R5 ;  /* 0x000000ffff077224 */ /* 0x000fe200078e0005 */
[----:B0-----:R-:W-:Y:S01]  /*0330*/  IADD3 R2, P3, PT, R2, 0x400, RZ ;  /* 0x0000040002027810 */ /* 0x001fe20007f7e0ff */
        /* <DEDUP_REMOVED lines=15> */
.L_x_477:
[----:B------:R-:W-:Y:S05]  /*0430*/  BSYNC.RECONVERGENT B3 ;  /* 0x0000000000037941 */ /* 0x000fea0003800200 */
.L_x_476:
[----:B------:R-:W-:Y:S01]  /*0440*/  IADD3 R5, P0, PT, R5, 0x100, RZ ;  /* 0x0000010005057810 */ /* 0x000fe20007f1e0ff */
[----:B------:R-:W-:Y:S02]  /*0450*/  VIADD R9, R9, 0x100 ;  /* 0x0000010009097836 */ /* 0x000fe40000000000 */
[----:B------:R-:W-:Y:S02]  /*0460*/  IMAD.X R3, RZ, RZ, R3, P3 ;  /* 0x000000ffff037224 */ /* 0x000fe400018e0603 */
[----:B------:R-:W-:Y:S01]  /*0470*/  IMAD.X R10, RZ, RZ, R10, P0 ;  /* 0x000000ffff0a7224 */ /* 0x000fe200000e060a */
[----:B------:R-:W-:Y:S07]  /*0480*/  @P2 BRA `(.L_x_478) ;  /* 0xfffffffc00882947 */ /* 0x000fee000383ffff */
.L_x_475:
[----:B------:R-:W-:Y:S05]  /*0490*/  BSYNC.RECONVERGENT B2 ;  /* 0x0000000000027941 */ /* 0x000fea0003800200 */
.L_x_474:
[----:B------:R-:W-:-:S13]  /*04a0*/  ISETP.GE.U32.AND P0, PT, R11, 0x300, PT ;  /* 0x000003000b00780c */ /* 0x000fda0003f06070 */
[----:B------:R-:W-:Y:S05]  /*04b0*/  @!P0 BRA `(.L_x_473) ;  /* 0x00000004007c8947 */ /* 0x000fea0003800000 */
[----:B------:R-:W0:Y:S01]  /*04c0*/  LDC.64 R4, c[0x0][0x380] ;  /* 0x0000e000ff047b82 */ /* 0x000e220000000a00 */
[----:B------:R-:W-:-:S07]  /*04d0*/  VIADD R10, R9, 0x200 ;  /* 0x00000200090a7836 */ /* 0x000fce0000000000 */
[----:B------:R-:W1:Y:S02]  /*04e0*/  LDC.64 R2, c[0x0][0x388] ;  /* 0x0000e200ff027b82 */ /* 0x000e640000000a00 */
.L_x_487:
[----:B------:R-:W-:-:S04]  /*04f0*/  VIADD R15, R10, 0xfffffe00 ;  /* 0xfffffe000a0f7836 */ /* 0x000fc80000000000 */
[----:B0-----:R-:W-:-:S05]  /*0500*/  IMAD.WIDE R12, R15, 0x4, R4 ;  /* 0x000000040f0c7825 */ /* 0x001fca00078e0204 */
[----:B------:R-:W2:Y:S04]  /*0510*/  LDG.E R21, desc[UR8][R12.64] ;  /* 0x000000080c157981 */ /* 0x000ea8000c1e1900 */
[----:B-----5:R0:W5:Y:S04]  /*0520*/  LDG.E R23, desc[UR8][R12.64+0x400] ;  /* 0x000400080c177981 */ /* 0x020168000c1e1900 */
[----:B------:R0:W5:Y:S04]  /*0530*/  LDG.E R9, desc[UR8][R12.64+0x800] ;  /* 0x000800080c097981 */ /* 0x000168000c1e1900 */
[----:B------:R0:W5:Y:S01]  /*0540*/  LDG.E R11, desc[UR8][R12.64+0xc00] ;  /* 0x000c00080c0b7981 */ /* 0x000162000c1e1900 */
[C---:B-1----:R-:W-:Y:S01]  /*0550*/  IADD3 R18, P1, PT, R15.reuse, R2, RZ ;  /* 0x000000020f127210 */ /* 0x042fe20007f3e0ff */
[----:B------:R-:W-:Y:S03]  /*0560*/  BSSY.RECONVERGENT B2, `(.L_x_479) ;  /* 0x0000013000027945 */ /* 0x000fe60003800200 */
[----:B------:R-:W-:Y:S01]  /*0570*/  LEA.HI.X.SX32 R19, R15, R3, 0x1, P1 ;  /* 0x000000030f137211 */ /* 0x000fe200008f0eff */
[----:B------:R-:W-:-:S02]  /*0580*/  VIADD R15, R10, 0xffffff00 ;  /* 0xffffff000a0f7836 */ /* 0x000fc40000000000 */
        /* <DEDUP_REMOVED lines=16> */
.L_x_480:
[----:B------:R-:W-:Y:S05]  /*0690*/  BSYNC.RECONVERGENT B2 ;  /* 0x0000000000027941 */ /* 0x000fea0003800200 */
.L_x_479:
[----:B-----5:R-:W-:Y:S01]  /*06a0*/  ISETP.GE.AND P0, PT, R14, R23, PT ;  /* 0x000000170e00720c */ /* 0x020fe20003f06270 */
[----:B------:R-:W-:Y:S01]  /*06b0*/  BSSY.RECONVERGENT B2, `(.L_x_481) ;  /* 0x0000013000027945 */ /* 0x000fe20003800200 */
[C---:B------:R-:W-:Y:S01]  /*06c0*/  IADD3 R13, P1, PT, R15.reuse, R2, RZ ;  /* 0x000000020f0d7210 */ /* 0x040fe20007f3e0ff */
[----:B------:R-:W-:Y:S02]  /*06d0*/  VIADD R7, R10, 0x100 ;  /* 0x000001000a077836 */ /* 0x000fe40000000000 */
[----:B------:R-:W-:Y:S01]  /*06e0*/  IMAD.MOV.U32 R6, RZ, RZ, R23 ;  /* 0x000000ffff067224 */ /* 0x000fe200078e0017 */
[----:B------:R-:W-:Y:S01]  /*06f0*/  LEA.HI.X.SX32 R12, R15, R3, 0x1, P1 ;  /* 0x000000030f0c7211 */ /* 0x000fe200008f0eff */
        /* <DEDUP_REMOVED lines=14> */
.L_x_482:
[----:B------:R-:W-:Y:S05]  /*07e0*/  BSYNC.RECONVERGENT B2 ;  /* 0x0000000000027941 */ /* 0x000fea0003800200 */
.L_x_481:
[----:B------:R-:W-:Y:S01]  /*07f0*/  ISETP.GE.AND P0, PT, R6, R9, PT ;  /* 0x000000090600720c */ /* 0x000fe20003f06270 */
[----:B------:R-:W-:Y:S01]  /*0800*/  BSSY.RECONVERGENT B2, `(.L_x_483) ;  /* 0x0000013000027945 */ /* 0x000fe20003800200 */
[CC--:B------:R-:W-:Y:S01]  /*0810*/  IADD3 R17, P1, PT, R10.reuse, R2.reuse, RZ ;  /* 0x000000020a117210 */ /* 0x0c0fe20007f3e0ff */
[----:B------:R-:W-:Y:S01]  /*0820*/  IMAD.MOV.U32 R12, RZ, RZ, R9 ;  /* 0x000000ffff0c7224 */ /* 0x000fe200078e0009 */
[----:B------:R-:W-:Y:S02]  /*0830*/  IADD3 R18, P2, PT, R7, R2, RZ ;  /* 0x0000000207127210 */ /* 0x000fe40007f5e0ff */
        /* <DEDUP_REMOVED lines=15> */
.L_x_484:
[----:B------:R-:W-:Y:S05]  /*0930*/  BSYNC.RECONVERGENT B2 ;  /* 0x0000000000027941 */ /* 0x000fea0003800200 */
.L_x_483:
[----:B------:R-:W-:Y:S01]  /*0940*/  ISETP.GE.AND P0, PT, R12, R11, PT ;  /* 0x0000000b0c00720c */ /* 0x000fe20003f06270 */
[----:B------:R-:W-:Y:S01]  /*0950*/  BSSY.RECONVERGENT B2, `(.L_x_485) ;  /* 0x0000011000027945 */ /* 0x000fe20003800200 */
[----:B------:R-:W-:Y:S01]  /*0960*/  LEA.HI.X.SX32 R9, R7, R3, 0x1, P2 ;  /* 0x0000000307097211 */ /* 0x000fe200010f0eff */
        /* <DEDUP_REMOVED lines=15> */
.L_x_486:
[----:B------:R-:W-:Y:S05]  /*0a60*/  BSYNC.RECONVERGENT B2 ;  /* 0x0000000000027941 */ /* 0x000fea0003800200 */
.L_x_485:
[C---:B------:R-:W-:Y:S02]  /*0a70*/  VIADD R9, R10.reuse, 0x200 ;  /* 0x000002000a097836 */ /* 0x040fe40000000000 */
[----:B------:R-:W-:-:S03]  /*0a80*/  VIADD R10, R10, 0x400 ;  /* 0x000004000a0a7836 */ /* 0x000fc60000000000 */
[----:B------:R-:W-:-:S13]  /*0a90*/  ISETP.GE.AND P0, PT, R9, UR5, PT ;  /* 0x0000000509007c0c */ /* 0x000fda000bf06270 */
[----:B------:R-:W-:Y:S05]  /*0aa0*/  @!P0 BRA `(.L_x_487) ;  /* 0xfffffff800908947 */ /* 0x000fea000383ffff */
.L_x_473:
[----:B------:R-:W-:Y:S05]  /*0ab0*/  BSYNC.RECONVERGENT B1 ;  /* 0x0000000000017941 */ /* 0x000fea0003800200 */
.L_x_472:
[----:B------:R-:W0:Y:S02]  /*0ac0*/  LDCU UR6, c[0x0][0x398] ;  /* 0x00007300ff0677ac */ /* 0x000e240008000800 */
[----:B0-----:R-:W-:-:S09]  /*0ad0*/  UISETP.GE.AND UP0, UPT, UR6, 0x100, UPT ;  /* 0x000001000600788c */ /* 0x001fd2000bf06270 */
[----:B------:R-:W-:Y:S05]  /*0ae0*/  BRA.U !UP0, `(.L_x_488) ;  /* 0x00000011088c7547 */ /* 0x000fea000b800000 */
[----:B------:R-:W0:Y:S01]  /*0af0*/  S2R R11, SR_LANEID ;  /* 0x00000000000b7919 */ /* 0x000e220000000000 */
[----:B------:R-:W-:Y:S01]  /*0b00*/  BSSY.RECONVERGENT B1, `(.L_x_489) ;  /* 0x000001b000017945 */ /* 0x000fe20003800200 */
[----:B------:R-:W-:Y:S01]  /*0b10*/  IMAD.MOV.U32 R9, RZ, RZ, R7 ;  /* 0x000000ffff097224 */ /* 0x000fe200078e0007 */
[----:B-1---5:R1:W2:Y:S01]  /*0b20*/  SHFL.DOWN PT, R3, R6, 0x1, 0x1f ;  /* 0x08201f0006037f89 */ /* 0x0222a200000e0000 */
        /* <DEDUP_REMOVED lines=24> */
.L_x_490:
[----:B------:R-:W-:Y:S05]  /*0cb0*/  BSYNC.RECONVERGENT B1 ;  /* 0x0000000000017941 */ /* 0x000fea0003800200 */
.L_x_489:
[C---:B------:R-:W-:Y:S01]  /*0cc0*/  ISETP.GT.AND P5, PT, R11.reuse, 0x17, PT ;  /* 0x000000170b00780c */ /* 0x040fe20003fa4270 */
[----:B------:R0:W1:Y:S01]  /*0cd0*/  SHFL.DOWN PT, R7, R2, 0x2, 0x1f ;  /* 0x08401f0002077f89 */ /* 0x00006200000e0000 */
[C---:B------:R-:W-:Y:S01]  /*0ce0*/  ISETP.GT.AND P4, PT, R11.reuse, 0xf, PT ;  /* 0x0000000f0b00780c */ /* 0x040fe20003f84270 */
[----:B------:R-:W-:Y:S01]  /*0cf0*/  BSSY.RECONVERGENT B1, `(.L_x_491) ;  /* 0x0000018000017945 */ /* 0x000fe20003800200 */
[----:B------:R-:W-:Y:S01]  /*0d00*/  ISETP.NE.AND P2, PT, R11, RZ, PT ;  /* 0x000000ff0b00720c */ /* 0x000fe20003f45270 */
[----:B------:R0:W2:Y:S01]  /*0d10*/  SHFL.DOWN PT, R6, R9, 0x2, 0x1f ;  /* 0x08401f0009067f89 */ /* 0x0000a200000e0000 */
[----:B------:R-:W-:Y:S02]  /*0d20*/  IMAD.MOV.U32 R4, RZ, RZ, R9 ;  /* 0x000000ffff047224 */ /* 0x000fe400078e0009 */
[----:B------:R-:W-:Y:S01]  /*0d30*/  IMAD.MOV.U32 R5, RZ, RZ, R10 ;  /* 0x000000ffff057224 */ /* 0x000fe200078e000a */
[----:B------:R0:W3:Y:S01]  /*0d40*/  SHFL.DOWN PT, R11, R10, 0x2, 0x1f ;  /* 0x08401f000a0b7f89 */ /* 0x0000e200000e0000 */
[----:B------:R-:W-:Y:S01]  /*0d50*/  IMAD.MOV.U32 R3, RZ, RZ, R2 ;  /* 0x000000ffff037224 */ /* 0x000fe200078e0002 */
[----:B------:R-:W-:Y:S06]  /*0d60*/  @P1 BRA `(.L_x_492) ;  /* 0x0000000000401947 */ /* 0x000fec0003800000 */
        /* <DEDUP_REMOVED lines=16> */
.L_x_492:
[----:B------:R-:W-:Y:S05]  /*0e70*/  BSYNC.RECONVERGENT B1 ;  /* 0x0000000000017941 */ /* 0x000fea0003800200 */
.L_x_491:
[----:B------:R4:W3:Y:S01]  /*0e80*/  SHFL.DOWN PT, R8, R3, 0x4, 0x1f ;  /* 0x08801f0003087f89 */ /* 0x0008e200000e0000 */
[----:B------:R-:W-:Y:S01]  /*0e90*/  BSSY.RECONVERGENT B1, `(.L_x_493) ;  /* 0x0000017000017945 */ /* 0x000fe20003800200 */
[----:B--2---:R-:W-:Y:S02]  /*0ea0*/  IMAD.MOV.U32 R6, RZ, RZ, R4 ;  /* 0x000000ffff067224 */ /* 0x004fe400078e0004 */
[----:B0-----:R4:W0:Y:S01]  /*0eb0*/  SHFL.DOWN PT, R9, R4, 0x4, 0x1f ;  /* 0x08801f0004097f89 */ /* 0x00182200000e0000 */
[----:B-1----:R-:W-:Y:S02]  /*0ec0*/  IMAD.MOV.U32 R7, RZ, RZ, R5 ;  /* 0x000000ffff077224 */ /* 0x002fe400078e0005 */
[----:B------:R-:W-:Y:S01]  /*0ed0*/  IMAD.MOV.U32 R2, RZ, RZ, R3 ;  /* 0x000000ffff027224 */ /* 0x000fe200078e0003 */
[----:B------:R4:W1:Y:S01]  /*0ee0*/  SHFL.DOWN PT, R10, R5, 0x4, 0x1f ;  /* 0x08801f00050a7f89 */ /* 0x00086200000e0000 */
[----:B------:R-:W-:Y:S05]  /*0ef0*/  @P3 BRA `(.L_x_494) ;  /* 0x0000000000403947 */ /* 0x000fea0003800000 */
[----:B---3--:R-:W-:Y:S01]  /*0f00*/  ISETP.GE.AND P0, PT, R3, R8, PT ;  /* 0x000000080300720c */ /* 0x008fe20003f06270 */
        /* <DEDUP_REMOVED lines=15> */
.L_x_494:
[----:B------:R-:W-:Y:S05]  /*1000*/  BSYNC.RECONVERGENT B1 ;  /* 0x0000000000017941 */ /* 0x000fea0003800200 */
.L_x_493:
[----:B0-----:R0:W2:Y:S01]  /*1010*/  SHFL.DOWN PT, R9, R2, 0x8, 0x1f ;  /* 0x09001f0002097f89 */ /* 0x0010a200000e0000 */
[----:B------:R-:W-:Y:S01]  /*1020*/  BSSY.RECONVERGENT B1, `(.L_x_495) ;  /* 0x0000017000017945 */ /* 0x000fe20003800200 */
[----:B----4-:R-:W-:Y:S02]  /*1030*/  IMAD.MOV.U32 R4, RZ, RZ, R6 ;  /* 0x000000ffff047224 */ /* 0x010fe400078e0006 */
[----:B---3--:R0:W3:Y:S01]  /*1040*/  SHFL.DOWN PT, R11, R6, 0x8, 0x1f ;  /* 0x09001f00060b7f89 */ /* 0x0080e200000e0000 */
[----:B------:R-:W-:Y:S02]  /*1050*/  IMAD.MOV.U32 R5, RZ, RZ, R7 ;  /* 0x000000ffff057224 */ /* 0x000fe400078e0007 */
[----:B------:R-:W-:Y:S01]  /*1060*/  IMAD.MOV.U32 R3, RZ, RZ, R2 ;  /* 0x000000ffff037224 */ /* 0x000fe200078e0002 */
[----:B------:R0:W4:Y:S01]  /*1070*/  SHFL.DOWN PT, R8, R7, 0x8, 0x1f ;  /* 0x09001f0007087f89 */ /* 0x00012200000e0000 */
[----:B------:R-:W-:Y:S05]  /*1080*/  @P5 BRA `(.L_x_496) ;  /* 0x0000000000405947 */ /* 0x000fea0003800000 */
[----:B--2---:R-:W-:Y:S01]  /*1090*/  ISETP.GE.AND P0, PT, R2, R9, PT ;  /* 0x000000090200720c */ /* 0x004fe20003f06270 */
        /* <DEDUP_REMOVED lines=15> */
.L_x_496:
[----:B------:R-:W-:Y:S05]  /*1190*/  BSYNC.RECONVERGENT B1 ;  /* 0x0000000000017941 */ /* 0x000fea0003800200 */
.L_x_495:
[----:B0-----:R0:W0:Y:S01]  /*11a0*/  SHFL.DOWN PT, R2, R3, 0x10, 0x1f ;  /* 0x0a001f0003027f89 */ /* 0x00102200000e0000 */
[----:B------:R-:W-:Y:S01]  /*11b0*/  BSSY.RECONVERGENT B1, `(.L_x_497) ;  /* 0x0000017000017945 */ /* 0x000fe20003800200 */
[----:B------:R-:W-:Y:S02]  /*11c0*/  IMAD.MOV.U32 R7, RZ, RZ, R4 ;  /* 0x000000ffff077224 */ /* 0x000fe400078e0004 */
[----:B--2---:R2:W0:Y:S01]  /*11d0*/  SHFL.DOWN PT, R9, R4, 0x10, 0x1f ;  /* 0x0a001f0004097f89 */ /* 0x00442200000e0000 */
[----:B------:R-:W-:Y:S02]  /*11e0*/  IMAD.MOV.U32 R6, RZ, RZ, R5 ;  /* 0x000000ffff067224 */ /* 0x000fe400078e0005 */
[----:B----4-:R-:W-:Y:S01]  /*11f0*/  IMAD.MOV.U32 R8, RZ, RZ, R3 ;  /* 0x000000ffff087224 */ /* 0x010fe200078e0003 */
        /* <DEDUP_REMOVED lines=18> */
.L_x_498:
[----:B------:R-:W-:Y:S05]  /*1320*/  BSYNC.RECONVERGENT B1 ;  /* 0x0000000000017941 */ /* 0x000fea0003800200 */
.L_x_497:
        /* <DEDUP_REMOVED lines=12> */
.L_x_500:
[----:B------:R-:W-:Y:S05]  /*13f0*/  BSYNC.RECONVERGENT B1 ;  /* 0x0000000000017941 */ /* 0x000fea0003800200 */
.L_x_499:
        /* <DEDUP_REMOVED lines=27> */
.L_x_503:
[----:B------:R-:W-:Y:S05]  /*15b0*/  BSYNC.RECONVERGENT B1 ;  /* 0x0000000000017941 */ /* 0x000fea0003800200 */
.L_x_502:
        /* <DEDUP_REMOVED lines=9> */
[----:B---3--:R3:W1:Y:S04]  /*1650*/  LDS.64 R10, [R24+0x50] ;  /* 0x00005000180a7984 */ /* 0x0086680000000a00 */
        /* <DEDUP_REMOVED lines=17> */
.L_x_505:
[----:B------:R-:W-:Y:S05]  /*1770*/  BSYNC.RECONVERGENT B1 ;  /* 0x0000000000017941 */ /* 0x000fea0003800200 */
.L_x_504:
        /* <DEDUP_REMOVED lines=17> */
.L_x_507:
[----:B------:R-:W-:Y:S05]  /*1890*/  BSYNC.RECONVERGENT B1 ;  /* 0x0000000000017941 */ /* 0x000fea0003800200 */
.L_x_506:
        /* <DEDUP_REMOVED lines=17> */
.L_x_509:
[----:B------:R-:W-:Y:S05]  /*19b0*/  BSYNC.RECONVERGENT B1 ;  /* 0x0000000000017941 */ /* 0x000fea0003800200 */
.L_x_508:
        /* <DEDUP_REMOVED lines=17> */
.L_x_511:
[----:B------:R-:W-:Y:S05]  /*1ad0*/  BSYNC.RECONVERGENT B1 ;  /* 0x0000000000017941 */ /* 0x000fea0003800200 */
.L_x_510:
        /* <DEDUP_REMOVED lines=17> */
.L_x_513:
[----:B------:R-:W-:Y:S05]  /*1bf0*/  BSYNC.RECONVERGENT B1 ;  /* 0x0000000000017941 */ /* 0x000fea0003800200 */
.L_x_512:
        /* <DEDUP_REMOVED lines=18> */
.L_x_488:
[----:B------:R-:W0:Y:S01]  /*1d20*/  S2R R12, SR_LANEID ;  /* 0x00000000000c7919 */ /* 0x000e220000000000 */
[----:B-1----:R-:W-:Y:S01]  /*1d30*/  LOP3.LUT R2, R0, 0x3e0, RZ, 0xc0, !PT ;  /* 0x000003e000027812 */ /* 0x002fe200078ec0ff */
[----:B------:R-:W-:Y:S01]  /*1d40*/  BSSY.RECONVERGENT B1, `(.L_x_514) ;  /* 0x0000027000017945 */ /* 0x000fe20003800200 */
[----:B------:R-:W-:Y:S02]  /*1d50*/  IMAD.MOV.U32 R14, RZ, RZ, R7 ;  /* 0x000000ffff0e7224 */ /* 0x000fe400078e0007 */
[----:B------:R-:W-:Y:S02]  /*1d60*/  IMAD.MOV.U32 R16, RZ, RZ, R8 ;  /* 0x000000ffff107224 */ /* 0x000fe400078e0008 */
[----:B------:R-:W-:Y:S01]  /*1d70*/  VIADD R3, R2, 0x20 ;  /* 0x0000002002037836 */ /* 0x000fe20000000000 */
[----:B------:R-:W-:-:S04]  /*1d80*/  LOP3.LUT R2, RZ, R2, RZ, 0x33, !PT ;  /* 0x00000002ff027212 */ /* 0x000fc800078e33ff */
[----:B------:R-:W-:Y:S01]  /*1d90*/  ISETP.GT.AND P0, PT, R3, UR6, PT ;  /* 0x0000000603007c0c */ /* 0x000fe2000bf04270 */
[----:B------:R-:W-:-:S05]  /*1da0*/  VIADD R2, R2, UR6 ;  /* 0x0000000602027c36 */ /* 0x000fca0008000000 */
[----:B------:R-:W-:-:S05]  /*1db0*/  SEL R3, R2, 0x1f, P0 ;  /* 0x0000001f02037807 */ /* 0x000fca0000000000 */
[----:B-----5:R1:W2:Y:S04]  /*1dc0*/  SHFL.DOWN PT, R5, R6, 0x1, R3 ;  /* 0x0820000006057989 */ /* 0x0202a800000e0003 */
[----:B------:R1:W3:Y:S01]  /*1dd0*/  SHFL.DOWN PT, R9, R8, 0x1, R3 ;  /* 0x0820000008097989 */ /* 0x0002e200000e0003 */
[CC--:B0-----:R-:W-:Y:S01]  /*1de0*/  ISETP.GE.AND P0, PT, R12.reuse, R3.reuse, PT ;  /* 0x000000030c00720c */ /* 0x0c1fe20003f06270 */
[C---:B------:R-:W-:Y:S01]  /*1df0*/  VIADD R4, R12.reuse, 0x4 ;  /* 0x000000040c047836 */ /* 0x040fe20000000000 */
[C---:B------:R-:W-:Y:S01]  /*1e00*/  ISETP.NE.AND P2, PT, R12.reuse, RZ, PT ;  /* 0x000000ff0c00720c */ /* 0x040fe20003f45270 */
[C---:B------:R-:W-:Y:S02]  /*1e10*/  VIADD R2, R12.reuse, 0x2 ;  /* 0x000000020c027836 */ /* 0x040fe40000000000 */
[----:B------:R-:W-:Y:S01]  /*1e20*/  VIADD R10, R12, 0x8 ;  /* 0x000000080c0a7836 */ /* 0x000fe20000000000 */
[-C--:B------:R-:W-:Y:S01]  /*1e30*/  ISETP.GT.AND P5, PT, R4, R3.reuse, PT ;  /* 0x000000030400720c */ /* 0x080fe20003fa4270 */
[----:B------:R-:W-:Y:S01]  /*1e40*/  VIADD R12, R12, 0x10 ;  /* 0x000000100c0c7836 */ /* 0x000fe20000000000 */
[----:B------:R1:W0:Y:S01]  /*1e50*/  SHFL.DOWN PT, R4, R7, 0x1, R3 ;  /* 0x0820000007047989 */ /* 0x00022200000e0003 */
[-C--:B------:R-:W-:Y:S01]  /*1e60*/  ISETP.GT.AND P1, PT, R2, R3.reuse, PT ;  /* 0x000000030200720c */ /* 0x080fe20003f24270 */
[----:B------:R-:W-:Y:S01]  /*1e70*/  IMAD.MOV.U32 R2, RZ, RZ, R6 ;  /* 0x000000ffff027224 */ /* 0x000fe200078e0006 */
[----:B------:R-:W-:-:S02]  /*1e80*/  ISETP.GT.AND P4, PT, R10, R3, PT ;  /* 0x000000030a00720c */ /* 0x000fc40003f84270 */
[----:B------:R-:W-:Y:S01]  /*1e90*/  ISETP.GT.AND P3, PT, R12, R3, PT ;  /* 0x000000030c00720c */ /* 0x000fe20003f64270 */
[----:B------:R-:W-:-:S12]  /*1ea0*/  @P0 BRA `(.L_x_515) ;  /* 0x0000000000400947 */ /* 0x000fd80003800000 */
[----:B--2---:R-:W-:Y:S01]  /*1eb0*/  ISETP.GE.AND P0, PT, R6, R5, PT ;  /* 0x000000050600720c */ /* 0x004fe20003f06270 */
[----:B------:R-:W-:Y:S02]  /*1ec0*/  IMAD.MOV.U32 R2, RZ, RZ, R5 ;  /* 0x000000ffff027224 */ /* 0x000fe400078e0005 */
[----:B0-----:R-:W-:Y:S02]  /*1ed0*/  IMAD.MOV.U32 R14, RZ, RZ, R4 ;  /* 0x000000ffff0e7224 */ /* 0x001fe400078e0004 */
        /* <DEDUP_REMOVED lines=13> */
.L_x_515:
[----:B------:R-:W-:Y:S05]  /*1fb0*/  BSYNC.RECONVERGENT B1 ;  /* 0x0000000000017941 */ /* 0x000fea0003800200 */
.L_x_514:
[----:B--2---:R2:W4:Y:S01]  /*1fc0*/  SHFL.DOWN PT, R5, R2, 0x2, R3 ;  /* 0x0840000002057989 */ /* 0x00452200000e0003 */
[----:B------:R-:W-:Y:S01]  /*1fd0*/  BSSY.RECONVERGENT B1, `(.L_x_516) ;  /* 0x0000017000017945 */ /* 0x000fe20003800200 */
[----:B0-----:R-:W-:Y:S02]  /*1fe0*/  IMAD.MOV.U32 R4, RZ, RZ, R2 ;  /* 0x000000ffff047224 */ /* 0x001fe400078e0002 */
[----:B-1----:R2:W0:Y:S01]  /*1ff0*/  SHFL.DOWN PT, R7, R14, 0x2, R3 ;  /* 0x084000000e077989 */ /* 0x00242200000e0003 */
[----:B------:R-:W-:Y:S02]  /*2000*/  IMAD.MOV.U32 R10, RZ, RZ, R14 ;  /* 0x000000ffff0a7224 */ /* 0x000fe400078e000e */
[----:B------:R-:W-:Y:S01]  /*2010*/  IMAD.MOV.U32 R12, RZ, RZ, R16 ;  /* 0x000000ffff0c7224 */ /* 0x000fe200078e0010 */
[----:B---3--:R2:W1:Y:S01]  /*2020*/  SHFL.DOWN PT, R9, R16, 0x2, R3 ;  /* 0x0840000010097989 */ /* 0x00846200000e0003 */
        /* <DEDUP_REMOVED lines=17> */
.L_x_517:
[----:B------:R-:W-:Y:S05]  /*2140*/  BSYNC.RECONVERGENT B1 ;  /* 0x0000000000017941 */ /* 0x000fea0003800200 */
.L_x_516:
[----:B----4-:R3:W4:Y:S01]  /*2150*/  SHFL.DOWN PT, R5, R4, 0x4, R3 ;  /* 0x0880000004057989 */ /* 0x01072200000e0003 */
[----:B------:R-:W-:Y:S01]  /*2160*/  BSSY.RECONVERGENT B1, `(.L_x_518) ;  /* 0x0000017000017945 */ /* 0x000fe20003800200 */
[----:B--2---:R-:W-:Y:S02]  /*2170*/  IMAD.MOV.U32 R2, RZ, RZ, R4 ;  /* 0x000000ffff027224 */ /* 0x004fe400078e0004 */
[----:B0-----:R3:W0:Y:S01]  /*2180*/  SHFL.DOWN PT, R7, R10, 0x4, R3 ;  /* 0x088000000a077989 */ /* 0x00162200000e0003 */
[----:B------:R-:W-:Y:S02]  /*2190*/  IMAD.MOV.U32 R6, RZ, RZ, R10 ;  /* 0x000000ffff067224 */ /* 0x000fe400078e000a */
[----:B------:R-:W-:Y:S01]  /*21a0*/  IMAD.MOV.U32 R8, RZ, RZ, R12 ;  /* 0x000000ffff087224 */ /* 0x000fe200078e000c */
[----:B-1----:R3:W1:Y:S01]  /*21b0*/  SHFL.DOWN PT, R9, R12, 0x4, R3 ;  /* 0x088000000c097989 */ /* 0x00266200000e0003 */
        /* <DEDUP_REMOVED lines=17> */
.L_x_519:
[----:B------:R-:W-:Y:S05]  /*22d0*/  BSYNC.RECONVERGENT B1 ;  /* 0x0000000000017941 */ /* 0x000fea0003800200 */
.L_x_518:
[----:B----4-:R2:W4:Y:S01]  /*22e0*/  SHFL.DOWN PT, R5, R2, 0x8, R3 ;  /* 0x0900000002057989 */ /* 0x01052200000e0003 */
[----:B------:R-:W-:Y:S01]  /*22f0*/  BSSY.RECONVERGENT B1, `(.L_x_520) ;  /* 0x0000017000017945 */ /* 0x000fe20003800200 */
[----:B---3--:R-:W-:Y:S02]  /*2300*/  IMAD.MOV.U32 R4, RZ, RZ, R2 ;  /* 0x000000ffff047224 */ /* 0x008fe400078e0002 */
        /* <DEDUP_REMOVED lines=21> */
.L_x_521:
[----:B------:R-:W-:Y:S05]  /*2460*/  BSYNC.RECONVERGENT B1 ;  /* 0x0000000000017941 */ /* 0x000fea0003800200 */
.L_x_520:
[----:B----4-:R3:W4:Y:S01]  /*2470*/  SHFL.DOWN PT, R5, R4, 0x10, R3 ;  /* 0x0a00000004057989 */ /* 0x01072200000e0003 */
[----:B------:R-:W-:Y:S01]  /*2480*/  BSSY.RECONVERGENT B1, `(.L_x_522) ;  /* 0x0000017000017945 */ /* 0x000fe20003800200 */
[----:B--2---:R-:W-:Y:S02]  /*2490*/  IMAD.MOV.U32 R8, RZ, RZ, R4 ;  /* 0x000000ffff087224 */ /* 0x004fe400078e0004 */
[----:B-1----:R3:W1:Y:S01]  /*24a0*/  SHFL.DOWN PT, R9, R10, 0x10, R3 ;  /* 0x0a0000000a097989 */ /* 0x00266200000e0003 */
        /* <DEDUP_REMOVED lines=20> */
.L_x_523:
[----:B------:R-:W-:Y:S05]  /*25f0*/  BSYNC.RECONVERGENT B1 ;  /* 0x0000000000017941 */ /* 0x000fea0003800200 */
.L_x_522:
        /* <DEDUP_REMOVED lines=12> */
.L_x_525:
[----:B------:R-:W-:Y:S05]  /*26c0*/  BSYNC.RECONVERGENT B1 ;  /* 0x0000000000017941 */ /* 0x000fea0003800200 */
.L_x_524:
[----:B------:R-:W-:Y:S01]  /*26d0*/  BAR.SYNC.DEFER_BLOCKING 0x0 ;  /* 0x0000000000007b1d */ /* 0x000fe20000010000 */
[----:B------:R-:W-:-:S13]  /*26e0*/  ISETP.NE.AND P1, PT, R0, RZ, PT ;  /* 0x000000ff0000720c */ /* 0x000fda0003f25270 */
[----:B------:R-:W-:Y:S05]  /*26f0*/  @P1 BRA `(.L_x_501) ;  /* 0x0000002c00b81947 */ /* 0x000fea0003800000 */
[----:B------:R-:W-:Y:S01]  /*2700*/  UISETP.GE.AND UP0, UPT, UR6, 0x21, UPT ;  /* 0x000000210600788c */ /* 0x000fe2000bf06270 */
[----:B------:R-:W-:Y:S02]  /*2710*/  IMAD.MOV.U32 R0, RZ, RZ, R8 ;  /* 0x000000ffff007224 */ /* 0x000fe400078e0008 */
[----:B-1----:R-:W-:Y:S02]  /*2720*/  IMAD.MOV.U32 R9, RZ, RZ, R7 ;  /* 0x000000ffff097224 */ /* 0x002fe400078e0007 */
[----:B---3--:R-:W-:-:S04]  /*2730*/  IMAD.MOV.U32 R10, RZ, RZ, R6 ;  /* 0x000000ffff0a7224 */ /* 0x008fc800078e0006 */
[----:B------:R-:W-:Y:S05]  /*2740*/  BRA.U !UP0, `(.L_x_526) ;  /* 0x00000001085c7547 */ /* 0x000fea000b800000 */
[----:B------:R-:W1:Y:S01]  /*2750*/  S2UR UR5, SR_CgaCtaId ;  /* 0x00000000000579c3 */ /* 0x000e620000008800 */
[----:B------:R-:W-:Y:S01]  /*2760*/  UMOV UR4, 0x400 ;  /* 0x0000040000047882 */ /* 0x000fe20000000000 */
[----:B------:R-:W-:Y:S01]  /*2770*/  BSSY.RECONVERGENT B1, `(.L_x_526) ;  /* 0x0000014000017945 */ /* 0x000fe20003800200 */
[----:B-1----:R-:W-:-:S09]  /*2780*/  ULEA UR4, UR5, UR4, 0x18 ;  /* 0x0000000405047291 */ /* 0x002fd2000f8ec0ff */
[----:B--2---:R-:W1:Y:S04]  /*2790*/  LDS R3, [UR4+0x18] ;  /* 0x00001804ff037984 */ /* 0x004e680008000800 */
[----:B----4-:R-:W2:Y:S01]  /*27a0*/  LDS.64 R4, [UR4+0x20] ;  /* 0x00002004ff047984 */ /* 0x010ea20008000a00 */
[----:B-1----:R-:W-:Y:S01]  /*27b0*/  ISETP.GE.AND P0, PT, R8, R3, PT ;  /* 0x000000030800720c */ /* 0x002fe20003f06270 */
        /* <DEDUP_REMOVED lines=15> */
.L_x_527:
[----:B------:R-:W-:Y:S05]  /*28b0*/  BSYNC.RECONVERGENT B1 ;  /* 0x0000000000017941 */ /* 0x000fea0003800200 */
.L_x_526:
[----:B------:R-:W-:Y:S01]  /*28c0*/  UISETP.GE.AND UP0, UPT, UR6, 0x41, UPT ;  /* 0x000000410600788c */ /* 0x000fe2000bf06270 */
[----:B--2---:R-:W-:Y:S02]  /*28d0*/  IMAD.MOV.U32 R2, RZ, RZ, R0 ;  /* 0x000000ffff027224 */ /* 0x004fe400078e0000 */
[----:B----4-:R-:W-:Y:S02]  /*28e0*/  IMAD.MOV.U32 R5, RZ, RZ, R9 ;  /* 0x000000ffff057224 */ /* 0x010fe400078e0009 */
[----:B------:R-:W-:-:S04]  /*28f0*/  IMAD.MOV.U32 R4, RZ, RZ, R10 ;  /* 0x000000ffff047224 */ /* 0x000fc800078e000a */
[----:B------:R-:W-:Y:S05]  /*2900*/  BRA.U !UP0, `(.L_x_528) ;  /* 0x00000001085c7547 */ /* 0x000fea000b800000 */
[----:B------:R-:W1:Y:S01]  /*2910*/  S2UR UR5, SR_CgaCtaId ;  /* 0x00000000000579c3 */ /* 0x000e620000008800 */
[----:B------:R-:W-:Y:S01]  /*2920*/  UMOV UR4, 0x400 ;  /* 0x0000040000047882 */ /* 0x000fe20000000000 */
[----:B------:R-:W-:Y:S01]  /*2930*/  BSSY.RECONVERGENT B1, `(.L_x_528) ;  /* 0x0000014000017945 */ /* 0x000fe20003800200 */
[----:B-1----:R-:W-:-:S09]  /*2940*/  ULEA UR4, UR5, UR4, 0x18 ;  /* 0x0000000405047291 */ /* 0x002fd2000f8ec0ff */
[----:B------:R-:W1:Y:S04]  /*2950*/  LDS R3, [UR4+0x28] ;  /* 0x00002804ff037984 */ /* 0x000e680008000800 */
[----:B------:R-:W2:Y:S01]  /*2960*/  LDS.64 R6, [UR4+0x30] ;  /* 0x00003004ff067984 */ /* 0x000ea20008000a00 */
        /* <DEDUP_REMOVED lines=16> */
.L_x_529:
[----:B------:R-:W-:Y:S05]  /*2a70*/  BSYNC.RECONVERGENT B1 ;  /* 0x0000000000017941 */ /* 0x000fea0003800200 */
.L_x_528:
[----:B------:R-:W-:Y:S01]  /*2a80*/  UISETP.GE.AND UP0, UPT, UR6, 0x61, UPT ;  /* 0x000000610600788c */ /* 0x000fe2000bf06270 */
[----:B------:R-:W-:Y:S02]  /*2a90*/  IMAD.MOV.U32 R0, RZ, RZ, R2 ;  /* 0x000000ffff007224 */ /* 0x000fe400078e0002 */
[----:B------:R-:W-:Y:S02]  /*2aa0*/  IMAD.MOV.U32 R7, RZ, RZ, R5 ;  /* 0x000000ffff077224 */ /* 0x000fe400078e0005 */
        /* <DEDUP_REMOVED lines=24> */
.L_x_531:
[----:B------:R-:W-:Y:S05]  /*2c30*/  BSYNC.RECONVERGENT B1 ;  /* 0x0000000000017941 */ /* 0x000fea0003800200 */
.L_x_530:
        /* <DEDUP_REMOVED lines=27> */
.L_x_533:
[----:B------:R-:W-:Y:S05]  /*2df0*/  BSYNC.RECONVERGENT B1 ;  /* 0x0000000000017941 */ /* 0x000fea0003800200 */
.L_x_532:
        /* <DEDUP_REMOVED lines=27> */
.L_x_535:
[----:B------:R-:W-:Y:S05]  /*2fb0*/  BSYNC.RECONVERGENT B1 ;  /* 0x0000000000017941 */ /* 0x000fea0003800200 */
.L_x_534:
        /* <DEDUP_REMOVED lines=27> */
.L_x_537:
[----:B------:R-:W-:Y:S05]  /*3170*/  BSYNC.RECONVERGENT B1 ;  /* 0x0000000000017941 */ /* 0x000fea0003800200 */
.L_x_536:
[----:B------:R-:W-:Y:S01]  /*3180*/  UISETP.GE.AND UP0, UPT, UR6, 0xe1, UPT ;  /* 0x000000e10600788c */ /* 0x000fe2000bf06270 */
[----:B------:R-:W-:Y:S02]  /*3190*/  IMAD.MOV.U32 R8, RZ, RZ, R2 ;  /* 0x000000ffff087224 */ /* 0x000fe400078e0002 */
[----:B------:R-:W-:Y:S02]  /*31a0*/  IMAD.MOV.U32 R7, RZ, RZ, R5 ;  /* 0x000000ffff077224 */ /* 0x000fe400078e0005 */
[----:B------:R-:W-:-:S04]  /*31b0*/  IMAD.MOV.U32 R6, RZ, RZ, R4 ;  /* 0x000000ffff067224 */ /* 0x000fc800078e0004 */
[----:B------:R-:W-:Y:S05]  /*31c0*/  BRA.U !UP0, `(.L_x_501) ;  /* 0x0000002508047547 */ /* 0x000fea000b800000 */
[----:B------:R-:W1:Y:S01]  /*31d0*/  S2UR UR5, SR_CgaCtaId ;  /* 0x00000000000579c3 */ /* 0x000e620000008800 */
[----:B------:R-:W-:Y:S02]  /*31e0*/  UMOV UR4, 0x400 ;  /* 0x0000040000047882 */ /* 0x000fe40000000000 */
[----:B-1----:R-:W-:-:S09]  /*31f0*/  ULEA UR4, UR5, UR4, 0x18 ;  /* 0x0000000405047291 */ /* 0x002fd2000f8ec0ff */
[----:B------:R-:W1:Y:S04]  /*3200*/  LDS R3, [UR4+0x78] ;  /* 0x00007804ff037984 */ /* 0x000e680008000800 */
[----:B0-----:R-:W0:Y:S01]  /*3210*/  LDS.64 R10, [UR4+0x80] ;  /* 0x00008004ff0a7984 */ /* 0x001e220008000a00 */
[----:B-1----:R-:W-:Y:S01]  /*3220*/  ISETP.GE.AND P0, PT, R2, R3, PT ;  /* 0x000000030200720c */ /* 0x002fe20003f06270 */
[----:B------:R-:W-:Y:S02]  /*3230*/  IMAD.MOV.U32 R8, RZ, RZ, R3 ;  /* 0x000000ffff087224 */ /* 0x000fe400078e0003 */
[----:B0-----:R-:W-:Y:S02]  /*3240*/  IMAD.MOV.U32 R7, RZ, RZ, R10 ;  /* 0x000000ffff077224 */ /* 0x001fe400078e000a */
        /* <DEDUP_REMOVED lines=15> */
.L_x_469:
[----:B------:R-:W1:Y:S01]  /*3340*/  S2R R0, SR_TID.X ;  /* 0x0000000000007919 */ /* 0x000e620000002100 */
[----:B------:R-:W1:Y:S01]  /*3350*/  LDC.64 R2, c[0x0][0x380] ;  /* 0x0000e000ff027b82 */ /* 0x000e620000000a00 */
[----:B------:R-:W2:Y:S01]  /*3360*/  LDCU.64 UR6, c[0x0][0x388] ;  /* 0x00007100ff0677ac */ /* 0x000ea20008000a00 */
[----:B-1----:R-:W-:-:S05]  /*3370*/  IMAD.WIDE.U32 R2, R0, 0x4, R2 ;  /* 0x0000000400027825 */ /* 0x002fca00078e0002 */
[----:B0-----:R-:W3:Y:S04]  /*3380*/  LDG.E R5, desc[UR8][R2.64] ;  /* 0x0000000802057981 */ /* 0x001ee8000c1e1900 */
[----:B------:R-:W3:Y:S04]  /*3390*/  LDG.E R6, desc[UR8][R2.64+0x400] ;  /* 0x0004000802067981 */ /* 0x000ee8000c1e1900 */
[----:B------:R-:W4:Y:S04]  /*33a0*/  LDG.E R7, desc[UR8][R2.64+0x800] ;  /* 0x0008000802077981 */ /* 0x000f28000c1e1900 */
[----:B------:R-:W5:Y:S04]  /*33b0*/  LDG.E R8, desc[UR8][R2.64+0xc00] ;  /* 0x000c000802087981 */ /* 0x000f68000c1e1900 */
[----:B------:R-:W2:Y:S01]  /*33c0*/  LDG.E R4, desc[UR8][R2.64+0x1000] ;  /* 0x0010000802047981 */ /* 0x000ea2000c1e1900 */
[----:B------:R-:W-:-:S04]  /*33d0*/  UISETP.GE.U32.AND UP0, UPT, UR4, 0xa00, UPT ;  /* 0x00000a000400788c */ /* 0x000fc8000bf06070 */
[----:B------:R-:W-:Y:S01]  /*33e0*/  UISETP.GE.U32.AND.EX UP0, UPT, UR5, URZ, UPT, UP0 ;  /* 0x000000ff0500728c */ /* 0x000fe2000bf06100 */
[CC--:B---3--:R-:W-:Y:S02]  /*33f0*/  VIMNMX R10, PT, PT, R5.reuse, R6.reuse, !PT ;  /* 0x00000006050a7248 */ /* 0x0c8fe40007fe0100 */
[----:B------:R-:W-:Y:S01]  /*3400*/  ISETP.GE.AND P0, PT, R5, R6, PT ;  /* 0x000000060500720c */ /* 0x000fe20003f06270 */
[----:B------:R-:W-:Y:S01]  /*3410*/  VIADD R5, R0, 0x100 ;  /* 0x0000010000057836 */ /* 0x000fe20000000000 */
[----:B----4-:R-:W-:Y:S02]  /*3420*/  VIMNMX R9, PT, PT, R7, R10, !PT ;  /* 0x0000000a07097248 */ /* 0x010fe40007fe0100 */
[----:B------:R-:W-:Y:S01]  /*3430*/  ISETP.GE.AND P2, PT, R10, R7, PT ;  /* 0x000000070a00720c */ /* 0x000fe20003f46270 */
[----:B------:R-:W-:Y:S01]  /*3440*/  IMAD.MOV.U32 R10, RZ, RZ, RZ ;  /* 0x000000ffff0a7224 */ /* 0x000fe200078e00ff */
[----:B-----5:R-:W-:Y:S02]  /*3450*/  ISETP.GE.AND P3, PT, R9, R8, PT ;  /* 0x000000080900720c */ /* 0x020fe40003f66270 */
[----:B------:R-:W-:Y:S01]  /*3460*/  VIMNMX R9, PT, PT, R8, R9, !PT ;  /* 0x0000000908097248 */ /* 0x000fe20007fe0100 */
[----:B------:R-:W-:-:S03]  /*3470*/  VIADD R8, R0, 0x200 ;  /* 0x0000020000087836 */ /* 0x000fc60000000000 */
[----:B--2---:R-:W-:-:S05]  /*3480*/  ISETP.GE.AND P1, PT, R9, R4, PT ;  /* 0x000000040900720c */ /* 0x004fca0003f26270 */
[----:B------:R-:W-:Y:S02]  /*3490*/  @P2 SEL R8, R5, R0, !P0 ;  /* 0x0000000005082207 */ /* 0x000fe40004000000 */
[C---:B------:R-:W-:Y:S01]  /*34a0*/  @!P3 VIADD R8, R0.reuse, 0x300 ;  /* 0x000003000008b836 */ /* 0x040fe20000000000 */
[----:B------:R-:W-:-:S05]  /*34b0*/  LOP3.LUT R5, R0, 0x400, RZ, 0xfc, !PT ;  /* 0x0000040000057812 */ /* 0x000fca00078efcff */
[C---:B------:R-:W-:Y:S02]  /*34c0*/  @P1 ISETP.GE.U32.AND P0, PT, R8.reuse, R5, PT ;  /* 0x000000050800120c */ /* 0x040fe40003f06070 */
[----:B------:R-:W-:Y:S02]  /*34d0*/  IADD3 R5, P2, PT, R5, UR6, RZ ;  /* 0x0000000605057c10 */ /* 0x000fe4000ff5e0ff */
[----:B------:R-:W-:Y:S02]  /*34e0*/  @P1 IADD3 R8, P3, PT, R8, UR6, RZ ;  /* 0x0000000608081c10 */ /* 0x000fe4000ff7e0ff */
[----:B------:R-:W-:Y:S01]  /*34f0*/  @P1 ISETP.GE.U32.AND.EX P0, PT, RZ, RZ, PT, P0 ;  /* 0x000000ffff00120c */ /* 0x000fe20003f06100 */
[----:B------:R-:W-:Y:S02]  /*3500*/  IMAD.X R6, RZ, RZ, UR7, P2 ;  /* 0x00000007ff067e24 */ /* 0x000fe400090e06ff */
[----:B------:R-:W-:Y:S01]  /*3510*/  @P1 IMAD.X R7, RZ, RZ, UR7, P3 ;  /* 0x00000007ff071e24 */ /* 0x000fe200098e06ff */
[----:B------:R-:W-:-:S04]  /*3520*/  @P1 ISETP.LT.OR P0, PT, R4, R9, !P0 ;  /* 0x000000090400120c */ /* 0x000fc80004701670 */
[----:B------:R-:W-:Y:S01]  /*3530*/  @P1 SEL R6, R7, R6, P0 ;  /* 0x0000000607061207 */ /* 0x000fe20000000000 */
[----:B------:R-:W-:Y:S01]  /*3540*/  IMAD.MOV.U32 R7, RZ, RZ, 0x500 ;  /* 0x00000500ff077424 */ /* 0x000fe200078e00ff */
[----:B------:R-:W-:Y:S02]  /*3550*/  @P1 SEL R4, R9, R4, P0 ;  /* 0x0000000409041207 */ /* 0x000fe40000000000 */
[----:B------:R-:W-:Y:S01]  /*3560*/  @P1 SEL R5, R8, R5, P0 ;  /* 0x0000000508051207 */ /* 0x000fe20000000000 */
[----:B------:R-:W-:Y:S06]  /*3570*/  BRA.U !UP0, `(.L_x_538) ;  /* 0x00000005081c7547 */ /* 0x000fec000b800000 */
[----:B------:R-:W-:Y:S01]  /*3580*/  IMAD.MOV.U32 R7, RZ, RZ, R4 ;  /* 0x000000ffff077224 */ /* 0x000fe200078e0004 */
[----:B------:R-:W0:Y:S01]  /*3590*/  LDCU.64 UR6, c[0x0][0x388] ;  /* 0x00007100ff0677ac */ /* 0x000e220008000a00 */
[----:B------:R-:W-:Y:S02]  /*35a0*/  IMAD.MOV.U32 R15, RZ, RZ, 0x500 ;  /* 0x00000500ff0f7424 */ /* 0x000fe400078e00ff */
[----:B------:R-:W-:Y:S01]  /*35b0*/  IMAD.MOV.U32 R16, RZ, RZ, RZ ;  /* 0x000000ffff107224 */ /* 0x000fe200078e00ff */
[----:B------:R-:W1:Y:S01]  /*35c0*/  LDCU.64 UR4, c[0x0][0x398] ;  /* 0x00007300ff0477ac */ /* 0x000e620008000a00 */
[----:B------:R-:W-:-:S05]  /*35d0*/  NOP ;  /* 0x0000000000007918 */ /* 0x000fca0000000000 */
.L_x_539:
[----:B------:R-:W-:-:S04]  /*35e0*/  LEA R8, P0, R15, R2, 0x2 ;  /* 0x000000020f087211 */ /* 0x000fc800078010ff */
[----:B------:R-:W-:-:S05]  /*35f0*/  LEA.HI.X R9, R15, R3, R16, 0x2, P0 ;  /* 0x000000030f097211 */ /* 0x000fca00000f1410 */
[----:B------:R-:W2:Y:S04]  /*3600*/  LDG.E R10, desc[UR8][R8.64] ;  /* 0x00000008080a7981 */ /* 0x000ea8000c1e1900 */
[----:B------:R-:W3:Y:S04]  /*3610*/  LDG.E R11, desc[UR8][R8.64+0x400] ;  /* 0x00040008080b7981 */ /* 0x000ee8000c1e1900 */
[----:B------:R-:W4:Y:S04]  /*3620*/  LDG.E R12, desc[UR8][R8.64+0x800] ;  /* 0x00080008080c7981 */ /* 0x000f28000c1e1900 */
[----:B------:R-:W5:Y:S04]  /*3630*/  LDG.E R13, desc[UR8][R8.64+0xc00] ;  /* 0x000c0008080d7981 */ /* 0x000f68000c1e1900 */
[----:B------:R1:W5:Y:S01]  /*3640*/  LDG.E R4, desc[UR8][R8.64+0x1000] ;  /* 0x0010000808047981 */ /* 0x000362000c1e1900 */
[----:B0-----:R-:W-:-:S04]  /*3650*/  IADD3 R18, P0, P2, R15, UR6, R0 ;  /* 0x000000060f127c10 */ /* 0x001fc8000fa1e000 */
[----:B------:R-:W-:Y:S01]  /*3660*/  IADD3.X R17, PT, PT, R16, UR7, RZ, P0, P2 ;  /* 0x0000000710117c10 */ /* 0x000fe200087e44ff */
[----:B-1----:R-:W-:Y:S01]  /*3670*/  IMAD.MOV.U32 R8, RZ, RZ, R18 ;  /* 0x000000ffff087224 */ /* 0x002fe200078e0012 */
[----:B------:R-:W-:-:S03]  /*3680*/  IADD3 R9, P4, PT, R15, 0xa00, RZ ;  /* 0x00000a000f097810 */ /* 0x000fc60007f9e0ff */
[----:B------:R-:W-:Y:S01]  /*3690*/  IMAD.MOV.U32 R14, RZ, RZ, R17 ;  /* 0x000000ffff0e7224 */ /* 0x000fe200078e0011 */
        /* <DEDUP_REMOVED lines=9> */
[----:B------:R-:W-:Y:S02]  /*3730*/  @P1 SEL R14, R6, R17, P0 ;  /* 0x00000011060e1207 */ /* 0x000fe40000000000 */
[----:B------:R-:W-:-:S07]  /*3740*/  IADD3 R6, P3, PT, R18, 0x200, RZ ;  /* 0x0000020012067810 */ /* 0x000fce0007f7e0ff */
[----:B------:R-:W-:-:S04]  /*3750*/  @P2 ISETP.GE.U32.AND P0, PT, R8, R7, PT ;  /* 0x000000070800220c */ /* 0x000fc80003f06070 */
[----:B------:R-:W-:-:S04]  /*3760*/  @P2 ISETP.GE.AND.EX P0, PT, R14, R5, PT, P0 ;  /* 0x000000050e00220c */ /* 0x000fc80003f06300 */
[----:B------:R-:W-:-:S04]  /*3770*/  @P2 ISETP.LT.OR P0, PT, R11, R10, !P0 ;  /* 0x0000000a0b00220c */ /* 0x000fc80004701670 */
[----:B------:R-:W-:Y:S02]  /*3780*/  @P2 SEL R11, R10, R11, P0 ;  /* 0x0000000b0a0b2207 */ /* 0x000fe40000000000 */
[----:B------:R-:W-:Y:S01]  /*3790*/  @P2 SEL R7, R8, R7, P0 ;  /* 0x0000000708072207 */ /* 0x000fe20000000000 */
[----:B------:R-:W-:Y:S01]  /*37a0*/  IMAD.X R8, RZ, RZ, R17, P3 ;  /* 0x000000ffff087224 */ /* 0x000fe200018e0611 */
[----:B----4-:R-:W-:Y:S02]  /*37b0*/  ISETP.GE.AND P1, PT, R11, R12, PT ;  /* 0x0000000c0b00720c */ /* 0x010fe40003f26270 */
[----:B------:R-:W-:Y:S02]  /*37c0*/  @P2 SEL R5, R14, R5, P0 ;  /* 0x000000050e052207 */ /* 0x000fe40000000000 */
[----:B------:R-:W-:-:S09]  /*37d0*/  IADD3 R14, P2, PT, R18, 0x300, RZ ;  /* 0x00000300120e7810 */ /* 0x000fd20007f5e0ff */
[----:B------:R-:W-:-:S04]  /*37e0*/  @P1 ISETP.GE.U32.AND P0, PT, R7, R6, PT ;  /* 0x000000060700120c */ /* 0x000fc80003f06070 */
[----:B------:R-:W-:-:S04]  /*37f0*/  @P1 ISETP.GE.AND.EX P0, PT, R5, R8, PT, P0 ;  /* 0x000000080500120c */ /* 0x000fc80003f06300 */
[----:B------:R-:W-:-:S04]  /*3800*/  @P1 ISETP.LT.OR P0, PT, R12, R11, !P0 ;  /* 0x0000000b0c00120c */ /* 0x000fc80004701670 */
[----:B------:R-:W-:Y:S02]  /*3810*/  @P1 SEL R12, R11, R12, P0 ;  /* 0x0000000c0b0c1207 */ /* 0x000fe40000000000 */
[----:B------:R-:W-:Y:S01]  /*3820*/  @P1 SEL R6, R7, R6, P0 ;  /* 0x0000000607061207 */ /* 0x000fe20000000000 */
[----:B------:R-:W-:Y:S01]  /*3830*/  IMAD.X R7, RZ, RZ, R17, P2 ;  /* 0x000000ffff077224 */ /* 0x000fe200010e0611 */
[----:B-----5:R-:W-:Y:S02]  /*3840*/  ISETP.GE.AND P3, PT, R12, R13, PT ;  /* 0x0000000d0c00720c */ /* 0x020fe40003f66270 */
        /* <DEDUP_REMOVED lines=8> */
[----:B------:R-:W-:Y:S02]  /*38d0*/  ISETP.GE.AND P2, PT, R13, R4, PT ;  /* 0x000000040d00720c */ /* 0x000fe40003f46270 */
[----:B------:R-:W-:Y:S01]  /*38e0*/  ISETP.GT.U32.AND P1, PT, R9, UR4, PT ;  /* 0x0000000409007c0c */ /* 0x000fe2000bf24070 */
[----:B------:R-:W-:Y:S01]  /*38f0*/  IMAD.X R9, RZ, RZ, R16, P4 ;  /* 0x000000ffff097224 */ /* 0x000fe200020e0610 */
[----:B------:R-:W-:Y:S02]  /*3900*/  @P3 SEL R7, R8, R7, P0 ;  /* 0x0000000708073207 */ /* 0x000fe40000000000 */
[----:B------:R-:W-:-:S02]  /*3910*/  IADD3 R8, P3, PT, R15, 0x500, RZ ;  /* 0x000005000f087810 */ /* 0x000fc40007f7e0ff */
[----:B------:R-:W-:-:S03]  /*3920*/  ISETP.GT.AND.EX P1, PT, R9, UR5, PT, P1 ;  /* 0x0000000509007c0c */ /* 0x000fc6000bf24310 */
[----:B------:R-:W-:Y:S02]  /*3930*/  IMAD.X R10, RZ, RZ, R16, P3 ;  /* 0x000000ffff0a7224 */ /* 0x000fe400018e0610 */
[----:B------:R-:W-:Y:S01]  /*3940*/  @P2 ISETP.GE.U32.AND P0, PT, R14, R5, PT ;  /* 0x000000050e00220c */ /* 0x000fe20003f06070 */
[----:B------:R-:W-:Y:S02]  /*3950*/  IMAD.MOV.U32 R15, RZ, RZ, R8 ;  /* 0x000000ffff0f7224 */ /* 0x000fe400078e0008 */
[----:B------:R-:W-:Y:S01]  /*3960*/  IMAD.MOV.U32 R16, RZ, RZ, R10 ;  /* 0x000000ffff107224 */ /* 0x000fe200078e000a */
[----:B------:R-:W-:-:S04]  /*3970*/  @P2 ISETP.GE.AND.EX P0, PT, R7, R6, PT, P0 ;  /* 0x000000060700220c */ /* 0x000fc80003f06300 */
[----:B------:R-:W-:-:S04]  /*3980*/  @P2 ISETP.LT.OR P0, PT, R4, R13, !P0 ;  /* 0x0000000d0400220c */ /* 0x000fc80004701670 */
[----:B------:R-:W-:Y:S02]  /*3990*/  @P2 SEL R4, R13, R4, P0 ;  /* 0x000000040d042207 */ /* 0x000fe40000000000 */
[----:B------:R-:W-:Y:S02]  /*39a0*/  @P2 SEL R6, R7, R6, P0 ;  /* 0x0000000607062207 */ /* 0x000fe40000000000 */
[----:B------:R-:W-:Y:S01]  /*39b0*/  @P2 SEL R5, R14, R5, P0 ;  /* 0x000000050e052207 */ /* 0x000fe20000000000 */
[----:B------:R-:W-:Y:S01]  /*39c0*/  IMAD.MOV.U32 R7, RZ, RZ, R4 ;  /* 0x000000ffff077224 */ /* 0x000fe200078e0004 */
[----:B------:R-:W-:Y:S06]  /*39d0*/  @!P1 BRA `(.L_x_539) ;  /* 0xfffffffc00009947 */ /* 0x000fec000383ffff */
[----:B------:R-:W-:-:S07]  /*39e0*/  IMAD.MOV.U32 R7, RZ, RZ, R8 ;  /* 0x000000ffff077224 */ /* 0x000fce00078e0008 */
.L_x_538:
        /* <DEDUP_REMOVED lines=8> */
[----:B------:R-:W-:Y:S01]  /*3a70*/  BSSY.RECONVERGENT B2, `(.L_x_542) ;  /* 0x0000030000027945 */ /* 0x000fe20003800200 */
[----:B------:R-:W-:Y:S02]  /*3a80*/  IMAD.MOV.U32 R12, RZ, RZ, R0 ;  /* 0x000000ffff0c7224 */ /* 0x000fe400078e0000 */
[----:B------:R-:W-:-:S04]  /*3a90*/  IADD3 R15, PT, PT, -R7, UR4, R2 ;  /* 0x00000004070f7c10 */ /* 0x000fc8000fffe102 */
[----:B------:R-:W-:-:S04]  /*3aa0*/  LOP3.LUT R2, R15, 0x300, RZ, 0xc0, !PT ;  /* 0x000003000f027812 */ /* 0x000fc800078ec0ff */
[----:B------:R-:W-:-:S13]  /*3ab0*/  ISETP.NE.AND P0, PT, R2, 0x300, PT ;  /* 0x000003000200780c */ /* 0x000fda0003f05270 */
[----:B------:R-:W-:Y:S05]  /*3ac0*/  @!P0 BRA `(.L_x_543) ;  /* 0x0000000000a88947 */ /* 0x000fea0003800000 */
[----:B------:R-:W0:Y:S01]  /*3ad0*/  LDCU.64 UR10, c[0x0][0x380] ;  /* 0x00007000ff0a77ac */ /* 0x000e220008000a00 */
[----:B------:R-:W-:Y:S01]  /*3ae0*/  IADD3 R3, P0, PT, R0, R7, RZ ;  /* 0x0000000700037210 */ /* 0x000fe20007f1e0ff */
[----:B------:R-:W-:Y:S01]  /*3af0*/  IMAD.MOV.U32 R12, RZ, RZ, R0 ;  /* 0x000000ffff0c7224 */ /* 0x000fe200078e0000 */
[----:B------:R-:W-:-:S03]  /*3b00*/  LEA.HI R2, R15, 0x1, RZ, 0x18 ;  /* 0x000000010f027811 */ /* 0x000fc600078fc0ff */
[----:B------:R-:W-:Y:S01]  /*3b10*/  IMAD.X R14, RZ, RZ, R10, P0 ;  /* 0x000000ffff0e7224 */ /* 0x000fe200000e060a */
[----:B------:R-:W-:Y:S02]  /*3b20*/  LOP3.LUT R2, R2, 0x3, RZ, 0xc0, !PT ;  /* 0x0000000302027812 */ /* 0x000fe400078ec0ff */
[----:B------:R-:W-:-:S03]  /*3b30*/  IADD3 R13, P0, PT, R3, UR6, RZ ;  /* 0x00000006030d7c10 */ /* 0x000fc6000ff1e0ff */
[----:B------:R-:W-:Y:S01]  /*3b40*/  IMAD.MOV R8, RZ, RZ, -R2 ;  /* 0x000000ffff087224 */ /* 0x000fe200078e0a02 */
[----:B0-----:R-:W-:-:S04]  /*3b50*/  LEA R9, P1, R3, UR10, 0x2 ;  /* 0x0000000a03097c11 */ /* 0x001fc8000f8210ff */
[----:B------:R-:W-:Y:S02]  /*3b60*/  LEA.HI.X R3, R3, UR11, R14, 0x2, P1 ;  /* 0x0000000b03037c11 */ /* 0x000fe400088f140e */
[----:B------:R-:W-:-:S07]  /*3b70*/  IADD3.X R14, PT, PT, R14, UR7, RZ, P0, !PT ;  /* 0x000000070e0e7c10 */ /* 0x000fce00087fe4ff */
.L_x_546:
        /* <DEDUP_REMOVED lines=25> */
.L_x_545:
[----:B------:R-:W-:Y:S05]  /*3d10*/  BSYNC.RECONVERGENT B3 ;  /* 0x0000000000037941 */ /* 0x000fea0003800200 */
.L_x_544:
[----:B------:R-:W-:Y:S01]  /*3d20*/  IADD3 R13, P0, PT, R13, 0x100, RZ ;  /* 0x000001000d0d7810 */ /* 0x000fe20007f1e0ff */
[----:B------:R-:W-:Y:S02]  /*3d30*/  VIADD R12, R12, 0x100 ;  /* 0x000001000c0c7836 */ /* 0x000fe40000000000 */
[----:B------:R-:W-:Y:S02]  /*3d40*/  IMAD.X R3, RZ, RZ, R3, P3 ;  /* 0x000000ffff037224 */ /* 0x000fe400018e0603 */
[----:B------:R-:W-:Y:S01]  /*3d50*/  IMAD.X R14, RZ, RZ, R14, P0 ;  /* 0x000000ffff0e7224 */ /* 0x000fe200000e060e */
[----:B------:R-:W-:Y:S07]  /*3d60*/  @P2 BRA `(.L_x_546) ;  /* 0xfffffffc00842947 */ /* 0x000fee000383ffff */
.L_x_543:
[----:B------:R-:W-:Y:S05]  /*3d70*/  BSYNC.RECONVERGENT B2 ;  /* 0x0000000000027941 */ /* 0x000fea0003800200 */
.L_x_542:
[----:B------:R-:W-:-:S13]  /*3d80*/  ISETP.GE.U32.AND P0, PT, R15, 0x300, PT ;  /* 0x000003000f00780c */ /* 0x000fda0003f06070 */
[----:B------:R-:W-:Y:S05]  /*3d90*/  @!P0 BRA `(.L_x_541) ;  /* 0x0000000400888947 */ /* 0x000fea0003800000 */
[----:B------:R-:W0:Y:S01]  /*3da0*/  LDC.64 R2, c[0x0][0x380] ;  /* 0x0000e000ff027b82 */ /* 0x000e220000000a00 */
[----:B------:R-:W-:-:S07]  /*3db0*/  VIADD R12, R12, 0x200 ;  /* 0x000002000c0c7836 */ /* 0x000fce0000000000 */
[----:B------:R-:W1:Y:S02]  /*3dc0*/  LDC.64 R8, c[0x0][0x388] ;  /* 0x0000e200ff087b82 */ /* 0x000e640000000a00 */
.L_x_555:
        /* <DEDUP_REMOVED lines=29> */
.L_x_548:
[----:B------:R-:W-:Y:S05]  /*3fa0*/  BSYNC.RECONVERGENT B2 ;  /* 0x0000000000027941 */ /* 0x000fea0003800200 */
.L_x_547:
        /* <DEDUP_REMOVED lines=20> */
.L_x_550:
[----:B------:R-:W-:Y:S05]  /*40f0*/  BSYNC.RECONVERGENT B2 ;  /* 0x0000000000027941 */ /* 0x000fea0003800200 */
.L_x_549:
        /* <DEDUP_REMOVED lines=20> */
.L_x_552:
[----:B------:R-:W-:Y:S05]  /*4240*/  BSYNC.RECONVERGENT B2 ;  /* 0x0000000000027941 */ /* 0x000fea0003800200 */
.L_x_551:
        /* <DEDUP_REMOVED lines=18> */
.L_x_554:
[----:B------:R-:W-:Y:S05]  /*4370*/  BSYNC.RECONVERGENT B2 ;  /* 0x0000000000027941 */ /* 0x000fea0003800200 */
.L_x_553:
[C---:B------:R-:W-:Y:S02]  /*4380*/  VIADD R14, R12.reuse, 0x200 ;  /* 0x000002000c0e7836 */ /* 0x040fe40000000000 */
[----:B------:R-:W-:-:S03]  /*4390*/  VIADD R12, R12, 0x400 ;  /* 0x000004000c0c7836 */ /* 0x000fc60000000000 */
[----:B------:R-:W-:-:S13]  /*43a0*/  ISETP.GE.AND P0, PT, R14, R11, PT ;  /* 0x0000000b0e00720c */ /* 0x000fda0003f06270 */
[----:B------:R-:W-:Y:S05]  /*43b0*/  @!P0 BRA `(.L_x_555) ;  /* 0xfffffff800848947 */ /* 0x000fea000383ffff */
.L_x_541:
[----:B------:R-:W-:Y:S05]  /*43c0*/  BSYNC.RECONVERGENT B1 ;  /* 0x0000000000017941 */ /* 0x000fea0003800200 */
.L_x_540:
        /* <DEDUP_REMOVED lines=31> */
.L_x_557:
[----:B------:R-:W-:Y:S05]  /*45c0*/  BSYNC.RECONVERGENT B1 ;  /* 0x0000000000017941 */ /* 0x000fea0003800200 */
.L_x_556:
        /* <DEDUP_REMOVED lines=24> */
.L_x_559:
[----:B------:R-:W-:Y:S05]  /*4750*/  BSYNC.RECONVERGENT B1 ;  /* 0x0000000000017941 */ /* 0x000fea0003800200 */
.L_x_558:
[----:B0-----:R0:W4:Y:S01]  /*4760*/  SHFL.DOWN PT, R8, R3, 0x4, 0x1f ;  /* 0x08801f0003087f89 */ /* 0x00112200000e0000 */
[----:B------:R-:W-:Y:S01]  /*4770*/  BSSY.RECONVERGENT B1, `(.L_x_560) ;  /* 0x0000017000017945 */ /* 0x000fe20003800200 */
[----:B------:R-:W-:Y:S02]  /*4780*/  IMAD.MOV.U32 R2, RZ, RZ, R3 ;  /* 0x000000ffff027224 */ /* 0x000fe400078e0003 */
[----:B-1----:R0:W1:Y:S01]  /*4790*/  SHFL.DOWN PT, R9, R4, 0x4, 0x1f ;  /* 0x08801f0004097f89 */ /* 0x00206200000e0000 */
[----:B--2---:R-:W-:Y:S02]  /*47a0*/  IMAD.MOV.U32 R6, RZ, RZ, R4 ;  /* 0x000000ffff067224 */ /* 0x004fe400078e0004 */
[----:B------:R-:W-:Y:S01]  /*47b0*/  IMAD.MOV.U32 R7, RZ, RZ, R5 ;  /* 0x000000ffff077224 */ /* 0x000fe200078e0005 */
[----:B------:R0:W2:Y:S01]  /*47c0*/  SHFL.DOWN PT, R10, R5, 0x4, 0x1f ;  /* 0x08801f00050a7f89 */ /* 0x0000a200000e0000 */
[----:B------:R-:W-:Y:S05]  /*47d0*/  @P5 BRA `(.L_x_561) ;  /* 0x0000000000405947 */ /* 0x000fea0003800000 */
[----:B----4-:R-:W-:Y:S01]  /*47e0*/  ISETP.GE.AND P0, PT, R3, R8, PT ;  /* 0x000000080300720c */ /* 0x010fe20003f06270 */
[----:B------:R-:W-:Y:S02]  /*47f0*/  IMAD.MOV.U32 R2, RZ, RZ, R8 ;  /* 0x000000ffff027224 */ /* 0x000fe400078e0008 */
[----:B-1----:R-:W-:Y:S02]  /*4800*/  IMAD.MOV.U32 R6, RZ, RZ, R9 ;  /* 0x000000ffff067224 */ /* 0x002fe400078e0009 */
[----:B--2---:R-:W-:-:S08]  /*4810*/  IMAD.MOV.U32 R7, RZ, RZ, R10 ;  /* 0x000000ffff077224 */ /* 0x004fd000078e000a */
        /* <DEDUP_REMOVED lines=12> */
.L_x_561:
[----:B------:R-:W-:Y:S05]  /*48e0*/  BSYNC.RECONVERGENT B1 ;  /* 0x0000000000017941 */ /* 0x000fea0003800200 */
.L_x_560:
[----:B-1----:R1:W1:Y:S01]  /*48f0*/  SHFL.DOWN PT, R9, R2, 0x8, 0x1f ;  /* 0x09001f0002097f89 */ /* 0x00226200000e0000 */
[----:B------:R-:W-:Y:S01]  /*4900*/  BSSY.RECONVERGENT B1, `(.L_x_562) ;  /* 0x0000017000017945 */ /* 0x000fe20003800200 */
[----:B0-----:R-:W-:Y:S02]  /*4910*/  IMAD.MOV.U32 R3, RZ, RZ, R2 ;  /* 0x000000ffff037224 */ /* 0x001fe400078e0002 */
[----:B---3--:R0:W3:Y:S01]  /*4920*/  SHFL.DOWN PT, R11, R6, 0x8, 0x1f ;  /* 0x09001f00060b7f89 */ /* 0x0080e200000e0000 */
[----:B------:R-:W-:Y:S02]  /*4930*/  IMAD.MOV.U32 R4, RZ, RZ, R6 ;  /* 0x000000ffff047224 */ /* 0x000fe400078e0006 */
[----:B------:R-:W-:Y:S01]  /*4940*/  IMAD.MOV.U32 R5, RZ, RZ, R7 ;  /* 0x000000ffff057224 */ /* 0x000fe200078e0007 */
[----:B----4-:R0:W4:Y:S01]  /*4950*/  SHFL.DOWN PT, R8, R7, 0x8, 0x1f ;  /* 0x09001f0007087f89 */ /* 0x01012200000e0000 */
[----:B------:R-:W-:Y:S05]  /*4960*/  @P4 BRA `(.L_x_563) ;  /* 0x0000000000404947 */ /* 0x000fea0003800000 */
[----:B-1----:R-:W-:Y:S01]  /*4970*/  ISETP.GE.AND P0, PT, R2, R9, PT ;  /* 0x000000090200720c */ /* 0x002fe20003f06270 */
        /* <DEDUP_REMOVED lines=15> */
.L_x_563:
[----:B------:R-:W-:Y:S05]  /*4a70*/  BSYNC.RECONVERGENT B1 ;  /* 0x0000000000017941 */ /* 0x000fea0003800200 */
.L_x_562:
[----:B-1----:R1:W1:Y:S01]  /*4a80*/  SHFL.DOWN PT, R2, R3, 0x10, 0x1f ;  /* 0x0a001f0003027f89 */ /* 0x00226200000e0000 */
[----:B------:R-:W-:Y:S01]  /*4a90*/  BSSY.RECONVERGENT B1, `(.L_x_564) ;  /* 0x0000017000017945 */ /* 0x000fe20003800200 */
[----:B----4-:R-:W-:Y:S02]  /*4aa0*/  IMAD.MOV.U32 R8, RZ, RZ, R3 ;  /* 0x000000ffff087224 */ /* 0x010fe400078e0003 */
[----:B------:R4:W1:Y:S01]  /*4ab0*/  SHFL.DOWN PT, R9, R4, 0x10, 0x1f ;  /* 0x0a001f0004097f89 */ /* 0x00086200000e0000 */
[----:B0-----:R-:W-:Y:S02]  /*4ac0*/  IMAD.MOV.U32 R7, RZ, RZ, R4 ;  /* 0x000000ffff077224 */ /* 0x001fe400078e0004 */
[----:B------:R-:W-:Y:S01]  /*4ad0*/  IMAD.MOV.U32 R6, RZ, RZ, R5 ;  /* 0x000000ffff067224 */ /* 0x000fe200078e0005 */
[----:B--2---:R4:W0:Y:S01]  /*4ae0*/  SHFL.DOWN PT, R10, R5, 0x10, 0x1f ;  /* 0x0a001f00050a7f89 */ /* 0x00482200000e0000 */
[----:B------:R-:W-:Y:S05]  /*4af0*/  @P3 BRA `(.L_x_565) ;  /* 0x0000000000403947 */ /* 0x000fea0003800000 */
[----:B-1----:R-:W-:Y:S01]  /*4b00*/  ISETP.GE.AND P0, PT, R3, R2, PT ;  /* 0x000000020300720c */ /* 0x002fe20003f06270 */
        /* <DEDUP_REMOVED lines=15> */
.L_x_565:
[----:B------:R-:W-:Y:S05]  /*4c00*/  BSYNC.RECONVERGENT B1 ;  /* 0x0000000000017941 */ /* 0x000fea0003800200 */
.L_x_564:
[----:B------:R-:W-:Y:S04]  /*4c10*/  BSSY.RECONVERGENT B1, `(.L_x_566) ;  /* 0x000000c000017945 */ /* 0x000fe80003800200 */
[----:B------:R-:W-:Y:S05]  /*4c20*/  @P2 BRA `(.L_x_567) ;  /* 0x0000000000282947 */ /* 0x000fea0003800000 */
[----:B----4-:R-:W2:Y:S01]  /*4c30*/  S2R R4, SR_CgaCtaId ;  /* 0x0000000000047919 */ /* 0x010ea20000008800 */
[----:B-1----:R-:W-:Y:S02]  /*4c40*/  MOV R3, 0x400 ;  /* 0x0000040000037802 */ /* 0x002fe40000000f00 */
        /* <DEDUP_REMOVED lines=8> */
.L_x_567:
[----:B------:R-:W-:Y:S05]  /*4cd0*/  BSYNC.RECONVERGENT B1 ;  /* 0x0000000000017941 */ /* 0x000fea0003800200 */
.L_x_566:
[----:B------:R-:W-:Y:S01]  /*4ce0*/  BAR.SYNC.DEFER_BLOCKING 0x0 ;  /* 0x0000000000007b1d */ /* 0x000fe20000010000 */
[----:B------:R-:W-:-:S13]  /*4cf0*/  ISETP.NE.AND P1, PT, R0, RZ, PT ;  /* 0x000000ff0000720c */ /* 0x000fda0003f25270 */
[----:B------:R-:W-:Y:S05]  /*4d00*/  @P1 BRA `(.L_x_501) ;  /* 0x0000000800341947 */ /* 0x000fea0003800000 */
[----:B-12---:R-:W1:Y:S01]  /*4d10*/  S2R R3, SR_CgaCtaId ;  /* 0x0000000000037919 */ /* 0x006e620000008800 */
[----:B------:R-:W-:Y:S01]  /*4d20*/  MOV R0, 0x400 ;  /* 0x0000040000007802 */ /* 0x000fe20000000f00 */
[----:B------:R-:W-:Y:S03]  /*4d30*/  BSSY.RECONVERGENT B1, `(.L_x_568) ;  /* 0x0000016000017945 */ /* 0x000fe60003800200 */
[----:B-1----:R-:W-:-:S05]  /*4d40*/  LEA R24, R3, R0, 0x18 ;  /* 0x0000000003187211 */ /* 0x002fca00078ec0ff */
[----:B------:R-:W1:Y:S04]  /*4d50*/  LDS R3, [R24+0x18] ;  /* 0x0000180018037984 */ /* 0x000e680000000800 */
[----:B----4-:R-:W2:Y:S04]  /*4d60*/  LDS.64 R4, [R24+0x20] ;  /* 0x0000200018047984 */ /* 0x010ea80000000a00 */
[----:B------:R4:W0:Y:S04]  /*4d70*/  LDS R18, [R24+0x28] ;  /* 0x0000280018127984 */ /* 0x0008280000000800 */
[----:B------:R4:W0:Y:S01]  /*4d80*/  LDS R16, [R24+0x38] ;  /* 0x0000380018107984 */ /* 0x0008220000000800 */
[----:B-1----:R-:W-:Y:S01]  /*4d90*/  ISETP.GE.AND P0, PT, R8, R3, PT ;  /* 0x000000030800720c */ /* 0x002fe20003f06270 */
[----:B------:R-:W-:-:S02]  /*4da0*/  IMAD.MOV.U32 R19, RZ, RZ, R3 ;  /* 0x000000ffff137224 */ /* 0x000fc400078e0003 */
[----:B--2---:R-:W-:Y:S02]  /*4db0*/  IMAD.MOV.U32 R21, RZ, RZ, R4 ;  /* 0x000000ffff157224 */ /* 0x004fe400078e0004 */
[----:B------:R-:W-:-:S08]  /*4dc0*/  IMAD.MOV.U32 R20, RZ, RZ, R5 ;  /* 0x000000ffff147224 */ /* 0x000fd000078e0005 */
[----:B0---4-:R-:W-:Y:S05]  /*4dd0*/  @!P0 BRA `(.L_x_569) ;  /* 0x00000000002c8947 */ /* 0x011fea0003800000 */
        /* <DEDUP_REMOVED lines=11> */
.L_x_569:
[----:B------:R-:W-:Y:S05]  /*4e90*/  BSYNC.RECONVERGENT B1 ;  /* 0x0000000000017941 */ /* 0x000fea0003800200 */
.L_x_568:
        /* <DEDUP_REMOVED lines=27> */
.L_x_571:
[----:B------:R-:W-:Y:S05]  /*5050*/  BSYNC.RECONVERGENT B1 ;  /* 0x0000000000017941 */ /* 0x000fea0003800200 */
.L_x_570:
        /* <DEDUP_REMOVED lines=17> */
.L_x_573:
[----:B------:R-:W-:Y:S05]  /*5170*/  BSYNC.RECONVERGENT B1 ;  /* 0x0000000000017941 */ /* 0x000fea0003800200 */
.L_x_572:
        /* <DEDUP_REMOVED lines=17> */
.L_x_575:
[----:B------:R-:W-:Y:S05]  /*5290*/  BSYNC.RECONVERGENT B1 ;  /* 0x0000000000017941 */ /* 0x000fea0003800200 */
.L_x_574:
        /* <DEDUP_REMOVED lines=17> */
.L_x_577:
[----:B------:R-:W-:Y:S05]  /*53b0*/  BSYNC.RECONVERGENT B1 ;  /* 0x0000000000017941 */ /* 0x000fea0003800200 */
.L_x_576:
        /* <DEDUP_REMOVED lines=17> */
.L_x_579:
[----:B------:R-:W-:Y:S05]  /*54d0*/  BSYNC.RECONVERGENT B1 ;  /* 0x0000000000017941 */ /* 0x000fea0003800200 */
.L_x_578:
        /* <DEDUP_REMOVED lines=16> */
.L_x_501:
[----:B------:R-:W-:Y:S05]  /*55e0*/  BSYNC.RECONVERGENT B0 ;  /* 0x0000000000007941 */ /* 0x000fea0003800200 */
.L_x_468:
[----:B------:R-:W-:Y:S05]  /*55f0*/  @P1 EXIT ;  /* 0x000000000000194d */ /* 0x000fea0003800000 */
[----:B01234-:R-:W0:Y:S01]  /*5600*/  LDC.64 R2, c[0x0][0x390] ;  /* 0x0000e400ff027b82 */ /* 0x01fe220000000a00 */
[----:B------:R-:W-:-:S04]  /*5610*/  LOP3.LUT R7, R7, R6, RZ, 0x3c, !PT ;  /* 0x0000000607077212 */ /* 0x000fc800078e3cff */
[----:B------:R-:W-:-:S04]  /*5620*/  LOP3.LUT R6, R7, R6, RZ, 0x3c, !PT ;  /* 0x0000000607067212 */ /* 0x000fc800078e3cff */
[----:B------:R-:W-:-:S05]  /*5630*/  LOP3.LUT R7, R7, R6, RZ, 0x3c, !PT ;  /* 0x0000000607077212 */ /* 0x000fca00078e3cff */
[----:B0-----:R-:W-:Y:S04]  /*5640*/  STG.E.64 desc[UR8][R2.64+0x8], R6 ;  /* 0x0000080602007986 */ /* 0x001fe8000c101b08 */
[----:B------:R-:W-:Y:S01]  /*5650*/  STG.E desc[UR8][R2.64], R8 ;  /* 0x0000000802007986 */ /* 0x000fe2000c101908 */
[----:B------:R-:W-:Y:S05]  /*5660*/  EXIT ;  /* 0x000000000000794d */ /* 0x000fea0003800000 */
.L_x_580:
        /* <DEDUP_REMOVED lines=9> */
.L_x_1145:


//--------------------- .text._ZN6thrust24THRUST_300001_SM_1000_NS8cuda_cub4core6detail13_kernel_agentINS1_8__reduce11ReduceAgentIPN4cuda3std3__45tupleIJilEEESC_SB_iNS1_9__extrema9arg_max_fIilNS9_4lessIiEEEEEEJSC_SC_iSH_EEEvDpT0_ --------------------------
	.section	.text._ZN6thrust24THRUST_300001_SM_1000_NS8cuda_cub4core6detail13_kernel_agentINS1_8__reduce11ReduceAgentIPN4cuda3std3__45tupleIJilEEESC_SB_iNS1_9__extrema9arg_max_fIilNS9_4lessIiEEEEEEJSC_SC_iSH_EEEvDpT0_,"ax",@progbits
	.align	128
        .global         _ZN6thrust24THRUST_300001_SM_1000_NS8cuda_cub4core6detail13_kernel_agentINS1_8__reduce11ReduceAgentIPN4cuda3std3__45tupleIJilEEESC_SB_iNS1_9__extrema9arg_max_fIilNS9_4lessIiEEEEEEJSC_SC_iSH_EEEvDpT0_
        .type           _ZN6thrust24THRUST_300001_SM_1000_NS8cuda_cub4core6detail13_kernel_agentINS1_8__reduce11ReduceAgentIPN4cuda3std3__45tupleIJilEEESC_SB_iNS1_9__extrema9arg_max_fIilNS9_4lessIiEEEEEEJSC_SC_iSH_EEEvDpT0_,@function
        .size           _ZN6thrust24THRUST_300001_SM_1000_NS8cuda_cub4core6detail13_kernel_agentINS1_8__reduce11ReduceAgentIPN4cuda3std3__45tupleIJilEEESC_SB_iNS1_9__extrema9arg_max_fIilNS9_4lessIiEEEEEEJSC_SC_iSH_EEEvDpT0_,(.L_x_1146 - _ZN6thrust24THRUST_300001_SM_1000_NS8cuda_cub4core6detail13_kernel_agentINS1_8__reduce11ReduceAgentIPN4cuda3std3__45tupleIJilEEESC_SB_iNS1_9__extrema9arg_max_fIilNS9_4lessIiEEEEEEJSC_SC_iSH_EEEvDpT0_)
        .other          _ZN6thrust24THRUST_300001_SM_1000_NS8cuda_cub4core6detail13_kernel_agentINS1_8__reduce11ReduceAgentIPN4cuda3std3__45tupleIJilEEESC_SB_iNS1_9__extrema9arg_max_fIilNS9_4lessIiEEEEEEJSC_SC_iSH_EEEvDpT0_,@"STO_CUDA_ENTRY STV_DEFAULT"
_ZN6thrust24THRUST_300001_SM_1000_NS8cuda_cub4core6detail13_kernel_agentINS1_8__reduce11ReduceAgentIPN4cuda3std3__45tupleIJilEEESC_SB_iNS1_9__extrema9arg_max_fIilNS9_4lessIiEEEEEEJSC_SC_iSH_EEEvDpT0_:
.text._ZN6thrust24THRUST_300001_SM_1000_NS8cuda_cub4core6detail13_kernel_agentINS1_8__reduce11ReduceAgentIPN4cuda3std3__45tupleIJilEEESC_SB_iNS1_9__extrema9arg_max_fIilNS9_4lessIiEEEEEEJSC_SC_iSH_EEEvDpT0_:
        /* <DEDUP_REMOVED lines=21> */
.L_x_584:
[----:B0-----:R-:W-:Y:S05]  /*0150*/  BSYNC.RECONVERGENT B1 ;  /* 0x0000000000017941 */ /* 0x001fea0003800200 */
.L_x_583:
        /* <DEDUP_REMOVED lines=15> */
.L_x_591:
        /* <DEDUP_REMOVED lines=28> */
.L_x_590:
[----:B------:R-:W-:Y:S05]  /*0410*/  BSYNC.RECONVERGENT B3 ;  /* 0x0000000000037941 */ /* 0x000fea0003800200 */
.L_x_589:
[----:B------:R-:W-:Y:S02]  /*0420*/  IMAD.X R7, RZ, RZ, R7, P3 ;  /* 0x000000ffff077224 */ /* 0x000fe400018e0607 */
[----:B------:R-:W-:Y:S01]  /*0430*/  VIADD R5, R5, 0x100 ;  /* 0x0000010005057836 */ /* 0x000fe20000000000 */
[----:B------:R-:W-:Y:S06]  /*0440*/  @P2 BRA `(.L_x_591) ;  /* 0xfffffffc00802947 */ /* 0x000fec000383ffff */
.L_x_588:
[----:B------:R-:W-:Y:S05]  /*0450*/  BSYNC.RECONVERGENT B2 ;  /* 0x0000000000027941 */ /* 0x000fea0003800200 */
.L_x_587:
[----:B------:R-:W0:Y:S01]  /*0460*/  LDC.64 R8, c[0x0][0x380] ;  /* 0x0000e000ff087b82 */ /* 0x000e220000000a00 */
[----:B------:R-:W-:-:S13]  /*0470*/  ISETP.GE.U32.AND P0, PT, R12, 0x300, PT ;  /* 0x000003000c00780c */ /* 0x000fda0003f06070 */
[----:B------:R-:W-:Y:S05]  /*0480*/  @!P0 BRA `(.L_x_586) ;  /* 0x0000000400588947 */ /* 0x000fea0003800000 */
.L_x_600:
        /* <DEDUP_REMOVED lines=26> */
.L_x_593:
[----:B------:R-:W-:Y:S05]  /*0630*/  BSYNC.RECONVERGENT B2 ;  /* 0x0000000000027941 */ /* 0x000fea0003800200 */
.L_x_592:
        /* <DEDUP_REMOVED lines=17> */
.L_x_595:
[----:B------:R-:W-:Y:S05]  /*0750*/  BSYNC.RECONVERGENT B2 ;  /* 0x0000000000027941 */ /* 0x000fea0003800200 */
.L_x_594:
        /* <DEDUP_REMOVED lines=17> */
.L_x_597:
[----:B------:R-:W-:Y:S05]  /*0870*/  BSYNC.RECONVERGENT B2 ;  /* 0x0000000000027941 */ /* 0x000fea0003800200 */
.L_x_596:
        /* <DEDUP_REMOVED lines=19> */
.L_x_599:
[----:B------:R-:W-:Y:S05]  /*09b0*/  BSYNC.RECONVERGENT B2 ;  /* 0x0000000000027941 */ /* 0x000fea0003800200 */
.L_x_598:
[----:B------:R-:W-:-:S05]  /*09c0*/  VIADD R5, R5, 0x400 ;  /* 0x0000040005057836 */ /* 0x000fca0000000000 */
[----:B------:R-:W-:-:S13]  /*09d0*/  ISETP.GE.AND P0, PT, R5, UR5, PT ;  /* 0x0000000505007c0c */ /* 0x000fda000bf06270 */
[----:B------:R-:W-:Y:S05]  /*09e0*/  @!P0 BRA `(.L_x_600) ;  /* 0xfffffff800a88947 */ /* 0x000fea000383ffff */
.L_x_586:
[----:B------:R-:W-:Y:S05]  /*09f0*/  BSYNC.RECONVERGENT B1 ;  /* 0x0000000000017941 */ /* 0x000fea0003800200 */
.L_x_585:
        /* <DEDUP_REMOVED lines=31> */
.L_x_603:
[----:B------:R-:W-:Y:S05]  /*0bf0*/  BSYNC.RECONVERGENT B1 ;  /* 0x0000000000017941 */ /* 0x000fea0003800200 */
.L_x_602:
        /* <DEDUP_REMOVED lines=27> */
.L_x_605:
[----:B------:R-:W-:Y:S05]  /*0db0*/  BSYNC.RECONVERGENT B1 ;  /* 0x0000000000017941 */ /* 0x000fea0003800200 */
.L_x_604:
        /* <DEDUP_REMOVED lines=24> */
.L_x_607:
[----:B------:R-:W-:Y:S05]  /*0f40*/  BSYNC.RECONVERGENT B1 ;  /* 0x0000000000017941 */ /* 0x000fea0003800200 */
.L_x_606:
        /* <DEDUP_REMOVED lines=24> */
.L_x_609:
[----:B------:R-:W-:Y:S05]  /*10d0*/  BSYNC.RECONVERGENT B1 ;  /* 0x0000000000017941 */ /* 0x000fea0003800200 */
.L_x_608:
        /* <DEDUP_REMOVED lines=24> */
.L_x_611:
[----:B------:R-:W-:Y:S05]  /*1260*/  BSYNC.RECONVERGENT B1 ;  /* 0x0000000000017941 */ /* 0x000fea0003800200 */
.L_x_610:
        /* <DEDUP_REMOVED lines=12> */
.L_x_613:
[----:B------:R-:W-:Y:S05]  /*1330*/  BSYNC.RECONVERGENT B1 ;  /* 0x0000000000017941 */ /* 0x000fea0003800200 */
.L_x_612:
        /* <DEDUP_REMOVED lines=27> */
.L_x_616:
[----:B------:R-:W-:Y:S05]  /*14f0*/  BSYNC.RECONVERGENT B1 ;  /* 0x0000000000017941 */ /* 0x000fea0003800200 */
.L_x_615:
        /* <DEDUP_REMOVED lines=27> */
.L_x_618:
[----:B------:R-:W-:Y:S05]  /*16b0*/  BSYNC.RECONVERGENT B1 ;  /* 0x0000000000017941 */ /* 0x000fea0003800200 */
.L_x_617:
        /* <DEDUP_REMOVED lines=17> */
.L_x_620:
[----:B------:R-:W-:Y:S05]  /*17d0*/  BSYNC.RECONVERGENT B1 ;  /* 0x0000000000017941 */ /* 0x000fea0003800200 */
.L_x_619:
        /* <DEDUP_REMOVED lines=17> */
.L_x_622:
[----:B------:R-:W-:Y:S05]  /*18f0*/  BSYNC.RECONVERGENT B1 ;  /* 0x0000000000017941 */ /* 0x000fea0003800200 */
.L_x_621:
        /* <DEDUP_REMOVED lines=17> */
.L_x_624:
[----:B------:R-:W-:Y:S05]  /*1a10*/  BSYNC.RECONVERGENT B1 ;  /* 0x0000000000017941 */ /* 0x000fea0003800200 */
.L_x_623:
        /* <DEDUP_REMOVED lines=17> */
.L_x_626:
[----:B------:R-:W-:Y:S05]  /*1b30*/  BSYNC.RECONVERGENT B1 ;  /* 0x0000000000017941 */ /* 0x000fea0003800200 */
.L_x_625:
        /* <DEDUP_REMOVED lines=18> */
.L_x_601:
        /* <DEDUP_REMOVED lines=40> */
.L_x_628:
[----:B------:R-:W-:Y:S05]  /*1ee0*/  BSYNC.RECONVERGENT B1 ;  /* 0x0000000000017941 */ /* 0x000fea0003800200 */
.L_x_627:
        /* <DEDUP_REMOVED lines=25> */
.L_x_630:
[----:B------:R-:W-:Y:S05]  /*2080*/  BSYNC.RECONVERGENT B1 ;  /* 0x0000000000017941 */ /* 0x000fea0003800200 */
.L_x_629:
        /* <DEDUP_REMOVED lines=24> */
.L_x_632:
[----:B------:R-:W-:Y:S05]  /*2210*/  BSYNC.RECONVERGENT B1 ;  /* 0x0000000000017941 */ /* 0x000fea0003800200 */
.L_x_631:
        /* <DEDUP_REMOVED lines=24> */
.L_x_634:
[----:B------:R-:W-:Y:S05]  /*23a0*/  BSYNC.RECONVERGENT B1 ;  /* 0x0000000000017941 */ /* 0x000fea0003800200 */
.L_x_633:
        /* <DEDUP_REMOVED lines=24> */
.L_x_636:
[----:B------:R-:W-:Y:S05]  /*2530*/  BSYNC.RECONVERGENT B1 ;  /* 0x0000000000017941 */ /* 0x000fea0003800200 */
.L_x_635:
        /* <DEDUP_REMOVED lines=12> */
.L_x_638:
[----:B------:R-:W-:Y:S05]  /*2600*/  BSYNC.RECONVERGENT B1 ;  /* 0x0000000000017941 */ /* 0x000fea0003800200 */
.L_x_637:
        /* <DEDUP_REMOVED lines=30> */
.L_x_640:
[----:B------:R-:W-:Y:S05]  /*27f0*/  BSYNC.RECONVERGENT B1 ;  /* 0x0000000000017941 */ /* 0x000fea0003800200 */
.L_x_639:
        /* <DEDUP_REMOVED lines=27> */
.L_x_642:
[----:B------:R-:W-:Y:S05]  /*29b0*/  BSYNC.RECONVERGENT B1 ;  /* 0x0000000000017941 */ /* 0x000fea0003800200 */
.L_x_641:
        /* <DEDUP_REMOVED lines=27> */
.L_x_644:
[----:B------:R-:W-:Y:S05]  /*2b70*/  BSYNC.RECONVERGENT B1 ;  /* 0x0000000000017941 */ /* 0x000fea0003800200 */
.L_x_643:
        /* <DEDUP_REMOVED lines=27> */
.L_x_646:
[----:B------:R-:W-:Y:S05]  /*2d30*/  BSYNC.RECONVERGENT B1 ;  /* 0x0000000000017941 */ /* 0x000fea0003800200 */
.L_x_645:
        /* <DEDUP_REMOVED lines=27> */
.L_x_648:
[----:B------:R-:W-:Y:S05]  /*2ef0*/  BSYNC.RECONVERGENT B1 ;  /* 0x0000000000017941 */ /* 0x000fea0003800200 */
.L_x_647:
        /* <DEDUP_REMOVED lines=27> */
.L_x_650:
[----:B------:R-:W-:Y:S05]  /*30b0*/  BSYNC.RECONVERGENT B1 ;  /* 0x0000000000017941 */ /* 0x000fea0003800200 */
.L_x_649:
        /* <DEDUP_REMOVED lines=28> */
.L_x_582:
        /* <DEDUP_REMOVED lines=12> */
[----:B------:R-:W5:Y:S01]  /*3340*/  LDG.E.64.CONSTANT R2, desc[UR6][R6.64+0x4008] ;  /* 0x0040080606027981 */ /* 0x000f62000c1e9b00 */
[----:B------:R-:W-:Y:S01]  /*3350*/  UISETP.GE.U32.AND UP0, UPT, UR4, 0xa00, UPT ;  /* 0x00000a000400788c */ /* 0x000fe2000bf06070 */
[----:B------:R-:W-:Y:S01]  /*3360*/  IMAD.MOV.U32 R19, RZ, RZ, 0x500 ;  /* 0x00000500ff137424 */ /* 0x000fe200078e00ff */
        /* <DEDUP_REMOVED lines=29> */
[----:B------:R-:W0:Y:S01]  /*3540*/  LDC.64 R6, c[0x0][0x380] ;  /* 0x0000e000ff067b82 */ /* 0x000e220000000a00 */
[----:B------:R-:W-:Y:S01]  /*3550*/  IMAD.MOV.U32 R23, RZ, RZ, R2 ;  /* 0x000000ffff177224 */ /* 0x000fe200078e0002 */
[----:B------:R-:W1:Y:S01]  /*3560*/  LDCU UR4, c[0x0][0x390] ;  /* 0x00007200ff0477ac */ /* 0x000e620008000800 */
[----:B------:R-:W-:Y:S02]  /*3570*/  IMAD.MOV.U32 R24, RZ, RZ, R3 ;  /* 0x000000ffff187224 */ /* 0x000fe400078e0003 */
[----:B------:R-:W-:Y:S02]  /*3580*/  IMAD.MOV.U32 R18, RZ, RZ, R4 ;  /* 0x000000ffff127224 */ /* 0x000fe400078e0004 */
[----:B------:R-:W-:-:S07]  /*3590*/  IMAD.MOV.U32 R5, RZ, RZ, 0x500 ;  /* 0x00000500ff057424 */ /* 0x000fce00078e00ff */
.L_x_652:
[----:B------:R-:W-:-:S04]  /*35a0*/  IMAD.IADD R17, R0, 0x1, R5 ;  /* 0x0000000100117824 */ /* 0x000fc800078e0205 */
[----:B0-----:R-:W-:-:S05]  /*35b0*/  IMAD.WIDE.U32 R16, R17, 0x10, R6 ;  /* 0x0000001011107825 */ /* 0x001fca00078e0006 */
        /* <DEDUP_REMOVED lines=36> */
[----:B------:R-:W-:Y:S01]  /*3800*/  @P2 SEL R14, R8, R14, P0 ;  /* 0x0000000e080e2207 */ /* 0x000fe20000000000 */
[C---:B------:R-:W-:Y:S01]  /*3810*/  VIADD R8, R5.reuse, 0xa00 ;  /* 0x00000a0005087836 */ /* 0x040fe20000000000 */
[----:B------:R-:W-:Y:S01]  /*3820*/  ISETP.GE.AND P1, PT, R22, R4, PT ;  /* 0x000000041600720c */ /* 0x000fe20003f26270 */
[----:B------:R-:W-:Y:S01]  /*3830*/  VIADD R5, R5, 0x500 ;  /* 0x0000050005057836 */ /* 0x000fe20000000000 */
[----:B------:R-:W-:Y:S02]  /*3840*/  @P2 SEL R15, R9, R15, P0 ;  /* 0x0000000f090f2207 */ /* 0x000fe40000000000 */
[----:B-1----:R-:W-:-:S09]  /*3850*/  ISETP.GT.AND P2, PT, R8, UR4, PT ;  /* 0x0000000408007c0c */ /* 0x002fd2000bf44270 */
        /* <DEDUP_REMOVED lines=8> */
[----:B------:R-:W-:Y:S01]  /*38e0*/  IMAD.MOV.U32 R24, RZ, RZ, R3 ;  /* 0x000000ffff187224 */ /* 0x000fe200078e0003 */
[----:B------:R-:W-:Y:S06]  /*38f0*/  @!P2 BRA `(.L_x_652) ;  /* 0xfffffffc0028a947 */ /* 0x000fec000383ffff */
[----:B------:R-:W-:-:S07]  /*3900*/  IMAD.MOV.U32 R19, RZ, RZ, R5 ;  /* 0x000000ffff137224 */ /* 0x000fce00078e0005 */
.L_x_651:
[----:B------:R-:W-:-:S13]  /*3910*/  ISETP.GE.AND P0, PT, R19, UR4, PT ;  /* 0x0000000413007c0c */ /* 0x000fda000bf06270 */
        /* <DEDUP_REMOVED lines=18> */
.L_x_659:
[----:B0-----:R-:W-:-:S05]  /*3a40*/  IMAD.WIDE.U32 R10, R13, 0x10, R6 ;  /* 0x000000100d0a7825 */ /* 0x001fca00078e0006 */
[----:B------:R-:W2:Y:S04]  /*3a50*/  LDG.E.CONSTANT R21, desc[UR6][R10.64] ;  /* 0x000000060a157981 */ /* 0x000ea8000c1e9900 */
[----:B------:R-:W3:Y:S01]  /*3a60*/  LDG.E.64.CONSTANT R8, desc[UR6][R10.64+0x8] ;  /* 0x000008060a087981 */ /* 0x000ee2000c1e9b00 */
[----:B------:R-:W-:Y:S01]  /*3a70*/  VIADD R12, R12, 0x1 ;  /* 0x000000010c0c7836 */ /* 0x000fe20000000000 */
[----:B------:R-:W-:Y:S01]  /*3a80*/  BSSY.RECONVERGENT B3, `(.L_x_657) ;  /* 0x0000015000037945 */ /* 0x000fe20003800200 */
[----:B------:R-:W-:Y:S02]  /*3a90*/  IMAD.MOV.U32 R15, RZ, RZ, R2 ;  /* 0x000000ffff0f7224 */ /* 0x000fe400078e0002 */
        /* <DEDUP_REMOVED lines=19> */
.L_x_658:
[----:B------:R-:W-:Y:S05]  /*3bd0*/  BSYNC.RECONVERGENT B3 ;  /* 0x0000000000037941 */ /* 0x000fea0003800200 */
.L_x_657:
[----:B------:R-:W-:Y:S02]  /*3be0*/  VIADD R18, R18, 0x100 ;  /* 0x0000010012127836 */ /* 0x000fe40000000000 */
[----:B------:R-:W-:Y:S01]  /*3bf0*/  VIADD R13, R13, 0x100 ;  /* 0x000001000d0d7836 */ /* 0x000fe20000000000 */
[----:B------:R-:W-:Y:S06]  /*3c00*/  @P3 BRA `(.L_x_659) ;  /* 0xfffffffc008c3947 */ /* 0x000fec000383ffff */
.L_x_656:
[----:B------:R-:W-:Y:S05]  /*3c10*/  BSYNC.RECONVERGENT B2 ;  /* 0x0000000000027941 */ /* 0x000fea0003800200 */
.L_x_655:
[----:B------:R-:W-:-:S13]  /*3c20*/  ISETP.GE.U32.AND P0, PT, R14, 0x300, PT ;  /* 0x000003000e00780c */ /* 0x000fda0003f06070 */
[----:B------:R-:W-:Y:S05]  /*3c30*/  @!P0 BRA `(.L_x_654) ;  /* 0x0000000400888947 */ /* 0x000fea0003800000 */
[----:B------:R-:W0:Y:S01]  /*3c40*/  LDCU.64 UR8, c[0x0][0x380] ;  /* 0x00007000ff0877ac */ /* 0x000e220008000a00 */
[----:B------:R-:W1:Y:S01]  /*3c50*/  LDC.64 R6, c[0x0][0x380] ;  /* 0x0000e000ff067b82 */ /* 0x000e620000000a00 */
[C---:B------:R-:W-:Y:S01]  /*3c60*/  IADD3 R13, P0, PT, R18.reuse, R19, RZ ;  /* 0x00000013120d7210 */ /* 0x040fe20007f1e0ff */
[----:B------:R-:W-:-:S04]  /*3c70*/  IMAD.IADD R19, R18, 0x1, R19 ;  /* 0x0000000112137824 */ /* 0x000fc800078e0213 */
[----:B------:R-:W-:Y:S01]  /*3c80*/  IMAD.X R8, RZ, RZ, RZ, P0 ;  /* 0x000000ffff087224 */ /* 0x000fe200000e06ff */
[----:B0-----:R-:W-:-:S04]  /*3c90*/  LEA R12, P1, R13, UR8, 0x4 ;  /* 0x000000080d0c7c11 */ /* 0x001fc8000f8220ff */
[----:B------:R-:W-:Y:S02]  /*3ca0*/  IADD3 R12, P0, PT, R12, 0x3008, RZ ;  /* 0x000030080c0c7810 */ /* 0x000fe40007f1e0ff */
[----:B------:R-:W-:-:S05]  /*3cb0*/  LEA.HI.X R13, R13, UR9, R8, 0x4, P1 ;  /* 0x000000090d0d7c11 */ /* 0x000fca00088f2408 */
[----:B------:R-:W-:-:S07]  /*3cc0*/  IMAD.X R13, RZ, RZ, R13, P0 ;  /* 0x000000ffff0d7224 */ /* 0x000fce00000e060d */
.L_x_668:
[----:B-1----:R-:W-:-:S05]  /*3cd0*/  IMAD.WIDE.U32 R10, R19, 0x10, R6 ;  /* 0x00000010130a7825 */ /* 0x002fca00078e0006 */
[----:B------:R-:W2:Y:S04]  /*3ce0*/  LDG.E.CONSTANT R23, desc[UR6][R10.64] ;  /* 0x000000060a177981 */ /* 0x000ea8000c1e9900 */
[----:B------:R0:W3:Y:S02]  /*3cf0*/  LDG.E.64.CONSTANT R8, desc[UR6][R10.64+0x8] ;  /* 0x000008060a087981 */ /* 0x0000e4000c1e9b00 */
[----:B0-----:R-:W-:Y:S02]  /*3d00*/  IMAD.MOV.U32 R10, RZ, RZ, R12 ;  /* 0x000000ffff0a7224 */ /* 0x001fe400078e000c */
[----:B------:R-:W-:-:S05]  /*3d10*/  IMAD.MOV.U32 R11, RZ, RZ, R13 ;  /* 0x000000ffff0b7224 */ /* 0x000fca00078e000d */
        /* <DEDUP_REMOVED lines=16> */
[CC--:B------:R-:W-:Y:S02]  /*3e20*/  @P2 ISETP.LT.U32.AND P1, PT, R2.reuse, R8.reuse, PT ;  /* 0x000000080200220c */ /* 0x0c0fe40003f21070 */
[CC--:B------:R-:W-:Y:S02]  /*3e30*/  @P2 ISETP.GE.U32.AND P0, PT, R2.reuse, R8.reuse, PT ;  /* 0x000000080200220c */ /* 0x0c0fe40003f06070 */
[CC--:B------:R-:W-:Y:S02]  /*3e40*/  @P2 ISETP.LT.AND.EX P1, PT, R3.reuse, R9.reuse, PT, P1 ;  /* 0x000000090300220c */ /* 0x0c0fe40003f21310 */
[CC--:B------:R-:W-:Y:S02]  /*3e50*/  @P2 ISETP.GE.AND.EX P0, PT, R3.reuse, R9.reuse, PT, P0 ;  /* 0x000000090300220c */ /* 0x0c0fe40003f06300 */
[----:B------:R-:W-:Y:S02]  /*3e60*/  @P2 SEL R27, R2, R8, P1 ;  /* 0x00000008021b2207 */ /* 0x000fe40000800000 */
[----:B------:R-:W-:-:S02]  /*3e70*/  @P2 SEL R29, R3, R9, P1 ;  /* 0x00000009031d2207 */ /* 0x000fc40000800000 */
[----:B------:R-:W-:-:S07]  /*3e80*/  @P2 SEL R22, R4, R23, !P0 ;  /* 0x0000001704162207 */ /* 0x000fce0004000000 */
.L_x_661:
[----:B------:R-:W-:Y:S05]  /*3e90*/  BSYNC.RECONVERGENT B2 ;  /* 0x0000000000027941 */ /* 0x000fea0003800200 */
.L_x_660:
        /* <DEDUP_REMOVED lines=17> */
.L_x_663:
[----:B------:R-:W-:Y:S05]  /*3fb0*/  BSYNC.RECONVERGENT B2 ;  /* 0x0000000000027941 */ /* 0x000fea0003800200 */
.L_x_662:
        /* <DEDUP_REMOVED lines=17> */
.L_x_665:
[----:B------:R-:W-:Y:S05]  /*40d0*/  BSYNC.RECONVERGENT B2 ;  /* 0x0000000000027941 */ /* 0x000fea0003800200 */
.L_x_664:
        /* <DEDUP_REMOVED lines=17> */
.L_x_667:
[----:B------:R-:W-:Y:S05]  /*41f0*/  BSYNC.RECONVERGENT B2 ;  /* 0x0000000000027941 */ /* 0x000fea0003800200 */
.L_x_666:
[----:B------:R-:W-:Y:S01]  /*4200*/  VIADD R18, R18, 0x400 ;  /* 0x0000040012127836 */ /* 0x000fe20000000000 */
[----:B------:R-:W-:Y:S01]  /*4210*/  IADD3 R12, P1, PT, R10, 0x4000, RZ ;  /* 0x000040000a0c7810 */ /* 0x000fe20007f3e0ff */
[----:B------:R-:W-:-:S03]  /*4220*/  VIADD R19, R19, 0x400 ;  /* 0x0000040013137836 */ /* 0x000fc60000000000 */
[----:B------:R-:W-:Y:S01]  /*4230*/  ISETP.GE.AND P0, PT, R18, R5, PT ;  /* 0x000000051200720c */ /* 0x000fe20003f06270 */
[----:B------:R-:W-:-:S12]  /*4240*/  IMAD.X R13, RZ, RZ, R11, P1 ;  /* 0x000000ffff0d7224 */ /* 0x000fd800008e060b */
[----:B------:R-:W-:Y:S05]  /*4250*/  @!P0 BRA `(.L_x_668) ;  /* 0xfffffff8009c8947 */ /* 0x000fea000383ffff */
.L_x_654:
[----:B------:R-:W-:Y:S05]  /*4260*/  BSYNC.RECONVERGENT B1 ;  /* 0x0000000000017941 */ /* 0x000fea0003800200 */
.L_x_653:
        /* <DEDUP_REMOVED lines=31> */
.L_x_670:
[----:B------:R-:W-:Y:S05]  /*4460*/  BSYNC.RECONVERGENT B1 ;  /* 0x0000000000017941 */ /* 0x000fea0003800200 */
.L_x_669:
        /* <DEDUP_REMOVED lines=24> */
.L_x_672:
[----:B------:R-:W-:Y:S05]  /*45f0*/  BSYNC.RECONVERGENT B1 ;  /* 0x0000000000017941 */ /* 0x000fea0003800200 */
.L_x_671:
[----:B0-----:R0:W4:Y:S01]  /*4600*/  SHFL.DOWN PT, R5, R2, 0x4, 0x1f ;  /* 0x08801f0002057f89 */ /* 0x00112200000e0000 */
[----:B------:R-:W-:Y:S01]  /*4610*/  BSSY.RECONVERGENT B1, `(.L_x_673) ;  /* 0x0000017000017945 */ /* 0x000fe20003800200 */
[----:B--2---:R-:W-:Y:S02]  /*4620*/  IMAD.MOV.U32 R3, RZ, RZ, R2 ;  /* 0x000000ffff037224 */ /* 0x004fe400078e0002 */
[----:B------:R0:W2:Y:S01]  /*4630*/  SHFL.DOWN PT, R9, R4, 0x4, 0x1f ;  /* 0x08801f0004097f89 */ /* 0x0000a200000e0000 */
[----:B------:R-:W-:Y:S02]  /*4640*/  IMAD.MOV.U32 R6, RZ, RZ, R4 ;  /* 0x000000ffff067224 */ /* 0x000fe400078e0004 */
[----:B------:R-:W-:Y:S01]  /*4650*/  IMAD.MOV.U32 R7, RZ, RZ, R8 ;  /* 0x000000ffff077224 */ /* 0x000fe200078e0008 */
[----:B------:R0:W0:Y:S01]  /*4660*/  SHFL.DOWN PT, R11, R8, 0x4, 0x1f ;  /* 0x08801f00080b7f89 */ /* 0x00002200000e0000 */
[----:B------:R-:W-:Y:S05]  /*4670*/  @P5 BRA `(.L_x_674) ;  /* 0x0000000000405947 */ /* 0x000fea0003800000 */
[----:B----4-:R-:W-:Y:S01]  /*4680*/  ISETP.GE.AND P0, PT, R2, R5, PT ;  /* 0x000000050200720c */ /* 0x010fe20003f06270 */
[----:B------:R-:W-:Y:S02]  /*4690*/  IMAD.MOV.U32 R3, RZ, RZ, R5 ;  /* 0x000000ffff037224 */ /* 0x000fe400078e0005 */
[----:B--2---:R-:W-:Y:S02]  /*46a0*/  IMAD.MOV.U32 R6, RZ, RZ, R9 ;  /* 0x000000ffff067224 */ /* 0x004fe400078e0009 */
        /* <DEDUP_REMOVED lines=13> */
.L_x_674:
[----:B------:R-:W-:Y:S05]  /*4780*/  BSYNC.RECONVERGENT B1 ;  /* 0x0000000000017941 */ /* 0x000fea0003800200 */
.L_x_673:
        /* <DEDUP_REMOVED lines=24> */
.L_x_676:
[----:B------:R-:W-:Y:S05]  /*4910*/  BSYNC.RECONVERGENT B1 ;  /* 0x0000000000017941 */ /* 0x000fea0003800200 */
.L_x_675:
[----:B0-----:R0:W4:Y:S01]  /*4920*/  SHFL.DOWN PT, R3, R2, 0x10, 0x1f ;  /* 0x0a001f0002037f89 */ /* 0x00112200000e0000 */
[----:B------:R-:W-:Y:S01]  /*4930*/  BSSY.RECONVERGENT B1, `(.L_x_677) ;  /* 0x0000017000017945 */ /* 0x000fe20003800200 */
[----:B------:R-:W-:Y:S02]  /*4940*/  IMAD.MOV.U32 R8, RZ, RZ, R2 ;  /* 0x000000ffff087224 */ /* 0x000fe400078e0002 */
[----:B------:R0:W0:Y:S01]  /*4950*/  SHFL.DOWN PT, R9, R4, 0x10, 0x1f ;  /* 0x0a001f0004097f89 */ /* 0x00002200000e0000 */
[----:B--2---:R-:W-:Y:S02]  /*4960*/  IMAD.MOV.U32 R7, RZ, RZ, R4 ;  /* 0x000000ffff077224 */ /* 0x004fe400078e0004 */
[----:B------:R-:W-:Y:S01]  /*4970*/  IMAD.MOV.U32 R6, RZ, RZ, R5 ;  /* 0x000000ffff067224 */ /* 0x000fe200078e0005 */
[----:B-1----:R1:W2:Y:S01]  /*4980*/  SHFL.DOWN PT, R10, R5, 0x10, 0x1f ;  /* 0x0a001f00050a7f89 */ /* 0x0022a200000e0000 */
[----:B------:R-:W-:Y:S05]  /*4990*/  @P3 BRA `(.L_x_678) ;  /* 0x0000000000403947 */ /* 0x000fea0003800000 */
[----:B----4-:R-:W-:Y:S01]  /*49a0*/  ISETP.GE.AND P0, PT, R2, R3, PT ;  /* 0x000000030200720c */ /* 0x010fe20003f06270 */
[----:B------:R-:W-:Y:S02]  /*49b0*/  IMAD.MOV.U32 R8, RZ, RZ, R3 ;  /* 0x000000ffff087224 */ /* 0x000fe400078e0003 */
[----:B0-----:R-:W-:Y:S02]  /*49c0*/  IMAD.MOV.U32 R7, RZ, RZ, R9 ;  /* 0x000000ffff077224 */ /* 0x001fe400078e0009 */
[----:B--2---:R-:W-:-:S08]  /*49d0*/  IMAD.MOV.U32 R6, RZ, RZ, R10 ;  /* 0x000000ffff067224 */ /* 0x004fd000078e000a */
        /* <DEDUP_REMOVED lines=12> */
.L_x_678:
[----:B------:R-:W-:Y:S05]  /*4aa0*/  BSYNC.RECONVERGENT B1 ;  /* 0x0000000000017941 */ /* 0x000fea0003800200 */
.L_x_677:
[----:B------:R-:W-:Y:S04]  /*4ab0*/  BSSY.RECONVERGENT B1, `(.L_x_679) ;  /* 0x000000c000017945 */ /* 0x000fe80003800200 */
[----:B------:R-:W-:Y:S05]  /*4ac0*/  @P2 BRA `(.L_x_680) ;  /* 0x0000000000282947 */ /* 0x000fea0003800000 */
[----:B0-----:R-:W0:Y:S01]  /*4ad0*/  S2R R4, SR_CgaCtaId ;  /* 0x0000000000047919 */ /* 0x001e220000008800 */
[----:B----4-:R-:W-:Y:S02]  /*4ae0*/  MOV R3, 0x400 ;  /* 0x0000040000037802 */ /* 0x010fe40000000f00 */
[----:B------:R-:W-:-:S04]  /*4af0*/  SHF.R.U32.HI R2, RZ, 0x1, R0 ;  /* 0x00000001ff027819 */ /* 0x000fc80000011600 */
[----:B------:R-:W-:Y:S02]  /*4b00*/  LOP3.LUT R2, R2, 0x1f0, RZ, 0xc0, !PT ;  /* 0x000001f002027812 */ /* 0x000fe400078ec0ff */
[----:B0-----:R-:W-:-:S05]  /*4b10*/  LEA R3, R4, R3, 0x18 ;  /* 0x0000000304037211 */ /* 0x001fca00078ec0ff */
[----:B-1----:R-:W-:Y:S02]  /*4b20*/  IMAD.IADD R5, R2, 0x1, R3 ;  /* 0x0000000102057824 */ /* 0x002fe400078e0203 */
[----:B------:R-:W-:Y:S02]  /*4b30*/  IMAD.MOV.U32 R2, RZ, RZ, R7 ;  /* 0x000000ffff027224 */ /* 0x000fe400078e0007 */
[----:B------:R-:W-:Y:S01]  /*4b40*/  IMAD.MOV.U32 R3, RZ, RZ, R6 ;  /* 0x000000ffff037224 */ /* 0x000fe200078e0006 */
[----:B------:R0:W-:Y:S04]  /*4b50*/  STS [R5+0x8], R8 ;  /* 0x0000080805007388 */ /* 0x0001e80000000800 */
[----:B------:R0:W-:Y:S02]  /*4b60*/  STS.64 [R5+0x10], R2 ;  /* 0x0000100205007388 */ /* 0x0001e40000000a00 */
.L_x_680:
[----:B------:R-:W-:Y:S05]  /*4b70*/  BSYNC.RECONVERGENT B1 ;  /* 0x0000000000017941 */ /* 0x000fea0003800200 */
.L_x_679:
        /* <DEDUP_REMOVED lines=8> */
[----:B-1----:R-:W1:Y:S04]  /*4c00*/  LDS.64 R4, [R24+0x20] ;  /* 0x0000200018047984 */ /* 0x002e680000000a00 */
[----:B------:R4:W2:Y:S04]  /*4c10*/  LDS R18, [R24+0x28] ;  /* 0x0000280018127984 */ /* 0x0008a80000000800 */
[----:B------:R4:W2:Y:S01]  /*4c20*/  LDS R16, [R24+0x38] ;  /* 0x0000380018107984 */ /* 0x0008a20000000800 */
[----:B0-----:R-:W-:Y:S01]  /*4c30*/  ISETP.GE.AND P0, PT, R8, R3, PT ;  /* 0x000000030800720c */ /* 0x001fe20003f06270 */
[----:B------:R-:W-:-:S02]  /*4c40*/  IMAD.MOV.U32 R19, RZ, RZ, R3 ;  /* 0x000000ffff137224 */ /* 0x000fc400078e0003 */
[----:B-1----:R-:W-:Y:S02]  /*4c50*/  IMAD.MOV.U32 R21, RZ, RZ, R4 ;  /* 0x000000ffff157224 */ /* 0x002fe400078e0004 */
[----:B------:R-:W-:-:S08]  /*4c60*/  IMAD.MOV.U32 R20, RZ, RZ, R5 ;  /* 0x000000ffff147224 */ /* 0x000fd000078e0005 */
[----:B--2-4-:R-:W-:Y:S05]  /*4c70*/  @!P0 BRA `(.L_x_682) ;  /* 0x00000000002c8947 */ /* 0x014fea0003800000 */
        /* <DEDUP_REMOVED lines=11> */
.L_x_682:
[----:B------:R-:W-:Y:S05]  /*4d30*/  BSYNC.RECONVERGENT B1 ;  /* 0x0000000000017941 */ /* 0x000fea0003800200 */
.L_x_681:
        /* <DEDUP_REMOVED lines=27> */
.L_x_684:
[----:B------:R-:W-:Y:S05]  /*4ef0*/  BSYNC.RECONVERGENT B1 ;  /* 0x0000000000017941 */ /* 0x000fea0003800200 */
.L_x_683:
        /* <DEDUP_REMOVED lines=17> */
.L_x_686:
[----:B------:R-:W-:Y:S05]  /*5010*/  BSYNC.RECONVERGENT B1 ;  /* 0x0000000000017941 */ /* 0x000fea0003800200 */
.L_x_685:
        /* <DEDUP_REMOVED lines=17> */
.L_x_688:
[----:B------:R-:W-:Y:S05]  /*5130*/  BSYNC.RECONVERGENT B1 ;  /* 0x0000000000017941 */ /* 0x000fea0003800200 */
.L_x_687:
        /* <DEDUP_REMOVED lines=17> */
.L_x_690:
[----:B------:R-:W-:Y:S05]  /*5250*/  BSYNC.RECONVERGENT B1 ;  /* 0x0000000000017941 */ /* 0x000fea0003800200 */
.L_x_689:
        /* <DEDUP_REMOVED lines=17> */
.L_x_692:
[----:B------:R-:W-:Y:S05]  /*5370*/  BSYNC.RECONVERGENT B1 ;  /* 0x0000000000017941 */ /* 0x000fea0003800200 */
.L_x_691:
        /* <DEDUP_REMOVED lines=16> */
.L_x_614:
[----:B------:R-:W-:Y:S05]  /*5480*/  BSYNC.RECONVERGENT B0 ;  /* 0x0000000000007941 */ /* 0x000fea0003800200 */
.L_x_581:
        /* <DEDUP_REMOVED lines=8> */
.L_x_693:
        /* <DEDUP_REMOVED lines=15> */
.L_x_1146:


//--------------------- .text._ZN6thrust24THRUST_300001_SM_1000_NS8cuda_cub4core6detail13_kernel_agentINS1_8__reduce10DrainAgentIiEEJN3cub18CUB_300001_SM_10009GridQueueIjEEiEEEvDpT0_ --------------------------
	.section	.text._ZN6thrust24THRUST_300001_SM_1000_NS8cuda_cub4core6detail13_kernel_agentINS1_8__reduce10DrainAgentIiEEJN3cub18CUB_300001_SM_10009GridQueueIjEEiEEEvDpT0_,"ax",@progbits
	.align	128
        .global         _ZN6thrust24THRUST_300001_SM_1000_NS8cuda_cub4core6detail13_kernel_agentINS1_8__reduce10DrainAgentIiEEJN3cub18CUB_300001_SM_10009GridQueueIjEEiEEEvDpT0_
        .type           _ZN6thrust24THRUST_300001_SM_1000_NS8cuda_cub4core6detail13_kernel_agentINS1_8__reduce10DrainAgentIiEEJN3cub18CUB_300001_SM_10009GridQueueIjEEiEEEvDpT0_,@function
        .size           _ZN6thrust24THRUST_300001_SM_1000_NS8cuda_cub4core6detail13_kernel_agentINS1_8__reduce10DrainAgentIiEEJN3cub18CUB_300001_SM_10009GridQueueIjEEiEEEvDpT0_,(.L_x_1147 - _ZN6thrust24THRUST_300001_SM_1000_NS8cuda_cub4core6detail13_kernel_agentINS1_8__reduce10DrainAgentIiEEJN3cub18CUB_300001_SM_10009GridQueueIjEEiEEEvDpT0_)
        .other          _ZN6thrust24THRUST_300001_SM_1000_NS8cuda_cub4core6detail13_kernel_agentINS1_8__reduce10DrainAgentIiEEJN3cub18CUB_300001_SM_10009GridQueueIjEEiEEEvDpT0_,@"STO_CUDA_ENTRY STV_DEFAULT"
_ZN6thrust24THRUST_300001_SM_1000_NS8cuda_cub4core6detail13_kernel_agentINS1_8__reduce10DrainAgentIiEEJN3cub18CUB_300001_SM_10009GridQueueIjEEiEEEvDpT0_:
.text._ZN6thrust24THRUST_300001_SM_1000_NS8cuda_cub4core6detail13_kernel_agentINS1_8__reduce10DrainAgentIiEEJN3cub18CUB_300001_SM_10009GridQueueIjEEiEEEvDpT0_:
[----:B------:R-:W-:Y:S08]  /*0000*/  LDC R1, c[0x0][0x37c] ;  /* 0x0000df00ff017b82 */ /* 0x000ff00000000800 */
[----:B------:R-:W0:Y:S01]  /*0010*/  LDC.64 R2, c[0x0][0x380] ;  /* 0x0000e000ff027b82 */ /* 0x000e220000000a00 */
[----:B------:R-:W0:Y:S07]  /*0020*/  LDCU.64 UR4, c[0x0][0x358] ;  /* 0x00006b00ff0477ac */ /* 0x000e2e0008000a00 */
[----:B------:R-:W1:Y:S01]  /*0030*/  LDC R5, c[0x0][0x388] ;  /* 0x0000e200ff057b82 */ /* 0x000e620000000800 */
[----:B0-----:R-:W-:Y:S04]  /*0040*/  STG.E desc[UR4][R2.64+0x4], RZ ;  /* 0x000004ff02007986 */ /* 0x001fe8000c101904 */
[----:B-1----:R-:W-:Y:S01]  /*0050*/  STG.E desc[UR4][R2.64], R5 ;  /* 0x0000000502007986 */ /* 0x002fe2000c101904 */
[----:B------:R-:W-:Y:S05]  /*0060*/  EXIT ;  /* 0x000000000000794d */ /* 0x000fea0003800000 */
.L_x_694:
        /* <DEDUP_REMOVED lines=9> */
.L_x_1147:


//--------------------- .text._ZN6thrust24THRUST_300001_SM_1000_NS8cuda_cub4core6detail13_kernel_agentINS1_8__reduce11ReduceAgentINS0_12zip_iteratorIN4cuda3std3__45tupleIJNS0_10device_ptrIiEENS0_17counting_iteratorIlNS0_11use_defaultESF_SF_EEEEEEEPNSB_IJilEEESJ_iNS1_9__extrema9arg_max_fIilNSA_4lessIiEEEEEEJSI_SK_iN3cub18CUB_300001_SM_100013GridEvenShareIiEENSS_9GridQueueIjEESP_EEEvDpT0_ --------------------------
	.section	.text._ZN6thrust24THRUST_300001_SM_1000_NS8cuda_cub4core6detail13_kernel_agentINS1_8__reduce11ReduceAgentINS0_12zip_iteratorIN4cuda3std3__45tupleIJNS0_10device_ptrIiEENS0_17counting_iteratorIlNS0_11use_defaultESF_SF_EEEEEEEPNSB_IJilEEESJ_iNS1_9__extrema9arg_max_fIilNSA_4lessIiEEEEEEJSI_SK_iN3cub18CUB_300001_SM_100013GridEvenShareIiEENSS_9GridQueueIjEESP_EEEvDpT0_,"ax",@progbits
	.align	128
        .global         _ZN6thrust24THRUST_300001_SM_1000_NS8cuda_cub4core6detail13_kernel_agentINS1_8__reduce11ReduceAgentINS0_12zip_iteratorIN4cuda3std3__45tupleIJNS0_10device_ptrIiEENS0_17counting_iteratorIlNS0_11use_defaultESF_SF_EEEEEEEPNSB_IJilEEESJ_iNS1_9__extrema9arg_max_fIilNSA_4lessIiEEEEEEJSI_SK_iN3cub18CUB_300001_SM_100013GridEvenShareIiEENSS_9GridQueueIjEESP_EEEvDpT0_
        .type           _ZN6thrust24THRUST_300001_SM_1000_NS8cuda_cub4core6detail13_kernel_agentINS1_8__reduce11ReduceAgentINS0_12zip_iteratorIN4cuda3std3__45tupleIJNS0_10device_ptrIiEENS0_17counting_iteratorIlNS0_11use_defaultESF_SF_EEEEEEEPNSB_IJilEEESJ_iNS1_9__extrema9arg_max_fIilNSA_4lessIiEEEEEEJSI_SK_iN3cub18CUB_300001_SM_100013GridEvenShareIiEENSS_9GridQueueIjEESP_EEEvDpT0_,@function
        .size           _ZN6thrust24THRUST_300001_SM_1000_NS8cuda_cub4core6detail13_kernel_agentINS1_8__reduce11ReduceAgentINS0_12zip_iteratorIN4cuda3std3__45tupleIJNS0_10device_ptrIiEENS0_17counting_iteratorIlNS0_11use_defaultESF_SF_EEEEEEEPNSB_IJilEEESJ_iNS1_9__extrema9arg_max_fIilNSA_4lessIiEEEEEEJSI_SK_iN3cub18CUB_300001_SM_100013GridEvenShareIiEENSS_9GridQueueIjEESP_EEEvDpT0_,(.L_x_1148 - _ZN6thrust24THRUST_300001_SM_1000_NS8cuda_cub4core6detail13_kernel_agentINS1_8__reduce11ReduceAgentINS0_12zip_iteratorIN4cuda3std3__45tupleIJNS0_10device_ptrIiEENS0_17counting_iteratorIlNS0_11use_defaultESF_SF_EEEEEEEPNSB_IJilEEESJ_iNS1_9__extrema9arg_max_fIilNSA_4lessIiEEEEEEJSI_SK_iN3cub18CUB_300001_SM_100013GridEvenShareIiEENSS_9GridQueueIjEESP_EEEvDpT0_)
        .other          _ZN6thrust24THRUST_300001_SM_1000_NS8cuda_cub4core6detail13_kernel_agentINS1_8__reduce11ReduceAgentINS0_12zip_iteratorIN4cuda3std3__45tupleIJNS0_10device_ptrIiEENS0_17counting_iteratorIlNS0_11use_defaultESF_SF_EEEEEEEPNSB_IJilEEESJ_iNS1_9__extrema9arg_max_fIilNSA_4lessIiEEEEEEJSI_SK_iN3cub18CUB_300001_SM_100013GridEvenShareIiEENSS_9GridQueueIjEESP_EEEvDpT0_,@"STO_CUDA_ENTRY STV_DEFAULT"
_ZN6thrust24THRUST_300001_SM_1000_NS8cuda_cub4core6detail13_kernel_agentINS1_8__reduce11ReduceAgentINS0_12zip_iteratorIN4cuda3std3__45tupleIJNS0_10device_ptrIiEENS0_17counting_iteratorIlNS0_11use_defaultESF_SF_EEEEEEEPNSB_IJilEEESJ_iNS1_9__extrema9arg_max_fIilNSA_4lessIiEEEEEEJSI_SK_iN3cub18CUB_300001_SM_100013GridEvenShareIiEENSS_9GridQueueIjEESP_EEEvDpT0_:
.text._ZN6thrust24THRUST_300001_SM_1000_NS8cuda_cub4core6detail13_kernel_agentINS1_8__reduce11ReduceAgentINS0_12zip_iteratorIN4cuda3std3__45tupleIJNS0_10device_ptrIiEENS0_17counting_iteratorIlNS0_11use_defaultESF_SF_EEEEEEEPNSB_IJilEEESJ_iNS1_9__extrema9arg_max_fIilNSA_4lessIiEEEEEEJSI_SK_iN3cub18CUB_300001_SM_100013GridEvenShareIiEENSS_9GridQueueIjEESP_EEEvDpT0_:
[----:B------:R-:W-:Y:S01]  /*0000*/  LDC R1, c[0x0][0x37c] ;  /* 0x0000df00ff017b82 */ /* 0x000fe20000000800 */
[----:B------:R-:W0:Y:S01]  /*0010*/  S2R R0, SR_CTAID.X ;  /* 0x0000000000007919 */ /* 0x000e220000002500 */
[----:B------:R-:W1:Y:S01]  /*0020*/  LDCU UR4, c[0x0][0x398] ;  /* 0x00007300ff0477ac */ /* 0x000e620008000800 */
[----:B------:R-:W-:Y:S01]  /*0030*/  BSSY.RECONVERGENT B0, `(.L_x_695) ;  /* 0x0000586000007945 */ /* 0x000fe20003800200 */
[----:B------:R-:W2:Y:S01]  /*0040*/  LDCU UR6, c[0x0][0x370] ;  /* 0x00006e00ff0677ac */ /* 0x000ea20008000800 */
[----:B------:R-:W3:Y:S01]  /*0050*/  LDCU.64 UR10, c[0x0][0x358] ;  /* 0x00006b00ff0a77ac */ /* 0x000ee20008000a00 */
[----:B-1----:R-:W-:Y:S01]  /*0060*/  IMAD.U32 R4, RZ, RZ, UR4 ;  /* 0x00000004ff047e24 */ /* 0x002fe2000f8e00ff */
[----:B--2---:R-:W-:Y:S01]  /*0070*/  UIMAD UR6, UR6, 0x500, URZ ;  /* 0x00000500060678a4 */ /* 0x004fe2000f8e02ff */
[----:B0-----:R-:W-:-:S04]  /*0080*/  IMAD R5, R0, 0x500, RZ ;  /* 0x0000050000057824 */ /* 0x001fc800078e02ff */
[----:B------:R-:W-:-:S05]  /*0090*/  VIADD R3, R5, 0x500 ;  /* 0x0000050005037836 */ /* 0x000fca0000000000 */
[----:B------:R-:W-:-:S13]  /*00a0*/  ISETP.GT.AND P0, PT, R3, R4, PT ;  /* 0x000000040300720c */ /* 0x000fda0003f04270 */
[----:B---3--:R-:W-:Y:S05]  /*00b0*/  @!P0 BRA `(.L_x_696) ;  /* 0x0000003000b48947 */ /* 0x008fea0003800000 */
[----:B------:R-:W0:Y:S01]  /*00c0*/  S2R R2, SR_TID.X ;  /* 0x0000000000027919 */ /* 0x000e220000002100 */
[----:B------:R-:W-:Y:S01]  /*00d0*/  IMAD.IADD R3, R4, 0x1, -R5 ;  /* 0x0000000104037824 */ /* 0x000fe200078e0a05 */
[----:B------:R-:W1:Y:S01]  /*00e0*/  LDCU.64 UR6, c[0x0][0x388] ;  /* 0x00007100ff0677ac */ /* 0x000e620008000a00 */
[----:B------:R-:W-:Y:S01]  /*00f0*/  BSSY.RECONVERGENT B1, `(.L_x_697) ;  /* 0x000000f000017945 */ /* 0x000fe20003800200 */
[----:B------:R-:W-:Y:S01]  /*0100*/  CS2R R6, SRZ ;  /* 0x0000000000067805 */ /* 0x000fe2000001ff00 */
[----:B------:R-:W-:Y:S01]  /*0110*/  IMAD.MOV.U32 R8, RZ, RZ, RZ ;  /* 0x000000ffff087224 */ /* 0x000fe200078e00ff */
[----:B------:R-:W2:Y:S01]  /*0120*/  LDCU.64 UR8, c[0x0][0x388] ;  /* 0x00007100ff0877ac */ /* 0x000ea20008000a00 */
[----:B0-----:R-:W-:Y:S01]  /*0130*/  ISETP.GE.AND P0, PT, R2, R3, PT ;  /* 0x000000030200720c */ /* 0x001fe20003f06270 */
[----:B------:R-:W-:-:S12]  /*0140*/  IMAD.MOV.U32 R10, RZ, RZ, R2 ;  /* 0x000000ffff0a7224 */ /* 0x000fd800078e0002 */
[----:B-12---:R-:W-:Y:S05]  /*0150*/  @P0 BRA `(.L_x_698) ;  /* 0x0000000000200947 */ /* 0x006fea0003800000 */
[----:B------:R-:W0:Y:S01]  /*0160*/  LDC.64 R12, c[0x0][0x380] ;  /* 0x0000e000ff0c7b82 */ /* 0x000e220000000a00 */
[----:B------:R-:W-:Y:S01]  /*0170*/  IMAD.IADD R9, R5, 0x1, R2 ;  /* 0x0000000105097824 */ /* 0x000fe200078e0202 */
[----:B------:R-:W1:Y:S03]  /*0180*/  LDCU.64 UR4, c[0x0][0x388] ;  /* 0x00007100ff0477ac */ /* 0x000e660008000a00 */
[----:B0-----:R-:W-:-:S05]  /*0190*/  IMAD.WIDE R12, R9, 0x4, R12 ;  /* 0x00000004090c7825 */ /* 0x001fca00078e020c */
[----:B------:R0:W5:Y:S01]  /*01a0*/  LDG.E R7, desc[UR10][R12.64] ;  /* 0x0000000a0c077981 */ /* 0x000162000c1e1900 */
[----:B-1----:R-:W-:Y:S01]  /*01b0*/  IADD3 R6, P0, PT, R9, UR4, RZ ;  /* 0x0000000409067c10 */ /* 0x002fe2000ff1e0ff */
[----:B------:R-:W-:-:S03]  /*01c0*/  VIADD R10, R2, 0x100 ;  /* 0x00000100020a7836 */ /* 0x000fc60000000000 */
[----:B------:R-:W-:-:S09]  /*01d0*/  LEA.HI.X.SX32 R8, R9, UR5, 0x1, P0 ;  /* 0x0000000509087c11 */ /* 0x000fd200080f0eff */
.L_x_698:
[----:B------:R-:W-:Y:S05]  /*01e0*/  BSYNC.RECONVERGENT B1 ;  /* 0x0000000000017941 */ /* 0x000fea0003800200 */
.L_x_697:
[----:B------:R-:W-:Y:S01]  /*01f0*/  ISETP.GE.AND P0, PT, R10, R3, PT ;  /* 0x000000030a00720c */ /* 0x000fe20003f06270 */
[----:B------:R-:W-:-:S12]  /*0200*/  BSSY.RECONVERGENT B1, `(.L_x_699) ;  /* 0x0000091000017945 */ /* 0x000fd80003800200 */
[----:B------:R-:W-:Y:S05]  /*0210*/  @P0 BRA `(.L_x_700) ;  /* 0x00000008003c0947 */ /* 0x000fea0003800000 */
[----:B------:R-:W-:Y:S01]  /*0220*/  LOP3.LUT R9, RZ, R10, RZ, 0x33, !PT ;  /* 0x0000000aff097212 */ /* 0x000fe200078e33ff */
[----:B------:R-:W-:Y:S03]  /*0230*/  BSSY.RECONVERGENT B2, `(.L_x_701) ;  /* 0x0000028000027945 */ /* 0x000fe60003800200 */
[----:B------:R-:W-:-:S04]  /*0240*/  IADD3 R11, PT, PT, -R5, R4, R9 ;  /* 0x00000004050b7210 */ /* 0x000fc80007ffe109 */
[----:B------:R-:W-:-:S04]  /*0250*/  LOP3.LUT R4, R11, 0x300, RZ, 0xc0, !PT ;  /* 0x000003000b047812 */ /* 0x000fc800078ec0ff */
[----:B------:R-:W-:-:S13]  /*0260*/  ISETP.NE.AND P0, PT, R4, 0x300, PT ;  /* 0x000003000400780c */ /* 0x000fda0003f05270 */
[----:B------:R-:W-:Y:S05]  /*0270*/  @!P0 BRA `(.L_x_702) ;  /* 0x00000000008c8947 */ /* 0x000fea0003800000 */
[----:B0-----:R-:W0:Y:S01]  /*0280*/  LDC.64 R12, c[0x0][0x380] ;  /* 0x0000e000ff0c7b82 */ /* 0x001e220000000a00 */
[----:B------:R-:W-:Y:S01]  /*0290*/  LEA.HI R4, R11, 0x1, RZ, 0x18 ;  /* 0x000000010b047811 */ /* 0x000fe200078fc0ff */
[----:B------:R-:W-:-:S03]  /*02a0*/  IMAD.IADD R9, R5, 0x1, R10 ;  /* 0x0000000105097824 */ /* 0x000fc600078e020a */
[----:B------:R-:W-:-:S05]  /*02b0*/  LOP3.LUT R4, R4, 0x3, RZ, 0xc0, !PT ;  /* 0x0000000304047812 */ /* 0x000fca00078ec0ff */
[----:B------:R-:W-:-:S07]  /*02c0*/  IMAD.MOV R4, RZ, RZ, -R4 ;  /* 0x000000ffff047224 */ /* 0x000fce00078e0a04 */
.L_x_705:
[----:B0-----:R-:W-:-:S06]  /*02d0*/  IMAD.WIDE R14, R9, 0x4, R12 ;  /* 0x00000004090e7825 */ /* 0x001fcc00078e020c */
[----:B------:R-:W2:Y:S01]  /*02e0*/  LDG.E R15, desc[UR10][R14.64] ;  /* 0x0000000a0e0f7981 */ /* 0x000ea2000c1e1900 */
[C---:B------:R-:W-:Y:S01]  /*02f0*/  IADD3 R20, P1, PT, R9.reuse, UR6, RZ ;  /* 0x0000000609147c10 */ /* 0x040fe2000ff3e0ff */
[----:B------:R-:W-:Y:S01]  /*0300*/  VIADD R4, R4, 0x1 ;  /* 0x0000000104047836 */ /* 0x000fe20000000000 */
[----:B------:R-:W-:Y:S01]  /*0310*/  BSSY.RECONVERGENT B3, `(.L_x_703) ;  /* 0x0000016000037945 */ /* 0x000fe20003800200 */
[----:B------:R-:W-:Y:S01]  /*0320*/  IMAD.MOV.U32 R17, RZ, RZ, R6 ;  /* 0x000000ffff117224 */ /* 0x000fe200078e0006 */
[----:B------:R-:W-:Y:S01]  /*0330*/  LEA.HI.X.SX32 R19, R9, UR7, 0x1, P1 ;  /* 0x0000000709137c11 */ /* 0x000fe200088f0eff */
[----:B------:R-:W-:Y:S01]  /*0340*/  IMAD.MOV.U32 R18, RZ, RZ, R8 ;  /* 0x000000ffff127224 */ /* 0x000fe200078e0008 */
[----:B------:R-:W-:Y:S01]  /*0350*/  ISETP.NE.AND P2, PT, R4, RZ, PT ;  /* 0x000000ff0400720c */ /* 0x000fe20003f45270 */
[----:B-----5:R-:W-:Y:S02]  /*0360*/  IMAD.MOV.U32 R16, RZ, RZ, R7 ;  /* 0x000000ffff107224 */ /* 0x020fe400078e0007 */
[----:B------:R-:W-:-:S02]  /*0370*/  IMAD.MOV.U32 R6, RZ, RZ, R20 ;  /* 0x000000ffff067224 */ /* 0x000fc400078e0014 */
        /* <DEDUP_REMOVED lines=15> */
.L_x_704:
[----:B------:R-:W-:Y:S05]  /*0470*/  BSYNC.RECONVERGENT B3 ;  /* 0x0000000000037941 */ /* 0x000fea0003800200 */
.L_x_703:
[----:B------:R-:W-:Y:S02]  /*0480*/  VIADD R10, R10, 0x100 ;  /* 0x000001000a0a7836 */ /* 0x000fe40000000000 */
[----:B------:R-:W-:Y:S01]  /*0490*/  VIADD R9, R9, 0x100 ;  /* 0x0000010009097836 */ /* 0x000fe20000000000 */
[----:B------:R-:W-:Y:S06]  /*04a0*/  @P2 BRA `(.L_x_705) ;  /* 0xfffffffc00882947 */ /* 0x000fec000383ffff */
.L_x_702:
[----:B------:R-:W-:Y:S05]  /*04b0*/  BSYNC.RECONVERGENT B2 ;  /* 0x0000000000027941 */ /* 0x000fea0003800200 */
.L_x_701:
[----:B------:R-:W-:-:S13]  /*04c0*/  ISETP.GE.U32.AND P0, PT, R11, 0x300, PT ;  /* 0x000003000b00780c */ /* 0x000fda0003f06070 */
[----:B------:R-:W-:Y:S05]  /*04d0*/  @!P0 BRA `(.L_x_700) ;  /* 0x00000004008c8947 */ /* 0x000fea0003800000 */
[----:B0-----:R-:W0:Y:S01]  /*04e0*/  LDC.64 R12, c[0x0][0x380] ;  /* 0x0000e000ff0c7b82 */ /* 0x001e220000000a00 */
[----:B------:R-:W-:-:S04]  /*04f0*/  IMAD.IADD R9, R5, 0x1, R10 ;  /* 0x0000000105097824 */ /* 0x000fc800078e020a */
[C---:B------:R-:W-:Y:S02]  /*0500*/  VIADD R19, R9.reuse, 0x100 ;  /* 0x0000010009137836 */ /* 0x040fe40000000000 */
[C---:B------:R-:W-:Y:S02]  /*0510*/  VIADD R18, R9.reuse, 0x200 ;  /* 0x0000020009127836 */ /* 0x040fe40000000000 */
[----:B------:R-:W-:Y:S01]  /*0520*/  VIADD R20, R9, 0x300 ;  /* 0x0000030009147836 */ /* 0x000fe20000000000 */
[----:B0-----:R-:W-:-:S05]  /*0530*/  IADD3 R4, P0, PT, R12, 0x800, RZ ;  /* 0x000008000c047810 */ /* 0x001fca0007f1e0ff */
[----:B------:R-:W-:-:S08]  /*0540*/  IMAD.X R5, RZ, RZ, R13, P0 ;  /* 0x000000ffff057224 */ /* 0x000fd000000e060d */
.L_x_714:
[----:B------:R-:W-:-:S05]  /*0550*/  IMAD.WIDE R14, R9, 0x4, R4 ;  /* 0x00000004090e7825 */ /* 0x000fca00078e0204 */
[----:B------:R-:W2:Y:S04]  /*0560*/  LDG.E R22, desc[UR10][R14.64+-0x800] ;  /* 0xfff8000a0e167981 */ /* 0x000ea8000c1e1900 */
[----:B-----5:R0:W5:Y:S04]  /*0570*/  LDG.E R24, desc[UR10][R14.64+-0x400] ;  /* 0xfffc000a0e187981 */ /* 0x020168000c1e1900 */
[----:B------:R0:W5:Y:S04]  /*0580*/  LDG.E R11, desc[UR10][R14.64] ;  /* 0x0000000a0e0b7981 */ /* 0x000168000c1e1900 */
[----:B------:R0:W5:Y:S01]  /*0590*/  LDG.E R12, desc[UR10][R14.64+0x400] ;  /* 0x0004000a0e0c7981 */ /* 0x000162000c1e1900 */
[C---:B------:R-:W-:Y:S01]  /*05a0*/  IADD3 R21, P1, PT, R9.reuse, UR8, RZ ;  /* 0x0000000809157c10 */ /* 0x040fe2000ff3e0ff */
[----:B------:R-:W-:Y:S03]  /*05b0*/  BSSY.RECONVERGENT B2, `(.L_x_706) ;  /* 0x0000012000027945 */ /* 0x000fe60003800200 */
[----:B------:R-:W-:Y:S01]  /*05c0*/  LEA.HI.X.SX32 R23, R9, UR9, 0x1, P1 ;  /* 0x0000000909177c11 */ /* 0x000fe200088f0eff */
[----:B------:R-:W-:-:S04]  /*05d0*/  IMAD.MOV.U32 R16, RZ, RZ, R21 ;  /* 0x000000ffff107224 */ /* 0x000fc800078e0015 */
        /* <DEDUP_REMOVED lines=15> */
.L_x_707:
[----:B------:R-:W-:Y:S05]  /*06d0*/  BSYNC.RECONVERGENT B2 ;  /* 0x0000000000027941 */ /* 0x000fea0003800200 */
.L_x_706:
[----:B-----5:R-:W-:Y:S01]  /*06e0*/  ISETP.GE.AND P0, PT, R13, R24, PT ;  /* 0x000000180d00720c */ /* 0x020fe20003f06270 */
[----:B------:R-:W-:Y:S01]  /*06f0*/  BSSY.RECONVERGENT B2, `(.L_x_708) ;  /* 0x0000012000027945 */ /* 0x000fe20003800200 */
[----:B------:R-:W-:Y:S01]  /*0700*/  IADD3 R15, P1, PT, R19, UR8, RZ ;  /* 0x00000008130f7c10 */ /* 0x000fe2000ff3e0ff */
[----:B------:R-:W-:-:S03]  /*0710*/  IMAD.MOV.U32 R6, RZ, RZ, R24 ;  /* 0x000000ffff067224 */ /* 0x000fc600078e0018 */
[----:B------:R-:W-:Y:S01]  /*0720*/  LEA.HI.X.SX32 R14, R19, UR9, 0x1, P1 ;  /* 0x00000009130e7c11 */ /* 0x000fe200088f0eff */
        /* <DEDUP_REMOVED lines=14> */
.L_x_709:
[----:B------:R-:W-:Y:S05]  /*0810*/  BSYNC.RECONVERGENT B2 ;  /* 0x0000000000027941 */ /* 0x000fea0003800200 */
.L_x_708:
[----:B------:R-:W-:Y:S01]  /*0820*/  ISETP.GE.AND P0, PT, R6, R11, PT ;  /* 0x0000000b0600720c */ /* 0x000fe20003f06270 */
[----:B------:R-:W-:Y:S01]  /*0830*/  BSSY.RECONVERGENT B2, `(.L_x_710) ;  /* 0x0000013000027945 */ /* 0x000fe20003800200 */
[----:B------:R-:W-:Y:S01]  /*0840*/  IADD3 R16, P1, PT, R18, UR8, RZ ;  /* 0x0000000812107c10 */ /* 0x000fe2000ff3e0ff */
[----:B------:R-:W-:Y:S01]  /*0850*/  IMAD.MOV.U32 R13, RZ, RZ, R11 ;  /* 0x000000ffff0d7224 */ /* 0x000fe200078e000b */
[----:B------:R-:W-:Y:S02]  /*0860*/  IADD3 R21, P2, PT, R20, UR8, RZ ;  /* 0x0000000814157c10 */ /* 0x000fe4000ff5e0ff */
        /* <DEDUP_REMOVED lines=15> */
.L_x_711:
[----:B------:R-:W-:Y:S05]  /*0960*/  BSYNC.RECONVERGENT B2 ;  /* 0x0000000000027941 */ /* 0x000fea0003800200 */
.L_x_710:
[----:B------:R-:W-:Y:S01]  /*0970*/  ISETP.GE.AND P0, PT, R13, R12, PT ;  /* 0x0000000c0d00720c */ /* 0x000fe20003f06270 */
[----:B------:R-:W-:Y:S01]  /*0980*/  BSSY.RECONVERGENT B2, `(.L_x_712) ;  /* 0x0000011000027945 */ /* 0x000fe20003800200 */
[----:B------:R-:W-:Y:S01]  /*0990*/  LEA.HI.X.SX32 R16, R20, UR9, 0x1, P2 ;  /* 0x0000000914107c11 */ /* 0x000fe200090f0eff */
        /* <DEDUP_REMOVED lines=15> */
.L_x_713:
[----:B------:R-:W-:Y:S05]  /*0a90*/  BSYNC.RECONVERGENT B2 ;  /* 0x0000000000027941 */ /* 0x000fea0003800200 */
.L_x_712:
[----:B------:R-:W-:Y:S02]  /*0aa0*/  VIADD R10, R10, 0x400 ;  /* 0x000004000a0a7836 */ /* 0x000fe40000000000 */
[----:B------:R-:W-:Y:S02]  /*0ab0*/  VIADD R19, R19, 0x400 ;  /* 0x0000040013137836 */ /* 0x000fe40000000000 */
[----:B------:R-:W-:Y:S01]  /*0ac0*/  VIADD R18, R18, 0x400 ;  /* 0x0000040012127836 */ /* 0x000fe20000000000 */
[----:B------:R-:W-:Y:S01]  /*0ad0*/  ISETP.GE.AND P0, PT, R10, R3, PT ;  /* 0x000000030a00720c */ /* 0x000fe20003f06270 */
[----:B------:R-:W-:Y:S02]  /*0ae0*/  VIADD R20, R20, 0x400 ;  /* 0x0000040014147836 */ /* 0x000fe40000000000 */
[----:B------:R-:W-:-:S10]  /*0af0*/  VIADD R9, R9, 0x400 ;  /* 0x0000040009097836 */ /* 0x000fd40000000000 */
[----:B------:R-:W-:Y:S05]  /*0b00*/  @!P0 BRA `(.L_x_714) ;  /* 0xfffffff800908947 */ /* 0x000fea000383ffff */
.L_x_700:
[----:B------:R-:W-:Y:S05]  /*0b10*/  BSYNC.RECONVERGENT B1 ;  /* 0x0000000000017941 */ /* 0x000fea0003800200 */
.L_x_699:
[----:B------:R-:W-:-:S13]  /*0b20*/  ISETP.GE.AND P0, PT, R3, 0x100, PT ;  /* 0x000001000300780c */ /* 0x000fda0003f06270 */
[----:B------:R-:W-:Y:S05]  /*0b30*/  @!P0 BRA `(.L_x_715) ;  /* 0x00000010008c8947 */ /* 0x000fea0003800000 */
[----:B0-----:R-:W0:Y:S01]  /*0b40*/  S2R R12, SR_LANEID ;  /* 0x00000000000c7919 */ /* 0x001e220000000000 */
[----:B------:R-:W-:Y:S01]  /*0b50*/  BSSY.RECONVERGENT B1, `(.L_x_716) ;  /* 0x000001b000017945 */ /* 0x000fe20003800200 */
[----:B------:R-:W-:Y:S01]  /*0b60*/  IMAD.MOV.U32 R9, RZ, RZ, R6 ;  /* 0x000000ffff097224 */ /* 0x000fe200078e0006 */
[----:B-----5:R1:W2:Y:S01]  /*0b70*/  SHFL.DOWN PT, R4, R7, 0x1, 0x1f ;  /* 0x08201f0007047f89 */ /* 0x0202a200000e0000 */
        /* <DEDUP_REMOVED lines=24> */
.L_x_717:
[----:B------:R-:W-:Y:S05]  /*0d00*/  BSYNC.RECONVERGENT B1 ;  /* 0x0000000000017941 */ /* 0x000fea0003800200 */
.L_x_716:
        /* <DEDUP_REMOVED lines=12> */
[----:B---3--:R-:W-:Y:S02]  /*0dd0*/  IMAD.MOV.U32 R5, RZ, RZ, R12 ;  /* 0x000000ffff057224 */ /* 0x008fe400078e000c */
        /* <DEDUP_REMOVED lines=14> */
.L_x_719:
[----:B------:R-:W-:Y:S05]  /*0ec0*/  BSYNC.RECONVERGENT B1 ;  /* 0x0000000000017941 */ /* 0x000fea0003800200 */
.L_x_718:
[----:B0-----:R0:W4:Y:S01]  /*0ed0*/  SHFL.DOWN PT, R9, R4, 0x4, 0x1f ;  /* 0x08801f0004097f89 */ /* 0x00112200000e0000 */
[----:B------:R-:W-:Y:S01]  /*0ee0*/  BSSY.RECONVERGENT B1, `(.L_x_720) ;  /* 0x0000017000017945 */ /* 0x000fe20003800200 */
[----:B-1----:R-:W-:Y:S02]  /*0ef0*/  IMAD.MOV.U32 R6, RZ, RZ, R5 ;  /* 0x000000ffff067224 */ /* 0x002fe400078e0005 */
[----:B------:R0:W1:Y:S01]  /*0f00*/  SHFL.DOWN PT, R10, R5, 0x4, 0x1f ;  /* 0x08801f00050a7f89 */ /* 0x00006200000e0000 */
[----:B--2---:R-:W-:Y:S02]  /*0f10*/  IMAD.MOV.U32 R7, RZ, RZ, R8 ;  /* 0x000000ffff077224 */ /* 0x004fe400078e0008 */
[----:B------:R-:W-:Y:S01]  /*0f20*/  IMAD.MOV.U32 R3, RZ, RZ, R4 ;  /* 0x000000ffff037224 */ /* 0x000fe200078e0004 */
[----:B------:R0:W2:Y:S01]  /*0f30*/  SHFL.DOWN PT, R11, R8, 0x4, 0x1f ;  /* 0x08801f00080b7f89 */ /* 0x0000a200000e0000 */
[----:B------:R-:W-:Y:S05]  /*0f40*/  @P3 BRA `(.L_x_721) ;  /* 0x0000000000403947 */ /* 0x000fea0003800000 */
[----:B----4-:R-:W-:Y:S01]  /*0f50*/  ISETP.GE.AND P0, PT, R4, R9, PT ;  /* 0x000000090400720c */ /* 0x010fe20003f06270 */
[----:B-1----:R-:W-:Y:S02]  /*0f60*/  IMAD.MOV.U32 R6, RZ, RZ, R10 ;  /* 0x000000ffff067224 */ /* 0x002fe400078e000a */
        /* <DEDUP_REMOVED lines=14> */
.L_x_721:
[----:B------:R-:W-:Y:S05]  /*1050*/  BSYNC.RECONVERGENT B1 ;  /* 0x0000000000017941 */ /* 0x000fea0003800200 */
.L_x_720:
[----:B0-----:R0:W0:Y:S01]  /*1060*/  SHFL.DOWN PT, R8, R3, 0x8, 0x1f ;  /* 0x09001f0003087f89 */ /* 0x00102200000e0000 */
[----:B------:R-:W-:Y:S01]  /*1070*/  BSSY.RECONVERGENT B1, `(.L_x_722) ;  /* 0x0000017000017945 */ /* 0x000fe20003800200 */
[----:B------:R-:W-:Y:S02]  /*1080*/  IMAD.MOV.U32 R5, RZ, RZ, R6 ;  /* 0x000000ffff057224 */ /* 0x000fe400078e0006 */
[----:B--2---:R2:W0:Y:S01]  /*1090*/  SHFL.DOWN PT, R11, R6, 0x8, 0x1f ;  /* 0x09001f00060b7f89 */ /* 0x00442200000e0000 */
        /* <DEDUP_REMOVED lines=20> */
.L_x_723:
[----:B------:R-:W-:Y:S05]  /*11e0*/  BSYNC.RECONVERGENT B1 ;  /* 0x0000000000017941 */ /* 0x000fea0003800200 */
.L_x_722:
[----:B0-----:R0:W4:Y:S01]  /*11f0*/  SHFL.DOWN PT, R3, R4, 0x10, 0x1f ;  /* 0x0a001f0004037f89 */ /* 0x00112200000e0000 */
[----:B------:R-:W-:Y:S01]  /*1200*/  BSSY.RECONVERGENT B1, `(.L_x_724) ;  /* 0x0000017000017945 */ /* 0x000fe20003800200 */
[----:B--2---:R-:W-:Y:S02]  /*1210*/  IMAD.MOV.U32 R7, RZ, RZ, R5 ;  /* 0x000000ffff077224 */ /* 0x004fe400078e0005 */
[----:B-1----:R0:W1:Y:S01]  /*1220*/  SHFL.DOWN PT, R10, R5, 0x10, 0x1f ;  /* 0x0a001f00050a7f89 */ /* 0x00206200000e0000 */
[----:B------:R-:W-:Y:S02]  /*1230*/  IMAD.MOV.U32 R8, RZ, RZ, R9 ;  /* 0x000000ffff087224 */ /* 0x000fe400078e0009 */
[----:B------:R-:W-:Y:S01]  /*1240*/  IMAD.MOV.U32 R6, RZ, RZ, R4 ;  /* 0x000000ffff067224 */ /* 0x000fe200078e0004 */
[----:B---3--:R0:W2:Y:S01]  /*1250*/  SHFL.DOWN PT, R12, R9, 0x10, 0x1f ;  /* 0x0a001f00090c7f89 */ /* 0x0080a200000e0000 */
        /* <DEDUP_REMOVED lines=17> */
.L_x_725:
[----:B------:R-:W-:Y:S05]  /*1370*/  BSYNC.RECONVERGENT B1 ;  /* 0x0000000000017941 */ /* 0x000fea0003800200 */
.L_x_724:
[----:B------:R-:W-:Y:S04]  /*1380*/  BSSY.RECONVERGENT B1, `(.L_x_726) ;  /* 0x000000c000017945 */ /* 0x000fe80003800200 */
[----:B------:R-:W-:Y:S05]  /*1390*/  @P2 BRA `(.L_x_727) ;  /* 0x0000000000282947 */ /* 0x000fea0003800000 */
[----:B0-----:R-:W0:Y:S01]  /*13a0*/  S2R R5, SR_CgaCtaId ;  /* 0x0000000000057919 */ /* 0x001e220000008800 */
[----:B------:R-:W-:Y:S02]  /*13b0*/  MOV R4, 0x400 ;  /* 0x0000040000047802 */ /* 0x000fe40000000f00 */
[----:B----4-:R-:W-:-:S04]  /*13c0*/  SHF.R.U32.HI R3, RZ, 0x1, R2 ;  /* 0x00000001ff037819 */ /* 0x010fc80000011602 */
[----:B------:R-:W-:Y:S02]  /*13d0*/  LOP3.LUT R3, R3, 0x1f0, RZ, 0xc0, !PT ;  /* 0x000001f003037812 */ /* 0x000fe400078ec0ff */
[----:B0-----:R-:W-:Y:S01]  /*13e0*/  LEA R4, R5, R4, 0x18 ;  /* 0x0000000405047211 */ /* 0x001fe200078ec0ff */
[----:B------:R-:W-:-:S04]  /*13f0*/  IMAD.MOV.U32 R5, RZ, RZ, R8 ;  /* 0x000000ffff057224 */ /* 0x000fc800078e0008 */
[----:B------:R-:W-:Y:S02]  /*1400*/  IMAD.IADD R3, R3, 0x1, R4 ;  /* 0x0000000103037824 */ /* 0x000fe400078e0204 */
[----:B------:R-:W-:-:S03]  /*1410*/  IMAD.MOV.U32 R4, RZ, RZ, R7 ;  /* 0x000000ffff047224 */ /* 0x000fc600078e0007 */
[----:B------:R3:W-:Y:S04]  /*1420*/  STS [R3+0x8], R6 ;  /* 0x0000080603007388 */ /* 0x0007e80000000800 */
[----:B------:R3:W-:Y:S02]  /*1430*/  STS.64 [R3+0x10], R4 ;  /* 0x0000100403007388 */ /* 0x0007e40000000a00 */
.L_x_727:
[----:B------:R-:W-:Y:S05]  /*1440*/  BSYNC.RECONVERGENT B1 ;  /* 0x0000000000017941 */ /* 0x000fea0003800200 */
.L_x_726:
[----:B------:R-:W-:Y:S01]  /*1450*/  BAR.SYNC.DEFER_BLOCKING 0x0 ;  /* 0x0000000000007b1d */ /* 0x000fe20000010000 */
[----:B------:R-:W-:-:S13]  /*1460*/  ISETP.NE.AND P2, PT, R2, RZ, PT ;  /* 0x000000ff0200720c */ /* 0x000fda0003f45270 */
[----:B------:R-:W-:Y:S05]  /*1470*/  @P2 BRA `(.L_x_728) ;  /* 0x0000004400042947 */ /* 0x000fea0003800000 */
[----:B---34-:R-:W3:Y:S01]  /*1480*/  S2R R3, SR_CgaCtaId ;  /* 0x0000000000037919 */ /* 0x018ee20000008800 */
[----:B------:R-:W-:Y:S01]  /*1490*/  MOV R2, 0x400 ;  /* 0x0000040000027802 */ /* 0x000fe20000000f00 */
[----:B------:R-:W-:Y:S03]  /*14a0*/  BSSY.RECONVERGENT B1, `(.L_x_729) ;  /* 0x0000016000017945 */ /* 0x000fe60003800200 */
[----:B---3--:R-:W-:-:S05]  /*14b0*/  LEA R26, R3, R2, 0x18 ;  /* 0x00000002031a7211 */ /* 0x008fca00078ec0ff */
[----:B0-----:R-:W0:Y:S04]  /*14c0*/  LDS R5, [R26+0x18] ;  /* 0x000018001a057984 */ /* 0x001e280000000800 */
        /* <DEDUP_REMOVED lines=19> */
.L_x_730:
[----:B------:R-:W-:Y:S05]  /*1600*/  BSYNC.RECONVERGENT B1 ;  /* 0x0000000000017941 */ /* 0x000fea0003800200 */
.L_x_729:
[----:B------:R-:W0:Y:S01]  /*1610*/  LDS.64 R6, [R26+0x30] ;  /* 0x000030001a067984 */ /* 0x000e220000000a00 */
[----:B------:R-:W-:Y:S01]  /*1620*/  ISETP.GE.AND P0, PT, R21, R22, PT ;  /* 0x000000161500720c */ /* 0x000fe20003f06270 */
[----:B------:R-:W-:Y:S01]  /*1630*/  BSSY.RECONVERGENT B1, `(.L_x_731) ;  /* 0x0000019000017945 */ /* 0x000fe20003800200 */
[----:B------:R-:W-:Y:S01]  /*1640*/  IMAD.MOV.U32 R23, RZ, RZ, R22 ;  /* 0x000000ffff177224 */ /* 0x000fe200078e0016 */
[----:B------:R1:W3:Y:S04]  /*1650*/  LDS R20, [R26+0x48] ;  /* 0x000048001a147984 */ /* 0x0002e80000000800 */
[----:B------:R1:W4:Y:S04]  /*1660*/  LDS R19, [R26+0x58] ;  /* 0x000058001a137984 */ /* 0x0003280000000800 */
[----:B------:R1:W1:Y:S04]  /*1670*/  LDS R18, [R26+0x68] ;  /* 0x000068001a127984 */ /* 0x0002680000000800 */
[----:B------:R0:W1:Y:S04]  /*1680*/  LDS R17, [R26+0x78] ;  /* 0x000078001a117984 */ /* 0x0000680000000800 */
[----:B------:R0:W1:Y:S04]  /*1690*/  LDS.64 R8, [R26+0x40] ;  /* 0x000040001a087984 */ /* 0x0000680000000a00 */
[----:B------:R0:W1:Y:S04]  /*16a0*/  LDS.64 R10, [R26+0x50] ;  /* 0x000050001a0a7984 */ /* 0x0000680000000a00 */
[----:B--2---:R2:W1:Y:S04]  /*16b0*/  LDS.64 R12, [R26+0x60] ;  /* 0x000060001a0c7984 */ /* 0x0044680000000a00 */
        /* <DEDUP_REMOVED lines=16> */
.L_x_732:
[----:B------:R-:W-:Y:S05]  /*17c0*/  BSYNC.RECONVERGENT B1 ;  /* 0x0000000000017941 */ /* 0x000fea0003800200 */
.L_x_731:
        /* <DEDUP_REMOVED lines=17> */
.L_x_734:
[----:B------:R-:W-:Y:S05]  /*18e0*/  BSYNC.RECONVERGENT B1 ;  /* 0x0000000000017941 */ /* 0x000fea0003800200 */
.L_x_733:
[----:B---3--:R-:W-:Y:S01]  /*18f0*/  ISETP.GE.AND P0, PT, R3, R20, PT ;  /* 0x000000140300720c */ /* 0x008fe20003f06270 */
        /* <DEDUP_REMOVED lines=16> */
.L_x_736:
[----:B------:R-:W-:Y:S05]  /*1a00*/  BSYNC.RECONVERGENT B1 ;  /* 0x0000000000017941 */ /* 0x000fea0003800200 */
.L_x_735:
        /* <DEDUP_REMOVED lines=17> */
.L_x_738:
[----:B------:R-:W-:Y:S05]  /*1b20*/  BSYNC.RECONVERGENT B1 ;  /* 0x0000000000017941 */ /* 0x000fea0003800200 */
.L_x_737:
        /* <DEDUP_REMOVED lines=17> */
.L_x_740:
[----:B------:R-:W-:Y:S05]  /*1c40*/  BSYNC.RECONVERGENT B1 ;  /* 0x0000000000017941 */ /* 0x000fea0003800200 */
.L_x_739:
        /* <DEDUP_REMOVED lines=18> */
.L_x_715:
[----:B------:R-:W1:Y:S01]  /*1d70*/  S2R R14, SR_LANEID ;  /* 0x00000000000e7919 */ /* 0x000e620000000000 */
[----:B------:R-:W-:Y:S01]  /*1d80*/  LOP3.LUT R4, R2, 0x3e0, RZ, 0xc0, !PT ;  /* 0x000003e002047812 */ /* 0x000fe200078ec0ff */
[----:B------:R-:W-:Y:S01]  /*1d90*/  BSSY.RECONVERGENT B1, `(.L_x_741) ;  /* 0x0000027000017945 */ /* 0x000fe20003800200 */
[----:B------:R-:W-:-:S03]  /*1da0*/  IMAD.MOV.U32 R16, RZ, RZ, R8 ;  /* 0x000000ffff107224 */ /* 0x000fc600078e0008 */
[----:B------:R-:W-:Y:S01]  /*1db0*/  VIADD R10, R4, 0x20 ;  /* 0x00000020040a7836 */ /* 0x000fe20000000000 */
[----:B------:R-:W-:-:S04]  /*1dc0*/  LOP3.LUT R4, RZ, R4, RZ, 0x33, !PT ;  /* 0x00000004ff047212 */ /* 0x000fc800078e33ff */
[----:B------:R-:W-:Y:S01]  /*1dd0*/  ISETP.GT.AND P0, PT, R10, R3, PT ;  /* 0x000000030a00720c */ /* 0x000fe20003f04270 */
[----:B------:R-:W-:-:S05]  /*1de0*/  IMAD.IADD R4, R3, 0x1, R4 ;  /* 0x0000000103047824 */ /* 0x000fca00078e0204 */
[----:B------:R-:W-:-:S05]  /*1df0*/  SEL R5, R4, 0x1f, P0 ;  /* 0x0000001f04057807 */ /* 0x000fca0000000000 */
[----:B------:R2:W3:Y:S04]  /*1e00*/  SHFL.DOWN PT, R9, R6, 0x1, R5 ;  /* 0x0820000006097989 */ /* 0x0004e800000e0005 */
[----:B------:R2:W4:Y:S01]  /*1e10*/  SHFL.DOWN PT, R11, R8, 0x1, R5 ;  /* 0x08200000080b7989 */ /* 0x00052200000e0005 */
[CC--:B-1----:R-:W-:Y:S01]  /*1e20*/  ISETP.GE.AND P0, PT, R14.reuse, R5.reuse, PT ;  /* 0x000000050e00720c */ /* 0x0c2fe20003f06270 */
[C---:B------:R-:W-:Y:S01]  /*1e30*/  VIADD R10, R14.reuse, 0x4 ;  /* 0x000000040e0a7836 */ /* 0x040fe20000000000 */
[C---:B------:R-:W-:Y:S01]  /*1e40*/  ISETP.NE.AND P2, PT, R14.reuse, RZ, PT ;  /* 0x000000ff0e00720c */ /* 0x040fe20003f45270 */
[C---:B------:R-:W-:Y:S02]  /*1e50*/  VIADD R4, R14.reuse, 0x2 ;  /* 0x000000020e047836 */ /* 0x040fe40000000000 */
[----:B0-----:R-:W-:Y:S01]  /*1e60*/  VIADD R12, R14, 0x8 ;  /* 0x000000080e0c7836 */ /* 0x001fe20000000000 */
[-C--:B------:R-:W-:Y:S01]  /*1e70*/  ISETP.GT.AND P5, PT, R10, R5.reuse, PT ;  /* 0x000000050a00720c */ /* 0x080fe20003fa4270 */
[----:B------:R-:W-:Y:S01]  /*1e80*/  VIADD R14, R14, 0x10 ;  /* 0x000000100e0e7836 */ /* 0x000fe20000000000 */
[----:B-----5:R2:W0:Y:S01]  /*1e90*/  SHFL.DOWN PT, R10, R7, 0x1, R5 ;  /* 0x08200000070a7989 */ /* 0x02042200000e0005 */
[-C--:B------:R-:W-:Y:S01]  /*1ea0*/  ISETP.GT.AND P1, PT, R4, R5.reuse, PT ;  /* 0x000000050400720c */ /* 0x080fe20003f24270 */
[----:B------:R-:W-:Y:S01]  /*1eb0*/  IMAD.MOV.U32 R4, RZ, RZ, R7 ;  /* 0x000000ffff047224 */ /* 0x000fe200078e0007 */
[----:B------:R-:W-:-:S02]  /*1ec0*/  ISETP.GT.AND P4, PT, R12, R5, PT ;  /* 0x000000050c00720c */ /* 0x000fc40003f84270 */
[----:B------:R-:W-:Y:S01]  /*1ed0*/  ISETP.GT.AND P3, PT, R14, R5, PT ;  /* 0x000000050e00720c */ /* 0x000fe20003f64270 */
[----:B------:R-:W-:Y:S01]  /*1ee0*/  IMAD.MOV.U32 R14, RZ, RZ, R6 ;  /* 0x000000ffff0e7224 */ /* 0x000fe200078e0006 */
[----:B---3--:R-:W-:Y:S11]  /*1ef0*/  @P0 BRA `(.L_x_742) ;  /* 0x0000000000400947 */ /* 0x008ff60003800000 */
[----:B0-----:R-:W-:Y:S01]  /*1f00*/  ISETP.GE.AND P0, PT, R7, R10, PT ;  /* 0x0000000a0700720c */ /* 0x001fe20003f06270 */
[----:B------:R-:W-:Y:S02]  /*1f10*/  IMAD.MOV.U32 R4, RZ, RZ, R10 ;  /* 0x000000ffff047224 */ /* 0x000fe400078e000a */
[----:B------:R-:W-:Y:S02]  /*1f20*/  IMAD.MOV.U32 R14, RZ, RZ, R9 ;  /* 0x000000ffff0e7224 */ /* 0x000fe400078e0009 */
[----:B----4-:R-:W-:-:S08]  /*1f30*/  IMAD.MOV.U32 R16, RZ, RZ, R11 ;  /* 0x000000ffff107224 */ /* 0x010fd000078e000b */
        /* <DEDUP_REMOVED lines=12> */
.L_x_742:
[----:B------:R-:W-:Y:S05]  /*2000*/  BSYNC.RECONVERGENT B1 ;  /* 0x0000000000017941 */ /* 0x000fea0003800200 */
.L_x_741:
[----:B--2---:R1:W2:Y:S01]  /*2010*/  SHFL.DOWN PT, R7, R4, 0x2, R5 ;  /* 0x0840000004077989 */ /* 0x0042a200000e0005 */
[----:B------:R-:W-:Y:S01]  /*2020*/  BSSY.RECONVERGENT B1, `(.L_x_743) ;  /* 0x0000017000017945 */ /* 0x000fe20003800200 */
[----:B------:R-:W-:Y:S02]  /*2030*/  IMAD.MOV.U32 R6, RZ, RZ, R4 ;  /* 0x000000ffff067224 */ /* 0x000fe400078e0004 */
[----:B------:R1:W3:Y:S01]  /*2040*/  SHFL.DOWN PT, R9, R14, 0x2, R5 ;  /* 0x084000000e097989 */ /* 0x0002e200000e0005 */
[----:B0-----:R-:W-:Y:S02]  /*2050*/  IMAD.MOV.U32 R10, RZ, RZ, R14 ;  /* 0x000000ffff0a7224 */ /* 0x001fe400078e000e */
[----:B------:R-:W-:Y:S01]  /*2060*/  IMAD.MOV.U32 R12, RZ, RZ, R16 ;  /* 0x000000ffff0c7224 */ /* 0x000fe200078e0010 */
[----:B----4-:R1:W0:Y:S01]  /*2070*/  SHFL.DOWN PT, R11, R16, 0x2, R5 ;  /* 0x08400000100b7989 */ /* 0x01022200000e0005 */
[----:B------:R-:W-:Y:S05]  /*2080*/  @P1 BRA `(.L_x_744) ;  /* 0x0000000000401947 */ /* 0x000fea0003800000 */
[----:B--2---:R-:W-:Y:S01]  /*2090*/  ISETP.GE.AND P0, PT, R4, R7, PT ;  /* 0x000000070400720c */ /* 0x004fe20003f06270 */
[----:B------:R-:W-:Y:S02]  /*20a0*/  IMAD.MOV.U32 R6, RZ, RZ, R7 ;  /* 0x000000ffff067224 */ /* 0x000fe400078e0007 */
[----:B---3--:R-:W-:Y:S02]  /*20b0*/  IMAD.MOV.U32 R10, RZ, RZ, R9 ;  /* 0x000000ffff0a7224 */ /* 0x008fe400078e0009 */
        /* <DEDUP_REMOVED lines=13> */
.L_x_744:
[----:B------:R-:W-:Y:S05]  /*2190*/  BSYNC.RECONVERGENT B1 ;  /* 0x0000000000017941 */ /* 0x000fea0003800200 */
.L_x_743:
[----:B--2---:R2:W4:Y:S01]  /*21a0*/  SHFL.DOWN PT, R7, R6, 0x4, R5 ;  /* 0x0880000006077989 */ /* 0x00452200000e0005 */
[----:B------:R-:W-:Y:S01]  /*21b0*/  BSSY.RECONVERGENT B1, `(.L_x_745) ;  /* 0x0000017000017945 */ /* 0x000fe20003800200 */
[----:B-1----:R-:W-:Y:S02]  /*21c0*/  IMAD.MOV.U32 R4, RZ, RZ, R6 ;  /* 0x000000ffff047224 */ /* 0x002fe400078e0006 */
[----:B---3--:R2:W1:Y:S01]  /*21d0*/  SHFL.DOWN PT, R9, R10, 0x4, R5 ;  /* 0x088000000a097989 */ /* 0x00846200000e0005 */
        /* <DEDUP_REMOVED lines=20> */
.L_x_746:
[----:B------:R-:W-:Y:S05]  /*2320*/  BSYNC.RECONVERGENT B1 ;  /* 0x0000000000017941 */ /* 0x000fea0003800200 */
.L_x_745:
        /* <DEDUP_REMOVED lines=24> */
.L_x_748:
[----:B------:R-:W-:Y:S05]  /*24b0*/  BSYNC.RECONVERGENT B1 ;  /* 0x0000000000017941 */ /* 0x000fea0003800200 */
.L_x_747:
[----:B-1----:R1:W2:Y:S01]  /*24c0*/  SHFL.DOWN PT, R9, R10, 0x10, R5 ;  /* 0x0a0000000a097989 */ /* 0x0022a200000e0005 */
[----:B------:R-:W-:Y:S01]  /*24d0*/  BSSY.RECONVERGENT B1, `(.L_x_749) ;  /* 0x0000017000017945 */ /* 0x000fe20003800200 */
[----:B------:R-:W-:Y:S02]  /*24e0*/  IMAD.MOV.U32 R6, RZ, RZ, R10 ;  /* 0x000000ffff067224 */ /* 0x000fe400078e000a */
[----:B0-----:R1:W0:Y:S01]  /*24f0*/  SHFL.DOWN PT, R11, R12, 0x10, R5 ;  /* 0x0a0000000c0b7989 */ /* 0x00122200000e0005 */
[----:B----4-:R-:W-:Y:S02]  /*2500*/  IMAD.MOV.U32 R7, RZ, RZ, R12 ;  /* 0x000000ffff077224 */ /* 0x010fe400078e000c */
[----:B---3--:R-:W-:Y:S01]  /*2510*/  IMAD.MOV.U32 R8, RZ, RZ, R14 ;  /* 0x000000ffff087224 */ /* 0x008fe200078e000e */
[----:B------:R1:W3:Y:S01]  /*2520*/  SHFL.DOWN PT, R13, R14, 0x10, R5 ;  /* 0x0a0000000e0d7989 */ /* 0x0002e200000e0005 */
[----:B------:R-:W-:Y:S05]  /*2530*/  @P3 BRA `(.L_x_750) ;  /* 0x0000000000403947 */ /* 0x000fea0003800000 */
        /* <DEDUP_REMOVED lines=16> */
.L_x_750:
[----:B------:R-:W-:Y:S05]  /*2640*/  BSYNC.RECONVERGENT B1 ;  /* 0x0000000000017941 */ /* 0x000fea0003800200 */
.L_x_749:
[----:B------:R-:W-:Y:S04]  /*2650*/  BSSY.RECONVERGENT B1, `(.L_x_751) ;  /* 0x000000c000017945 */ /* 0x000fe80003800200 */
[----:B------:R-:W-:Y:S05]  /*2660*/  @P2 BRA `(.L_x_752) ;  /* 0x0000000000282947 */ /* 0x000fea0003800000 */
[----:B-1----:R-:W1:Y:S01]  /*2670*/  S2R R10, SR_CgaCtaId ;  /* 0x00000000000a7919 */ /* 0x002e620000008800 */
[----:B------:R-:W-:Y:S02]  /*2680*/  MOV R5, 0x400 ;  /* 0x0000040000057802 */ /* 0x000fe40000000f00 */
[----:B------:R-:W-:-:S04]  /*2690*/  SHF.R.U32.HI R4, RZ, 0x1, R2 ;  /* 0x00000001ff047819 */ /* 0x000fc80000011602 */
[----:B------:R-:W-:Y:S02]  /*26a0*/  LOP3.LUT R4, R4, 0x1f0, RZ, 0xc0, !PT ;  /* 0x000001f004047812 */ /* 0x000fe400078ec0ff */
[----:B-1----:R-:W-:-:S05]  /*26b0*/  LEA R5, R10, R5, 0x18 ;  /* 0x000000050a057211 */ /* 0x002fca00078ec0ff */
[----:B--2---:R-:W-:Y:S02]  /*26c0*/  IMAD.IADD R9, R4, 0x1, R5 ;  /* 0x0000000104097824 */ /* 0x004fe400078e0205 */
[----:B------:R-:W-:Y:S02]  /*26d0*/  IMAD.MOV.U32 R4, RZ, RZ, R7 ;  /* 0x000000ffff047224 */ /* 0x000fe400078e0007 */
[----:B------:R-:W-:Y:S01]  /*26e0*/  IMAD.MOV.U32 R5, RZ, RZ, R8 ;  /* 0x000000ffff057224 */ /* 0x000fe200078e0008 */
[----:B------:R4:W-:Y:S04]  /*26f0*/  STS [R9+0x8], R6 ;  /* 0x0000080609007388 */ /* 0x0009e80000000800 */
[----:B------:R4:W-:Y:S02]  /*2700*/  STS.64 [R9+0x10], R4 ;  /* 0x0000100409007388 */ /* 0x0009e40000000a00 */
.L_x_752:
[----:B------:R-:W-:Y:S05]  /*2710*/  BSYNC.RECONVERGENT B1 ;  /* 0x0000000000017941 */ /* 0x000fea0003800200 */
.L_x_751:
[----:B------:R-:W-:Y:S01]  /*2720*/  BAR.SYNC.DEFER_BLOCKING 0x0 ;  /* 0x0000000000007b1d */ /* 0x000fe20000010000 */
[----:B------:R-:W-:-:S13]  /*2730*/  ISETP.NE.AND P2, PT, R2, RZ, PT ;  /* 0x000000ff0200720c */ /* 0x000fda0003f45270 */
[----:B------:R-:W-:Y:S05]  /*2740*/  @P2 BRA `(.L_x_728) ;  /* 0x0000003000502947 */ /* 0x000fea0003800000 */
[C---:B------:R-:W-:Y:S01]  /*2750*/  ISETP.GE.AND P0, PT, R3.reuse, 0x21, PT ;  /* 0x000000210300780c */ /* 0x040fe20003f06270 */
[----:B------:R-:W-:Y:S01]  /*2760*/  IMAD.MOV.U32 R2, RZ, RZ, R6 ;  /* 0x000000ffff027224 */ /* 0x000fe200078e0006 */
[C---:B------:R-:W-:Y:S01]  /*2770*/  ISETP.GE.AND P5, PT, R3.reuse, 0x41, PT ;  /* 0x000000410300780c */ /* 0x040fe20003fa6270 */
[----:B0-----:R-:W-:Y:S01]  /*2780*/  IMAD.MOV.U32 R11, RZ, RZ, R7 ;  /* 0x000000ffff0b7224 */ /* 0x001fe200078e0007 */
[C---:B------:R-:W-:Y:S01]  /*2790*/  ISETP.GE.AND P4, PT, R3.reuse, 0x61, PT ;  /* 0x000000610300780c */ /* 0x040fe20003f86270 */
[----:B-1----:R-:W-:Y:S01]  /*27a0*/  IMAD.MOV.U32 R10, RZ, RZ, R8 ;  /* 0x000000ffff0a7224 */ /* 0x002fe200078e0008 */
[----:B------:R-:W-:-:S07]  /*27b0*/  ISETP.GE.AND P3, PT, R3, 0x81, PT ;  /* 0x000000810300780c */ /* 0x000fce0003f66270 */
[----:B------:R-:W-:Y:S06]  /*27c0*/  @!P0 BRA `(.L_x_753) ;  /* 0x00000000005c8947 */ /* 0x000fec0003800000 */
[----:B------:R-:W0:Y:S01]  /*27d0*/  S2UR UR5, SR_CgaCtaId ;  /* 0x00000000000579c3 */ /* 0x000e220000008800 */
[----:B------:R-:W-:Y:S01]  /*27e0*/  UMOV UR4, 0x400 ;  /* 0x0000040000047882 */ /* 0x000fe20000000000 */
[----:B------:R-:W-:Y:S01]  /*27f0*/  BSSY.RECONVERGENT B1, `(.L_x_753) ;  /* 0x0000014000017945 */ /* 0x000fe20003800200 */
[----:B0-----:R-:W-:-:S09]  /*2800*/  ULEA UR4, UR5, UR4, 0x18 ;  /* 0x0000000405047291 */ /* 0x001fd2000f8ec0ff */
[----:B----4-:R-:W0:Y:S04]  /*2810*/  LDS R5, [UR4+0x18] ;  /* 0x00001804ff057984 */ /* 0x010e280008000800 */
[----:B---3--:R-:W1:Y:S01]  /*2820*/  LDS.64 R12, [UR4+0x20] ;  /* 0x00002004ff0c7984 */ /* 0x008e620008000a00 */
        /* <DEDUP_REMOVED lines=16> */
.L_x_754:
[----:B------:R-:W-:Y:S05]  /*2930*/  BSYNC.RECONVERGENT B1 ;  /* 0x0000000000017941 */ /* 0x000fea0003800200 */
.L_x_753:
[----:B----4-:R-:W-:Y:S02]  /*2940*/  IMAD.MOV.U32 R4, RZ, RZ, R2 ;  /* 0x000000ffff047224 */ /* 0x010fe400078e0002 */
[----:B--2---:R-:W-:Y:S02]  /*2950*/  IMAD.MOV.U32 R9, RZ, RZ, R11 ;  /* 0x000000ffff097224 */ /* 0x004fe400078e000b */
[----:B------:R-:W-:Y:S01]  /*2960*/  IMAD.MOV.U32 R8, RZ, RZ, R10 ;  /* 0x000000ffff087224 */ /* 0x000fe200078e000a */
[----:B------:R-:W-:Y:S06]  /*2970*/  @!P5 BRA `(.L_x_755) ;  /* 0x00000000005cd947 */ /* 0x000fec0003800000 */
[----:B------:R-:W0:Y:S01]  /*2980*/  S2UR UR5, SR_CgaCtaId ;  /* 0x00000000000579c3 */ /* 0x000e220000008800 */
[----:B------:R-:W-:Y:S01]  /*2990*/  UMOV UR4, 0x400 ;  /* 0x0000040000047882 */ /* 0x000fe20000000000 */
[----:B------:R-:W-:Y:S01]  /*29a0*/  BSSY.RECONVERGENT B1, `(.L_x_755) ;  /* 0x0000014000017945 */ /* 0x000fe20003800200 */
[----:B0-----:R-:W-:-:S09]  /*29b0*/  ULEA UR4, UR5, UR4, 0x18 ;  /* 0x0000000405047291 */ /* 0x001fd2000f8ec0ff */
[----:B------:R-:W0:Y:S04]  /*29c0*/  LDS R5, [UR4+0x28] ;  /* 0x00002804ff057984 */ /* 0x000e280008000800 */
[----:B------:R-:W1:Y:S01]  /*29d0*/  LDS.64 R6, [UR4+0x30] ;  /* 0x00003004ff067984 */ /* 0x000e620008000a00 */
        /* <DEDUP_REMOVED lines=16> */
.L_x_756:
[----:B------:R-:W-:Y:S05]  /*2ae0*/  BSYNC.RECONVERGENT B1 ;  /* 0x0000000000017941 */ /* 0x000fea0003800200 */
.L_x_755:
        /* <DEDUP_REMOVED lines=29> */
.L_x_758:
[----:B------:R-:W-:Y:S05]  /*2cc0*/  BSYNC.RECONVERGENT B1 ;  /* 0x0000000000017941 */ /* 0x000fea0003800200 */
.L_x_757:
        /* <DEDUP_REMOVED lines=26> */
.L_x_760:
[----:B------:R-:W-:Y:S05]  /*2e70*/  BSYNC.RECONVERGENT B1 ;  /* 0x0000000000017941 */ /* 0x000fea0003800200 */
.L_x_759:
        /* <DEDUP_REMOVED lines=26> */
.L_x_762:
[----:B------:R-:W-:Y:S05]  /*3020*/  BSYNC.RECONVERGENT B1 ;  /* 0x0000000000017941 */ /* 0x000fea0003800200 */
.L_x_761:
        /* <DEDUP_REMOVED lines=26> */
.L_x_764:
[----:B------:R-:W-:Y:S05]  /*31d0*/  BSYNC.RECONVERGENT B1 ;  /* 0x0000000000017941 */ /* 0x000fea0003800200 */
.L_x_763:
        /* <DEDUP_REMOVED lines=27> */
.L_x_696:
[----:B------:R-:W0:Y:S01]  /*3390*/  S2R R2, SR_TID.X ;  /* 0x0000000000027919 */ /* 0x000e220000002100 */
[----:B------:R-:W1:Y:S01]  /*33a0*/  LDCU.128 UR12, c[0x0][0x380] ;  /* 0x00007000ff0c77ac */ /* 0x000e620008000c00 */
[----:B------:R-:W-:Y:S02]  /*33b0*/  SHF.R.S32.HI R14, RZ, 0x1f, R5 ;  /* 0x0000001fff0e7819 */ /* 0x000fe40000011405 */
[----:B0-----:R-:W-:-:S04]  /*33c0*/  IADD3 R3, P0, PT, R5, R2, RZ ;  /* 0x0000000205037210 */ /* 0x001fc80007f1e0ff */
[----:B-1----:R-:W-:Y:S01]  /*33d0*/  LEA R6, P1, R3, UR12, 0x2 ;  /* 0x0000000c03067c11 */ /* 0x002fe2000f8210ff */
[----:B------:R-:W-:-:S05]  /*33e0*/  IMAD.X R8, RZ, RZ, R14, P0 ;  /* 0x000000ffff087224 */ /* 0x000fca00000e060e */
[----:B------:R-:W-:-:S05]  /*33f0*/  LEA.HI.X R7, R3, UR13, R8, 0x2, P1 ;  /* 0x0000000d03077c11 */ /* 0x000fca00088f1408 */
[----:B------:R-:W2:Y:S04]  /*3400*/  LDG.E R8, desc[UR10][R6.64] ;  /* 0x0000000a06087981 */ /* 0x000ea8000c1e1900 */
[----:B------:R-:W2:Y:S04]  /*3410*/  LDG.E R9, desc[UR10][R6.64+0x400] ;  /* 0x0004000a06097981 */ /* 0x000ea8000c1e1900 */
[----:B------:R-:W3:Y:S04]  /*3420*/  LDG.E R10, desc[UR10][R6.64+0x800] ;  /* 0x0008000a060a7981 */ /* 0x000ee8000c1e1900 */
[----:B------:R-:W4:Y:S04]  /*3430*/  LDG.E R11, desc[UR10][R6.64+0xc00] ;  /* 0x000c000a060b7981 */ /* 0x000f28000c1e1900 */
[----:B------:R0:W5:Y:S02]  /*3440*/  LDG.E R3, desc[UR10][R6.64+0x1000] ;  /* 0x0010000a06037981 */ /* 0x000164000c1e1900 */
[----:B0-----:R-:W-:-:S02]  /*3450*/  LOP3.LUT R6, R2, 0x400, RZ, 0xfc, !PT ;  /* 0x0000040002067812 */ /* 0x001fc400078efcff */
[CC--:B--2---:R-:W-:Y:S02]  /*3460*/  VIMNMX R13, PT, PT, R8.reuse, R9.reuse, !PT ;  /* 0x00000009080d7248 */ /* 0x0c4fe40007fe0100 */
[----:B------:R-:W-:Y:S01]  /*3470*/  ISETP.GE.AND P0, PT, R8, R9, PT ;  /* 0x000000090800720c */ /* 0x000fe20003f06270 */
[----:B------:R-:W-:Y:S01]  /*3480*/  VIADD R9, R2, 0x200 ;  /* 0x0000020002097836 */ /* 0x000fe20000000000 */
[----:B---3--:R-:W-:Y:S02]  /*3490*/  VIMNMX R12, PT, PT, R10, R13, !PT ;  /* 0x0000000d0a0c7248 */ /* 0x008fe40007fe0100 */
[----:B------:R-:W-:Y:S02]  /*34a0*/  ISETP.GE.AND P2, PT, R13, R10, PT ;  /* 0x0000000a0d00720c */ /* 0x000fe40003f46270 */
[----:B----4-:R-:W-:Y:S02]  /*34b0*/  ISETP.GE.AND P3, PT, R12, R11, PT ;  /* 0x0000000b0c00720c */ /* 0x010fe40003f66270 */
[----:B------:R-:W-:Y:S01]  /*34c0*/  VIMNMX R12, PT, PT, R11, R12, !PT ;  /* 0x0000000c0b0c7248 */ /* 0x000fe20007fe0100 */
[----:B------:R-:W-:-:S03]  /*34d0*/  VIADD R11, R2, 0x100 ;  /* 0x00000100020b7836 */ /* 0x000fc60000000000 */
[----:B-----5:R-:W-:-:S05]  /*34e0*/  ISETP.GE.AND P1, PT, R12, R3, PT ;  /* 0x000000030c00720c */ /* 0x020fca0003f26270 */
[----:B------:R-:W-:Y:S02]  /*34f0*/  @P2 SEL R9, R11, R2, !P0 ;  /* 0x000000020b092207 */ /* 0x000fe40004000000 */
[----:B------:R-:W-:Y:S01]  /*3500*/  IADD3 R8, P2, PT, R5, UR14, RZ ;  /* 0x0000000e05087c10 */ /* 0x000fe2000ff5e0ff */
[----:B------:R-:W-:-:S03]  /*3510*/  @!P3 VIADD R9, R2, 0x300 ;  /* 0x000003000209b836 */ /* 0x000fc60000000000 */
[----:B------:R-:W-:Y:S02]  /*3520*/  IADD3.X R7, PT, PT, R14, UR15, RZ, P2, !PT ;  /* 0x0000000f0e077c10 */ /* 0x000fe400097fe4ff */
[----:B------:R-:W-:Y:S02]  /*3530*/  ISETP.LE.AND P2, PT, R4, UR6, PT ;  /* 0x0000000604007c0c */ /* 0x000fe4000bf43270 */
[C---:B------:R-:W-:Y:S02]  /*3540*/  @P1 ISETP.GE.U32.AND P0, PT, R9.reuse, R6, PT ;  /* 0x000000060900120c */ /* 0x040fe40003f06070 */
[-C--:B------:R-:W-:Y:S02]  /*3550*/  IADD3 R5, P3, PT, R6, R8.reuse, RZ ;  /* 0x0000000806057210 */ /* 0x080fe40007f7e0ff */
[----:B------:R-:W-:Y:S02]  /*3560*/  @P1 IADD3 R8, P4, PT, R9, R8, RZ ;  /* 0x0000000809081210 */ /* 0x000fe40007f9e0ff */
[----:B------:R-:W-:Y:S01]  /*3570*/  @P1 ISETP.GE.U32.AND.EX P0, PT, RZ, RZ, PT, P0 ;  /* 0x000000ffff00120c */ /* 0x000fe20003f06100 */
[----:B------:R-:W-:-:S02]  /*3580*/  IMAD.X R6, RZ, RZ, R7, P3 ;  /* 0x000000ffff067224 */ /* 0x000fc400018e0607 */
        /* <DEDUP_REMOVED lines=17> */
[----:B------:R-:W-:-:S05]  /*36a0*/  IMAD.MOV.U32 R11, RZ, RZ, 0x500 ;  /* 0x00000500ff0b7424 */ /* 0x000fca00078e00ff */
[----:B------:R-:W2:Y:S01]  /*36b0*/  ATOMG.E.ADD.STRONG.GPU PT, R7, desc[UR10][R8.64], R11 ;  /* 0x8000000b080779a8 */ /* 0x000ea200081ef10a */
[----:B------:R-:W0:Y:S01]  /*36c0*/  S2UR UR5, SR_CgaCtaId ;  /* 0x00000000000579c3 */ /* 0x000e220000008800 */
[----:B------:R-:W-:Y:S02]  /*36d0*/  UMOV UR4, 0x400 ;  /* 0x0000040000047882 */ /* 0x000fe40000000000 */
[----:B0-----:R-:W-:Y:S01]  /*36e0*/  ULEA UR4, UR5, UR4, 0x18 ;  /* 0x0000000405047291 */ /* 0x001fe2000f8ec0ff */
[----:B--2---:R-:W-:-:S08]  /*36f0*/  VIADD R7, R7, UR6 ;  /* 0x0000000607077c36 */ /* 0x004fd00008000000 */
[----:B------:R0:W-:Y:S03]  /*3700*/  STS [UR4+0x98], R7 ;  /* 0x00009807ff007988 */ /* 0x0001e60008000804 */
.L_x_767:
[----:B------:R-:W-:Y:S05]  /*3710*/  BSYNC.RECONVERGENT B1 ;  /* 0x0000000000017941 */ /* 0x000fea0003800200 */
.L_x_766:
[----:B------:R-:W1:Y:S08]  /*3720*/  S2UR UR5, SR_CgaCtaId ;  /* 0x00000000000579c3 */ /* 0x000e700000008800 */
[----:B------:R-:W-:Y:S06]  /*3730*/  BAR.SYNC.DEFER_BLOCKING 0x0 ;  /* 0x0000000000007b1d */ /* 0x000fec0000010000 */
[----:B------:R-:W-:-:S02]  /*3740*/  UMOV UR4, 0x400 ;  /* 0x0000040000047882 */ /* 0x000fc40000000000 */
[----:B-1----:R-:W-:-:S06]  /*3750*/  ULEA UR4, UR5, UR4, 0x18 ;  /* 0x0000000405047291 */ /* 0x002fcc000f8ec0ff */
[----:B0-----:R-:W-:-:S05]  /*3760*/  IMAD.U32 R7, RZ, RZ, UR4 ;  /* 0x00000004ff077e24 */ /* 0x001fca000f8e00ff */
[----:B------:R-:W0:Y:S02]  /*3770*/  LDS R11, [R7+0x98] ;  /* 0x00009800070b7984 */ /* 0x000e240000000800 */
[----:B0-----:R-:W-:-:S05]  /*3780*/  VIADD R13, R11, 0x500 ;  /* 0x000005000b0d7836 */ /* 0x001fca0000000000 */
[----:B------:R-:W-:-:S13]  /*3790*/  ISETP.GT.AND P0, PT, R13, R4, PT ;  /* 0x000000040d00720c */ /* 0x000fda0003f04270 */
[----:B------:R-:W-:Y:S05]  /*37a0*/  @P0 BRA `(.L_x_768) ;  /* 0x00000004004c0947 */ /* 0x000fea0003800000 */
[----:B------:R-:W-:Y:S01]  /*37b0*/  BSSY.RECONVERGENT B1, `(.L_x_768) ;  /* 0x0000052000017945 */ /* 0x000fe20003800200 */
[----:B------:R-:W-:Y:S01]  /*37c0*/  IMAD.MOV.U32 R12, RZ, RZ, R3 ;  /* 0x000000ffff0c7224 */ /* 0x000fe200078e0003 */
[----:B------:R-:W0:Y:S01]  /*37d0*/  LDCU UR7, c[0x0][0x398] ;  /* 0x00007300ff0777ac */ /* 0x000e220008000800 */
[----:B------:R-:W-:Y:S02]  /*37e0*/  IMAD.MOV.U32 R16, RZ, RZ, R5 ;  /* 0x000000ffff107224 */ /* 0x000fe400078e0005 */
[----:B------:R-:W-:Y:S01]  /*37f0*/  IMAD.MOV.U32 R23, RZ, RZ, R6 ;  /* 0x000000ffff177224 */ /* 0x000fe200078e0006 */
[----:B------:R-:W1:Y:S06]  /*3800*/  LDCU.128 UR12, c[0x0][0x380] ;  /* 0x00007000ff0c77ac */ /* 0x000e6c0008000c00 */
.L_x_771:
[----:B------:R-:W-:-:S04]  /*3810*/  IADD3 R21, P0, PT, R2, R11, RZ ;  /* 0x0000000b02157210 */ /* 0x000fc80007f1e0ff */
[----:B------:R-:W-:Y:S02]  /*3820*/  LEA.HI.X.SX32 R20, R11, RZ, 0x1, P0 ;  /* 0x000000ff0b147211 */ /* 0x000fe400000f0eff */
[----:B-1----:R-:W-:-:S04]  /*3830*/  LEA R4, P0, R21, UR12, 0x2 ;  /* 0x0000000c15047c11 */ /* 0x002fc8000f8010ff */
[----:B------:R-:W-:-:S05]  /*3840*/  LEA.HI.X R5, R21, UR13, R20, 0x2, P0 ;  /* 0x0000000d15057c11 */ /* 0x000fca00080f1414 */
[----:B------:R-:W2:Y:S04]  /*3850*/  LDG.E R11, desc[UR10][R4.64] ;  /* 0x0000000a040b7981 */ /* 0x000ea8000c1e1900 */
[----:B------:R-:W3:Y:S04]  /*3860*/  LDG.E R14, desc[UR10][R4.64+0x400] ;  /* 0x0004000a040e7981 */ /* 0x000ee8000c1e1900 */
[----:B------:R-:W4:Y:S04]  /*3870*/  LDG.E R13, desc[UR10][R4.64+0x800] ;  /* 0x0008000a040d7981 */ /* 0x000f28000c1e1900 */
[----:B------:R-:W4:Y:S01]  /*3880*/  LDG.E R10, desc[UR10][R4.64+0xc00] ;  /* 0x000c000a040a7981 */ /* 0x000f22000c1e1900 */
[----:B------:R-:W-:-:S03]  /*3890*/  IADD3 R21, P0, PT, R21, UR14, RZ ;  /* 0x0000000e15157c10 */ /* 0x000fc6000ff1e0ff */
[----:B------:R1:W5:Y:S01]  /*38a0*/  LDG.E R3, desc[UR10][R4.64+0x1000] ;  /* 0x0010000a04037981 */ /* 0x000362000c1e1900 */
[----:B------:R-:W-:Y:S01]  /*38b0*/  IADD3.X R20, PT, PT, R20, UR15, RZ, P0, !PT ;  /* 0x0000000f14147c10 */ /* 0x000fe200087fe4ff */
[----:B------:R-:W-:Y:S01]  /*38c0*/  BSSY.RECONVERGENT B2, `(.L_x_769) ;  /* 0x000002a000027945 */ /* 0x000fe20003800200 */
[----:B------:R-:W-:Y:S01]  /*38d0*/  BAR.SYNC.DEFER_BLOCKING 0x0 ;  /* 0x0000000000007b1d */ /* 0x000fe20000010000 */
[C---:B------:R-:W-:Y:S02]  /*38e0*/  IADD3 R18, P3, PT, R21.reuse, 0x100, RZ ;  /* 0x0000010015127810 */ /* 0x040fe40007f7e0ff */
[C---:B------:R-:W-:Y:S02]  /*38f0*/  IADD3 R17, P4, PT, R21.reuse, 0x200, RZ ;  /* 0x0000020015117810 */ /* 0x040fe40007f9e0ff */
[----:B-1----:R-:W-:Y:S01]  /*3900*/  IADD3 R5, P6, PT, R21, 0x400, RZ ;  /* 0x0000040015057810 */ /* 0x002fe20007fde0ff */
[----:B------:R-:W-:Y:S01]  /*3910*/  IMAD.X R19, RZ, RZ, R20, P3 ;  /* 0x000000ffff137224 */ /* 0x000fe200018e0614 */
[----:B------:R-:W-:-:S03]  /*3920*/  ISETP.NE.AND P3, PT, R2, RZ, PT ;  /* 0x000000ff0200720c */ /* 0x000fc60003f65270 */
        /* <DEDUP_REMOVED lines=9> */
[--C-:B------:R-:W-:Y:S02]  /*39c0*/  IMAD.X R16, RZ, RZ, R20.reuse, P4 ;  /* 0x000000ffff107224 */ /* 0x100fe400020e0614 */
[----:B------:R-:W-:Y:S01]  /*39d0*/  IMAD.X R15, RZ, RZ, R20, P5 ;  /* 0x000000ffff0f7224 */ /* 0x000fe200028e0614 */
[----:B------:R-:W-:-:S07]  /*39e0*/  @P2 SEL R20, R23, R20, P0 ;  /* 0x0000001417142207 */ /* 0x000fce0000000000 */
        /* <DEDUP_REMOVED lines=10> */
[----:B------:R-:W-:Y:S02]  /*3a90*/  @P2 SEL R13, R14, R13, P0 ;  /* 0x0000000d0e0d2207 */ /* 0x000fe40000000000 */
[----:B------:R-:W-:Y:S02]  /*3aa0*/  @P2 SEL R17, R18, R17, P0 ;  /* 0x0000001112112207 */ /* 0x000fe40000000000 */
[----:B------:R-:W-:Y:S02]  /*3ab0*/  ISETP.GE.AND P1, PT, R13, R10, PT ;  /* 0x0000000a0d00720c */ /* 0x000fe40003f26270 */
[----:B------:R-:W-:Y:S01]  /*3ac0*/  @P2 SEL R16, R19, R16, P0 ;  /* 0x0000001013102207 */ /* 0x000fe20000000000 */
[----:B------:R-:W-:Y:S10]  /*3ad0*/  @P3 BRA `(.L_x_770) ;  /* 0x0000000000203947 */ /* 0x000ff40003800000 */
[----:B------:R-:W-:-:S05]  /*3ae0*/  IMAD.MOV.U32 R11, RZ, RZ, 0x500 ;  /* 0x00000500ff0b7424 */ /* 0x000fca00078e00ff */
[----:B------:R-:W2:Y:S01]  /*3af0*/  ATOMG.E.ADD.STRONG.GPU PT, R4, desc[UR10][R8.64], R11 ;  /* 0x8000000b080479a8 */ /* 0x000ea200081ef10a */
[----:B------:R-:W1:Y:S01]  /*3b00*/  S2UR UR5, SR_CgaCtaId ;  /* 0x00000000000579c3 */ /* 0x000e620000008800 */
[----:B------:R-:W-:Y:S02]  /*3b10*/  UMOV UR4, 0x400 ;  /* 0x0000040000047882 */ /* 0x000fe40000000000 */
[----:B-1----:R-:W-:-:S06]  /*3b20*/  ULEA UR4, UR5, UR4, 0x18 ;  /* 0x0000000405047291 */ /* 0x002fcc000f8ec0ff */
[----:B------:R-:W-:Y:S02]  /*3b30*/  IMAD.U32 R7, RZ, RZ, UR4 ;  /* 0x00000004ff077e24 */ /* 0x000fe4000f8e00ff */
[----:B--2---:R-:W-:-:S05]  /*3b40*/  VIADD R4, R4, UR6 ;  /* 0x0000000604047c36 */ /* 0x004fca0008000000 */
[----:B------:R1:W-:Y:S02]  /*3b50*/  STS [R7+0x98], R4 ;  /* 0x0000980407007388 */ /* 0x0003e40000000800 */
.L_x_770:
[----:B0-----:R-:W-:Y:S05]  /*3b60*/  BSYNC.RECONVERGENT B2 ;  /* 0x0000000000027941 */ /* 0x001fea0003800200 */
.L_x_769:
[----:B------:R-:W-:Y:S01]  /*3b70*/  BAR.SYNC.DEFER_BLOCKING 0x0 ;  /* 0x0000000000007b1d */ /* 0x000fe20000010000 */
[----:B------:R-:W-:Y:S01]  /*3b80*/  @P1 ISETP.GE.U32.AND P0, PT, R17, R12, PT ;  /* 0x0000000c1100120c */ /* 0x000fe20003f06070 */
[----:B-1----:R-:W-:-:S03]  /*3b90*/  IMAD.U32 R4, RZ, RZ, UR7 ;  /* 0x00000007ff047e24 */ /* 0x002fc6000f8e00ff */
[----:B------:R-:W-:-:S04]  /*3ba0*/  @P1 ISETP.GE.AND.EX P0, PT, R16, R15, PT, P0 ;  /* 0x0000000f1000120c */ /* 0x000fc80003f06300 */
[----:B------:R-:W-:-:S04]  /*3bb0*/  @P1 ISETP.LT.OR P0, PT, R10, R13, !P0 ;  /* 0x0000000d0a00120c */ /* 0x000fc80004701670 */
[----:B------:R-:W-:Y:S02]  /*3bc0*/  @P1 SEL R10, R13, R10, P0 ;  /* 0x0000000a0d0a1207 */ /* 0x000fe40000000000 */
[----:B------:R-:W-:Y:S02]  /*3bd0*/  @P1 SEL R12, R17, R12, P0 ;  /* 0x0000000c110c1207 */ /* 0x000fe40000000000 */
[----:B-----5:R-:W-:Y:S02]  /*3be0*/  ISETP.GE.AND P2, PT, R10, R3, PT ;  /* 0x000000030a00720c */ /* 0x020fe40003f46270 */
[----:B------:R-:W-:Y:S01]  /*3bf0*/  @P1 SEL R15, R16, R15, P0 ;  /* 0x0000000f100f1207 */ /* 0x000fe20000000000 */
[----:B------:R-:W0:Y:S10]  /*3c00*/  LDS R11, [R7+0x98] ;  /* 0x00009800070b7984 */ /* 0x000e340000000800 */
        /* <DEDUP_REMOVED lines=8> */
[----:B------:R-:W-:Y:S02]  /*3c90*/  IMAD.MOV.U32 R23, RZ, RZ, R6 ;  /* 0x000000ffff177224 */ /* 0x000fe400078e0006 */
[----:B0-----:R-:W-:-:S05]  /*3ca0*/  VIADD R13, R11, 0x500 ;  /* 0x000005000b0d7836 */ /* 0x001fca0000000000 */
[----:B------:R-:W-:-:S13]  /*3cb0*/  ISETP.GT.AND P0, PT, R13, R4, PT ;  /* 0x000000040d00720c */ /* 0x000fda0003f04270 */
[----:B------:R-:W-:Y:S05]  /*3cc0*/  @!P0 BRA `(.L_x_771) ;  /* 0xfffffff800d08947 */ /* 0x000fea000383ffff */
[----:B------:R-:W-:Y:S05]  /*3cd0*/  BSYNC.RECONVERGENT B1 ;  /* 0x0000000000017941 */ /* 0x000fea0003800200 */
.L_x_768:
[----:B------:R-:W-:Y:S01]  /*3ce0*/  ISETP.GE.AND P0, PT, R11, R4, PT ;  /* 0x000000040b00720c */ /* 0x000fe20003f06270 */
[----:B------:R-:W0:Y:S01]  /*3cf0*/  LDCU.64 UR6, c[0x0][0x388] ;  /* 0x00007100ff0677ac */ /* 0x000e220008000a00 */
[----:B------:R-:W-:Y:S01]  /*3d00*/  BSSY.RECONVERGENT B1, `(.L_x_765) ;  /* 0x0000097000017945 */ /* 0x000fe20003800200 */
[----:B------:R-:W1:Y:S10]  /*3d10*/  LDCU.64 UR4, c[0x0][0x388] ;  /* 0x00007100ff0477ac */ /* 0x000e740008000a00 */
[----:B------:R-:W-:Y:S05]  /*3d20*/  @P0 BRA `(.L_x_772) ;  /* 0x0000000800500947 */ /* 0x000fea0003800000 */
[----:B------:R-:W-:-:S05]  /*3d30*/  IMAD.IADD R7, R4, 0x1, -R11 ;  /* 0x0000000104077824 */ /* 0x000fca00078e0a0b */
[----:B------:R-:W-:-:S13]  /*3d40*/  ISETP.GE.AND P0, PT, R2, R7, PT ;  /* 0x000000070200720c */ /* 0x000fda0003f06270 */
[----:B------:R-:W-:Y:S05]  /*3d50*/  @P0 BRA `(.L_x_772) ;  /* 0x0000000800440947 */ /* 0x000fea0003800000 */
[----:B------:R-:W-:Y:S01]  /*3d60*/  LOP3.LUT R8, RZ, R2, RZ, 0x33, !PT ;  /* 0x00000002ff087212 */ /* 0x000fe200078e33ff */
[----:B------:R-:W-:Y:S03]  /*3d70*/  BSSY.RECONVERGENT B2, `(.L_x_773) ;  /* 0x000002a000027945 */ /* 0x000fe60003800200 */
[----:B------:R-:W-:-:S04]  /*3d80*/  IADD3 R14, PT, PT, -R11, R4, R8 ;  /* 0x000000040b0e7210 */ /* 0x000fc80007ffe108 */
[----:B------:R-:W-:-:S04]  /*3d90*/  LOP3.LUT R4, R14, 0x300, RZ, 0xc0, !PT ;  /* 0x000003000e047812 */ /* 0x000fc800078ec0ff */
[----:B------:R-:W-:Y:S01]  /*3da0*/  ISETP.NE.AND P0, PT, R4, 0x300, PT ;  /* 0x000003000400780c */ /* 0x000fe20003f05270 */
[----:B------:R-:W-:-:S12]  /*3db0*/  IMAD.MOV.U32 R4, RZ, RZ, R2 ;  /* 0x000000ffff047224 */ /* 0x000fd800078e0002 */
[----:B------:R-:W-:Y:S05]  /*3dc0*/  @!P0 BRA `(.L_x_774) ;  /* 0x0000000000908947 */ /* 0x000fea0003800000 */
[----:B------:R-:W2:Y:S01]  /*3dd0*/  LDC.64 R8, c[0x0][0x380] ;  /* 0x0000e000ff087b82 */ /* 0x000ea20000000a00 */
[----:B------:R-:W-:Y:S01]  /*3de0*/  LEA.HI R4, R14, 0x1, RZ, 0x18 ;  /* 0x000000010e047811 */ /* 0x000fe200078fc0ff */
[----:B------:R-:W-:-:S03]  /*3df0*/  IMAD.IADD R15, R2, 0x1, R11 ;  /* 0x00000001020f7824 */ /* 0x000fc600078e020b */
[----:B------:R-:W-:Y:S01]  /*3e00*/  LOP3.LUT R10, R4, 0x3, RZ, 0xc0, !PT ;  /* 0x00000003040a7812 */ /* 0x000fe200078ec0ff */
[----:B------:R-:W-:-:S04]  /*3e10*/  IMAD.MOV.U32 R4, RZ, RZ, R2 ;  /* 0x000000ffff047224 */ /* 0x000fc800078e0002 */
[----:B------:R-:W-:-:S07]  /*3e20*/  IMAD.MOV R10, RZ, RZ, -R10 ;  /* 0x000000ffff0a7224 */ /* 0x000fce00078e0a0a */
.L_x_777:
[----:B--2---:R-:W-:-:S06]  /*3e30*/  IMAD.WIDE R12, R15, 0x4, R8 ;  /* 0x000000040f0c7825 */ /* 0x004fcc00078e0208 */
[----:B------:R-:W2:Y:S01]  /*3e40*/  LDG.E R13, desc[UR10][R12.64] ;  /* 0x0000000a0c0d7981 */ /* 0x000ea2000c1e1900 */
[C---:B-1----:R-:W-:Y:S01]  /*3e50*/  IADD3 R19, P1, PT, R15.reuse, UR4, RZ ;  /* 0x000000040f137c10 */ /* 0x042fe2000ff3e0ff */
[----:B------:R-:W-:Y:S01]  /*3e60*/  VIADD R10, R10, 0x1 ;  /* 0x000000010a0a7836 */ /* 0x000fe20000000000 */
[----:B------:R-:W-:Y:S01]  /*3e70*/  BSSY.RECONVERGENT B3, `(.L_x_775) ;  /* 0x0000016000037945 */ /* 0x000fe20003800200 */
[----:B------:R-:W-:Y:S01]  /*3e80*/  IMAD.MOV.U32 R16, RZ, RZ, R5 ;  /* 0x000000ffff107224 */ /* 0x000fe200078e0005 */
[----:B------:R-:W-:Y:S01]  /*3e90*/  LEA.HI.X.SX32 R20, R15, UR5, 0x1, P1 ;  /* 0x000000050f147c11 */ /* 0x000fe200088f0eff */
[----:B------:R-:W-:Y:S01]  /*3ea0*/  IMAD.MOV.U32 R17, RZ, RZ, R6 ;  /* 0x000000ffff117224 */ /* 0x000fe200078e0006 */
[----:B------:R-:W-:Y:S01]  /*3eb0*/  ISETP.NE.AND P2, PT, R10, RZ, PT ;  /* 0x000000ff0a00720c */ /* 0x000fe20003f45270 */
[----:B------:R-:W-:Y:S02]  /*3ec0*/  IMAD.MOV.U32 R18, RZ, RZ, R3 ;  /* 0x000000ffff127224 */ /* 0x000fe400078e0003 */
        /* <DEDUP_REMOVED lines=16> */
.L_x_776:
[----:B0-----:R-:W-:Y:S05]  /*3fd0*/  BSYNC.RECONVERGENT B3 ;  /* 0x0000000000037941 */ /* 0x001fea0003800200 */
.L_x_775:
[----:B------:R-:W-:Y:S02]  /*3fe0*/  VIADD R4, R4, 0x100 ;  /* 0x0000010004047836 */ /* 0x000fe40000000000 */
[----:B------:R-:W-:Y:S01]  /*3ff0*/  VIADD R15, R15, 0x100 ;  /* 0x000001000f0f7836 */ /* 0x000fe20000000000 */
[----:B------:R-:W-:Y:S06]  /*4000*/  @P2 BRA `(.L_x_777) ;  /* 0xfffffffc00882947 */ /* 0x000fec000383ffff */
.L_x_774:
[----:B01----:R-:W-:Y:S05]  /*4010*/  BSYNC.RECONVERGENT B2 ;  /* 0x0000000000027941 */ /* 0x003fea0003800200 */
.L_x_773:
[----:B------:R-:W-:-:S13]  /*4020*/  ISETP.GE.U32.AND P0, PT, R14, 0x300, PT ;  /* 0x000003000e00780c */ /* 0x000fda0003f06070 */
[----:B------:R-:W-:Y:S05]  /*4030*/  @!P0 BRA `(.L_x_772) ;  /* 0x00000004008c8947 */ /* 0x000fea0003800000 */
[----:B------:R-:W0:Y:S01]  /*4040*/  LDC.64 R8, c[0x0][0x380] ;  /* 0x0000e000ff087b82 */ /* 0x000e220000000a00 */
[----:B------:R-:W-:-:S04]  /*4050*/  IMAD.IADD R11, R4, 0x1, R11 ;  /* 0x00000001040b7824 */ /* 0x000fc800078e020b */
[C---:B------:R-:W-:Y:S02]  /*4060*/  VIADD R20, R11.reuse, 0x100 ;  /* 0x000001000b147836 */ /* 0x040fe40000000000 */
[C---:B------:R-:W-:Y:S02]  /*4070*/  VIADD R19, R11.reuse, 0x200 ;  /* 0x000002000b137836 */ /* 0x040fe40000000000 */
[----:B------:R-:W-:Y:S01]  /*4080*/  VIADD R18, R11, 0x300 ;  /* 0x000003000b127836 */ /* 0x000fe20000000000 */
[----:B0-----:R-:W-:-:S05]  /*4090*/  IADD3 R8, P0, PT, R8, 0x800, RZ ;  /* 0x0000080008087810 */ /* 0x001fca0007f1e0ff */
[----:B------:R-:W-:-:S08]  /*40a0*/  IMAD.X R9, RZ, RZ, R9, P0 ;  /* 0x000000ffff097224 */ /* 0x000fd000000e0609 */
.L_x_786:
[----:B------:R-:W-:-:S05]  /*40b0*/  IMAD.WIDE R14, R11, 0x4, R8 ;  /* 0x000000040b0e7825 */ /* 0x000fca00078e0208 */
[----:B------:R-:W2:Y:S04]  /*40c0*/  LDG.E R24, desc[UR10][R14.64+-0x800] ;  /* 0xfff8000a0e187981 */ /* 0x000ea8000c1e1900 */
[----:B------:R0:W5:Y:S04]  /*40d0*/  LDG.E R26, desc[UR10][R14.64+-0x400] ;  /* 0xfffc000a0e1a7981 */ /* 0x000168000c1e1900 */
        /* <DEDUP_REMOVED lines=21> */
.L_x_779:
[----:B------:R-:W-:Y:S05]  /*4230*/  BSYNC.RECONVERGENT B2 ;  /* 0x0000000000027941 */ /* 0x000fea0003800200 */
.L_x_778:
        /* <DEDUP_REMOVED lines=19> */
.L_x_781:
[----:B------:R-:W-:Y:S05]  /*4370*/  BSYNC.RECONVERGENT B2 ;  /* 0x0000000000027941 */ /* 0x000fea0003800200 */
.L_x_780:
[----:B------:R-:W-:Y:S01]  /*4380*/  ISETP.GE.AND P0, PT, R3, R10, PT ;  /* 0x0000000a0300720c */ /* 0x000fe20003f06270 */
[----:B------:R-:W-:Y:S01]  /*4390*/  BSSY.RECONVERGENT B2, `(.L_x_782) ;  /* 0x0000013000027945 */ /* 0x000fe20003800200 */
[C---:B------:R-:W-:Y:S01]  /*43a0*/  IADD3 R16, P1, PT, R19.reuse, UR6, RZ ;  /* 0x0000000613107c10 */ /* 0x040fe2000ff3e0ff */
        /* <DEDUP_REMOVED lines=17> */
.L_x_783:
[----:B------:R-:W-:Y:S05]  /*44c0*/  BSYNC.RECONVERGENT B2 ;  /* 0x0000000000027941 */ /* 0x000fea0003800200 */
.L_x_782:
        /* <DEDUP_REMOVED lines=18> */
.L_x_785:
[----:B------:R-:W-:Y:S05]  /*45f0*/  BSYNC.RECONVERGENT B2 ;  /* 0x0000000000027941 */ /* 0x000fea0003800200 */
.L_x_784:
[----:B------:R-:W-:Y:S02]  /*4600*/  VIADD R4, R4, 0x400 ;  /* 0x0000040004047836 */ /* 0x000fe40000000000 */
[----:B------:R-:W-:Y:S02]  /*4610*/  VIADD R20, R20, 0x400 ;  /* 0x0000040014147836 */ /* 0x000fe40000000000 */
[----:B------:R-:W-:Y:S01]  /*4620*/  VIADD R19, R19, 0x400 ;  /* 0x0000040013137836 */ /* 0x000fe20000000000 */
[----:B------:R-:W-:Y:S01]  /*4630*/  ISETP.GE.AND P0, PT, R4, R7, PT ;  /* 0x000000070400720c */ /* 0x000fe20003f06270 */
[----:B------:R-:W-:Y:S02]  /*4640*/  VIADD R18, R18, 0x400 ;  /* 0x0000040012127836 */ /* 0x000fe40000000000 */
[----:B------:R-:W-:-:S10]  /*4650*/  VIADD R11, R11, 0x400 ;  /* 0x000004000b0b7836 */ /* 0x000fd40000000000 */
[----:B------:R-:W-:Y:S05]  /*4660*/  @!P0 BRA `(.L_x_786) ;  /* 0xfffffff800908947 */ /* 0x000fea000383ffff */
.L_x_772:
[----:B01----:R-:W-:Y:S05]  /*4670*/  BSYNC.RECONVERGENT B1 ;  /* 0x0000000000017941 */ /* 0x003fea0003800200 */
.L_x_765:
        /* <DEDUP_REMOVED lines=31> */
.L_x_788:
[----:B------:R-:W-:Y:S05]  /*4870*/  BSYNC.RECONVERGENT B1 ;  /* 0x0000000000017941 */ /* 0x000fea0003800200 */
.L_x_787:
        /* <DEDUP_REMOVED lines=24> */
.L_x_790:
[----:B------:R-:W-:Y:S05]  /*4a00*/  BSYNC.RECONVERGENT B1 ;  /* 0x0000000000017941 */ /* 0x000fea0003800200 */
.L_x_789:
[----:B---3--:R3:W4:Y:S01]  /*4a10*/  SHFL.DOWN PT, R10, R3, 0x4, 0x1f ;  /* 0x08801f00030a7f89 */ /* 0x00872200000e0000 */
[----:B------:R-:W-:Y:S01]  /*4a20*/  BSSY.RECONVERGENT B1, `(.L_x_791) ;  /* 0x0000017000017945 */ /* 0x000fe20003800200 */
[----:B0-----:R-:W-:Y:S02]  /*4a30*/  IMAD.MOV.U32 R4, RZ, RZ, R3 ;  /* 0x000000ffff047224 */ /* 0x001fe400078e0003 */
[----:B------:R3:W0:Y:S01]  /*4a40*/  SHFL.DOWN PT, R12, R5, 0x4, 0x1f ;  /* 0x08801f00050c7f89 */ /* 0x00062200000e0000 */
[----:B--2---:R-:W-:Y:S02]  /*4a50*/  IMAD.MOV.U32 R6, RZ, RZ, R5 ;  /* 0x000000ffff067224 */ /* 0x004fe400078e0005 */
[----:B------:R-:W-:Y:S01]  /*4a60*/  IMAD.MOV.U32 R7, RZ, RZ, R8 ;  /* 0x000000ffff077224 */ /* 0x000fe200078e0008 */
[----:B------:R3:W2:Y:S01]  /*4a70*/  SHFL.DOWN PT, R9, R8, 0x4, 0x1f ;  /* 0x08801f0008097f89 */ /* 0x0006a200000e0000 */
        /* <DEDUP_REMOVED lines=17> */
.L_x_792:
[----:B------:R-:W-:Y:S05]  /*4b90*/  BSYNC.RECONVERGENT B1 ;  /* 0x0000000000017941 */ /* 0x000fea0003800200 */
.L_x_791:
[----:B-1----:R1:W0:Y:S01]  /*4ba0*/  SHFL.DOWN PT, R11, R4, 0x8, 0x1f ;  /* 0x09001f00040b7f89 */ /* 0x00222200000e0000 */
[----:B------:R-:W-:Y:S01]  /*4bb0*/  BSSY.RECONVERGENT B1, `(.L_x_793) ;  /* 0x0000017000017945 */ /* 0x000fe20003800200 */
[----:B---3--:R-:W-:Y:S02]  /*4bc0*/  IMAD.MOV.U32 R3, RZ, RZ, R4 ;  /* 0x000000ffff037224 */ /* 0x008fe400078e0004 */
[----:B------:R1:W3:Y:S01]  /*4bd0*/  SHFL.DOWN PT, R13, R6, 0x8, 0x1f ;  /* 0x09001f00060d7f89 */ /* 0x0002e200000e0000 */
[----:B------:R-:W-:Y:S02]  /*4be0*/  IMAD.MOV.U32 R5, RZ, RZ, R6 ;  /* 0x000000ffff057224 */ /* 0x000fe400078e0006 */
[----:B--2---:R-:W-:Y:S01]  /*4bf0*/  IMAD.MOV.U32 R9, RZ, RZ, R7 ;  /* 0x000000ffff097224 */ /* 0x004fe200078e0007 */
[----:B------:R1:W2:Y:S01]  /*4c00*/  SHFL.DOWN PT, R8, R7, 0x8, 0x1f ;  /* 0x09001f0007087f89 */ /* 0x0002a200000e0000 */
[----:B------:R-:W-:Y:S05]  /*4c10*/  @P4 BRA `(.L_x_794) ;  /* 0x0000000000404947 */ /* 0x000fea0003800000 */
[----:B0-----:R-:W-:Y:S01]  /*4c20*/  ISETP.GE.AND P0, PT, R4, R11, PT ;  /* 0x0000000b0400720c */ /* 0x001fe20003f06270 */
[----:B------:R-:W-:Y:S02]  /*4c30*/  IMAD.MOV.U32 R3, RZ, RZ, R11 ;  /* 0x000000ffff037224 */ /* 0x000fe400078e000b */
[----:B---3--:R-:W-:Y:S02]  /*4c40*/  IMAD.MOV.U32 R5, RZ, RZ, R13 ;  /* 0x000000ffff057224 */ /* 0x008fe400078e000d */
        /* <DEDUP_REMOVED lines=13> */
.L_x_794:
[----:B------:R-:W-:Y:S05]  /*4d20*/  BSYNC.RECONVERGENT B1 ;  /* 0x0000000000017941 */ /* 0x000fea0003800200 */
.L_x_793:
[----:B-1----:R1:W1:Y:S01]  /*4d30*/  SHFL.DOWN PT, R4, R3, 0x10, 0x1f ;  /* 0x0a001f0003047f89 */ /* 0x00226200000e0000 */
[----:B------:R-:W-:Y:S01]  /*4d40*/  BSSY.RECONVERGENT B1, `(.L_x_795) ;  /* 0x0000017000017945 */ /* 0x000fe20003800200 */
[----:B------:R-:W-:Y:S02]  /*4d50*/  IMAD.MOV.U32 R6, RZ, RZ, R3 ;  /* 0x000000ffff067224 */ /* 0x000fe400078e0003 */
[----:B----4-:R4:W1:Y:S01]  /*4d60*/  SHFL.DOWN PT, R10, R5, 0x10, 0x1f ;  /* 0x0a001f00050a7f89 */ /* 0x01086200000e0000 */
[----:B------:R-:W-:Y:S02]  /*4d70*/  IMAD.MOV.U32 R7, RZ, RZ, R5 ;  /* 0x000000ffff077224 */ /* 0x000fe400078e0005 */
[----:B--2---:R-:W-:Y:S01]  /*4d80*/  IMAD.MOV.U32 R8, RZ, RZ, R9 ;  /* 0x000000ffff087224 */ /* 0x004fe200078e0009 */
[----:B0-----:R4:W0:Y:S01]  /*4d90*/  SHFL.DOWN PT, R12, R9, 0x10, 0x1f ;  /* 0x0a001f00090c7f89 */ /* 0x00182200000e0000 */
        /* <DEDUP_REMOVED lines=17> */
.L_x_796:
[----:B------:R-:W-:Y:S05]  /*4eb0*/  BSYNC.RECONVERGENT B1 ;  /* 0x0000000000017941 */ /* 0x000fea0003800200 */
.L_x_795:
[----:B------:R-:W-:Y:S04]  /*4ec0*/  BSSY.RECONVERGENT B1, `(.L_x_797) ;  /* 0x000000c000017945 */ /* 0x000fe80003800200 */
[----:B------:R-:W-:Y:S05]  /*4ed0*/  @P2 BRA `(.L_x_798) ;  /* 0x0000000000282947 */ /* 0x000fea0003800000 */
[----:B----4-:R-:W2:Y:S01]  /*4ee0*/  S2R R5, SR_CgaCtaId ;  /* 0x0000000000057919 */ /* 0x010ea20000008800 */
[----:B-1----:R-:W-:Y:S02]  /*4ef0*/  MOV R4, 0x400 ;  /* 0x0000040000047802 */ /* 0x002fe40000000f00 */
[----:B------:R-:W-:-:S04]  /*4f00*/  SHF.R.U32.HI R3, RZ, 0x1, R2 ;  /* 0x00000001ff037819 */ /* 0x000fc80000011602 */
[----:B------:R-:W-:Y:S02]  /*4f10*/  LOP3.LUT R3, R3, 0x1f0, RZ, 0xc0, !PT ;  /* 0x000001f003037812 */ /* 0x000fe400078ec0ff */
[----:B--2---:R-:W-:Y:S01]  /*4f20*/  LEA R4, R5, R4, 0x18 ;  /* 0x0000000405047211 */ /* 0x004fe200078ec0ff */
[----:B------:R-:W-:-:S04]  /*4f30*/  IMAD.MOV.U32 R5, RZ, RZ, R8 ;  /* 0x000000ffff057224 */ /* 0x000fc800078e0008 */
[----:B------:R-:W-:Y:S02]  /*4f40*/  IMAD.IADD R3, R3, 0x1, R4 ;  /* 0x0000000103037824 */ /* 0x000fe400078e0204 */
[----:B------:R-:W-:-:S03]  /*4f50*/  IMAD.MOV.U32 R4, RZ, RZ, R7 ;  /* 0x000000ffff047224 */ /* 0x000fc600078e0007 */
[----:B------:R2:W-:Y:S04]  /*4f60*/  STS [R3+0x8], R6 ;  /* 0x0000080603007388 */ /* 0x0005e80000000800 */
[----:B------:R2:W-:Y:S02]  /*4f70*/  STS.64 [R3+0x10], R4 ;  /* 0x0000100403007388 */ /* 0x0005e40000000a00 */
.L_x_798:
[----:B------:R-:W-:Y:S05]  /*4f80*/  BSYNC.RECONVERGENT B1 ;  /* 0x0000000000017941 */ /* 0x000fea0003800200 */
.L_x_797:
        /* <DEDUP_REMOVED lines=27> */
.L_x_800:
[----:B------:R-:W-:Y:S05]  /*5140*/  BSYNC.RECONVERGENT B1 ;  /* 0x0000000000017941 */ /* 0x000fea0003800200 */
.L_x_799:
        /* <DEDUP_REMOVED lines=27> */
.L_x_802:
[----:B------:R-:W-:Y:S05]  /*5300*/  BSYNC.RECONVERGENT B1 ;  /* 0x0000000000017941 */ /* 0x000fea0003800200 */
.L_x_801:
        /* <DEDUP_REMOVED lines=17> */
.L_x_804:
[----:B------:R-:W-:Y:S05]  /*5420*/  BSYNC.RECONVERGENT B1 ;  /* 0x0000000000017941 */ /* 0x000fea0003800200 */
.L_x_803:
        /* <DEDUP_REMOVED lines=17> */
.L_x_806:
[----:B------:R-:W-:Y:S05]  /*5540*/  BSYNC.RECONVERGENT B1 ;  /* 0x0000000000017941 */ /* 0x000fea0003800200 */
.L_x_805:
        /* <DEDUP_REMOVED lines=17> */
.L_x_808:
[----:B------:R-:W-:Y:S05]  /*5660*/  BSYNC.RECONVERGENT B1 ;  /* 0x0000000000017941 */ /* 0x000fea0003800200 */
.L_x_807:
        /* <DEDUP_REMOVED lines=17> */
.L_x_810:
[----:B------:R-:W-:Y:S05]  /*5780*/  BSYNC.RECONVERGENT B1 ;  /* 0x0000000000017941 */ /* 0x000fea0003800200 */
.L_x_809:
        /* <DEDUP_REMOVED lines=16> */
.L_x_728:
[----:B------:R-:W-:Y:S05]  /*5890*/  BSYNC.RECONVERGENT B0 ;  /* 0x0000000000007941 */ /* 0x000fea0003800200 */
.L_x_695:
[----:B------:R-:W-:Y:S05]  /*58a0*/  @P2 EXIT ;  /* 0x000000000000294d */ /* 0x000fea0003800000 */
[----:B-1234-:R-:W1:Y:S01]  /*58b0*/  LDC.64 R2, c[0x0][0x390] ;  /* 0x0000e400ff027b82 */ /* 0x01ee620000000a00 */
[----:B0-----:R-:W-:Y:S02]  /*58c0*/  IMAD.MOV.U32 R9, RZ, RZ, R8 ;  /* 0x000000ffff097224 */ /* 0x001fe400078e0008 */
[----:B------:R-:W-:Y:S02]  /*58d0*/  IMAD.MOV.U32 R8, RZ, RZ, R7 ;  /* 0x000000ffff087224 */ /* 0x000fe400078e0007 */
[----:B-1----:R-:W-:-:S05]  /*58e0*/  IMAD.WIDE.U32 R2, R0, 0x10, R2 ;  /* 0x0000001000027825 */ /* 0x002fca00078e0002 */
[----:B------:R-:W-:Y:S04]  /*58f0*/  STG.E.64 desc[UR10][R2.64+0x8], R8 ;  /* 0x0000080802007986 */ /* 0x000fe8000c101b0a */
[----:B------:R-:W-:Y:S01]  /*5900*/  STG.E desc[UR10][R2.64], R6 ;  /* 0x0000000602007986 */ /* 0x000fe2000c10190a */
[----:B------:R-:W-:Y:S05]  /*5910*/  EXIT ;  /* 0x000000000000794d */ /* 0x000fea0003800000 */
.L_x_811:
        /* <DEDUP_REMOVED lines=14> */
.L_x_1148:


//--------------------- .text._ZN6thrust24THRUST_300001_SM_1000_NS8cuda_cub4core6detail13_kernel_agentINS1_8__reduce11ReduceAgentINS0_12zip_iteratorIN4cuda3std3__45tupleIJNS0_10device_ptrIiEENS0_17counting_iteratorIlNS0_11use_defaultESF_SF_EEEEEEEPNSB_IJilEEESJ_iNS1_9__extrema9arg_max_fIilNSA_4lessIiEEEEEEJSI_SK_iSP_EEEvDpT0_ --------------------------
	.section	.text._ZN6thrust24THRUST_300001_SM_1000_NS8cuda_cub4core6detail13_kernel_agentINS1_8__reduce11ReduceAgentINS0_12zip_iteratorIN4cuda3std3__45tupleIJNS0_10device_ptrIiEENS0_17counting_iteratorIlNS0_11use_defaultESF_SF_EEEEEEEPNSB_IJilEEESJ_iNS1_9__extrema9arg_max_fIilNSA_4lessIiEEEEEEJSI_SK_iSP_EEEvDpT0_,"ax",@progbits
	.align	128
        .global         _ZN6thrust24THRUST_300001_SM_1000_NS8cuda_cub4core6detail13_kernel_agentINS1_8__reduce11ReduceAgentINS0_12zip_iteratorIN4cuda3std3__45tupleIJNS0_10device_ptrIiEENS0_17counting_iteratorIlNS0_11use_defaultESF_SF_EEEEEEEPNSB_IJilEEESJ_iNS1_9__extrema9arg_max_fIilNSA_4lessIiEEEEEEJSI_SK_iSP_EEEvDpT0_
        .type           _ZN6thrust24THRUST_300001_SM_1000_NS8cuda_cub4core6detail13_kernel_agentINS1_8__reduce11ReduceAgentINS0_12zip_iteratorIN4cuda3std3__45tupleIJNS0_10device_ptrIiEENS0_17counting_iteratorIlNS0_11use_defaultESF_SF_EEEEEEEPNSB_IJilEEESJ_iNS1_9__extrema9arg_max_fIilNSA_4lessIiEEEEEEJSI_SK_iSP_EEEvDpT0_,@function
        .size           _ZN6thrust24THRUST_300001_SM_1000_NS8cuda_cub4core6detail13_kernel_agentINS1_8__reduce11ReduceAgentINS0_12zip_iteratorIN4cuda3std3__45tupleIJNS0_10device_ptrIiEENS0_17counting_iteratorIlNS0_11use_defaultESF_SF_EEEEEEEPNSB_IJilEEESJ_iNS1_9__extrema9arg_max_fIilNSA_4lessIiEEEEEEJSI_SK_iSP_EEEvDpT0_,(.L_x_1149 - _ZN6thrust24THRUST_300001_SM_1000_NS8cuda_cub4core6detail13_kernel_agentINS1_8__reduce11ReduceAgentINS0_12zip_iteratorIN4cuda3std3__45tupleIJNS0_10device_ptrIiEENS0_17counting_iteratorIlNS0_11use_defaultESF_SF_EEEEEEEPNSB_IJilEEESJ_iNS1_9__extrema9arg_max_fIilNSA_4lessIiEEEEEEJSI_SK_iSP_EEEvDpT0_)
        .other          _ZN6thrust24THRUST_300001_SM_1000_NS8cuda_cub4core6detail13_kernel_agentINS1_8__reduce11ReduceAgentINS0_12zip_iteratorIN4cuda3std3__45tupleIJNS0_10device_ptrIiEENS0_17counting_iteratorIlNS0_11use_defaultESF_SF_EEEEEEEPNSB_IJilEEESJ_iNS1_9__extrema9arg_max_fIilNSA_4lessIiEEEEEEJSI_SK_iSP_EEEvDpT0_,@"STO_CUDA_ENTRY STV_DEFAULT"
_ZN6thrust24THRUST_300001_SM_1000_NS8cuda_cub4core6detail13_kernel_agentINS1_8__reduce11ReduceAgentINS0_12zip_iteratorIN4cuda3std3__45tupleIJNS0_10device_ptrIiEENS0_17counting_iteratorIlNS0_11use_defaultESF_SF_EEEEEEEPNSB_IJilEEESJ_iNS1_9__extrema9arg_max_fIilNSA_4lessIiEEEEEEJSI_SK_iSP_EEEvDpT0_:
.text._ZN6thrust24THRUST_300001_SM_1000_NS8cuda_cub4core6detail13_kernel_agentINS1_8__reduce11ReduceAgentINS0_12zip_iteratorIN4cuda3std3__45tupleIJNS0_10device_ptrIiEENS0_17counting_iteratorIlNS0_11use_defaultESF_SF_EEEEEEEPNSB_IJilEEESJ_iNS1_9__extrema9arg_max_fIilNSA_4lessIiEEEEEEJSI_SK_iSP_EEEvDpT0_:
        /* <DEDUP_REMOVED lines=23> */
.L_x_815:
[----:B0-----:R-:W-:Y:S05]  /*0170*/  BSYNC.RECONVERGENT B1 ;  /* 0x0000000000017941 */ /* 0x001fea0003800200 */
.L_x_814:
        /* <DEDUP_REMOVED lines=17> */
.L_x_822:
        /* <DEDUP_REMOVED lines=24> */
.L_x_821:
[----:B------:R-:W-:Y:S05]  /*0410*/  BSYNC.RECONVERGENT B3 ;  /* 0x0000000000037941 */ /* 0x000fea0003800200 */
.L_x_820:
[----:B------:R-:W-:Y:S01]  /*0420*/  IADD3 R5, P0, PT, R5, 0x100, RZ ;  /* 0x0000010005057810 */ /* 0x000fe20007f1e0ff */
[----:B------:R-:W-:Y:S02]  /*0430*/  VIADD R9, R9, 0x100 ;  /* 0x0000010009097836 */ /* 0x000fe40000000000 */
[----:B------:R-:W-:Y:S02]  /*0440*/  IMAD.X R3, RZ, RZ, R3, P3 ;  /* 0x000000ffff037224 */ /* 0x000fe400018e0603 */
[----:B------:R-:W-:Y:S01]  /*0450*/  IMAD.X R10, RZ, RZ, R10, P0 ;  /* 0x000000ffff0a7224 */ /* 0x000fe200000e060a */
[----:B------:R-:W-:Y:S07]  /*0460*/  @P2 BRA `(.L_x_822) ;  /* 0xfffffffc00882947 */ /* 0x000fee000383ffff */
.L_x_819:
[----:B------:R-:W-:Y:S05]  /*0470*/  BSYNC.RECONVERGENT B2 ;  /* 0x0000000000027941 */ /* 0x000fea0003800200 */
.L_x_818:
[----:B------:R-:W-:-:S13]  /*0480*/  ISETP.GE.U32.AND P0, PT, R11, 0x300, PT ;  /* 0x000003000b00780c */ /* 0x000fda0003f06070 */
[----:B------:R-:W-:Y:S05]  /*0490*/  @!P0 BRA `(.L_x_817) ;  /* 0x00000004007c8947 */ /* 0x000fea0003800000 */
[----:B------:R-:W0:Y:S01]  /*04a0*/  LDC.64 R4, c[0x0][0x380] ;  /* 0x0000e000ff047b82 */ /* 0x000e220000000a00 */
[----:B------:R-:W-:-:S07]  /*04b0*/  VIADD R10, R9, 0x200 ;  /* 0x00000200090a7836 */ /* 0x000fce0000000000 */
[----:B------:R-:W1:Y:S02]  /*04c0*/  LDC.64 R2, c[0x0][0x388] ;  /* 0x0000e200ff027b82 */ /* 0x000e640000000a00 */
.L_x_831:
        /* <DEDUP_REMOVED lines=26> */
.L_x_824:
[----:B------:R-:W-:Y:S05]  /*0670*/  BSYNC.RECONVERGENT B2 ;  /* 0x0000000000027941 */ /* 0x000fea0003800200 */
.L_x_823:
        /* <DEDUP_REMOVED lines=20> */
.L_x_826:
[----:B------:R-:W-:Y:S05]  /*07c0*/  BSYNC.RECONVERGENT B2 ;  /* 0x0000000000027941 */ /* 0x000fea0003800200 */
.L_x_825:
        /* <DEDUP_REMOVED lines=20> */
.L_x_828:
[----:B------:R-:W-:Y:S05]  /*0910*/  BSYNC.RECONVERGENT B2 ;  /* 0x0000000000027941 */ /* 0x000fea0003800200 */
.L_x_827:
        /* <DEDUP_REMOVED lines=18> */
.L_x_830:
[----:B------:R-:W-:Y:S05]  /*0a40*/  BSYNC.RECONVERGENT B2 ;  /* 0x0000000000027941 */ /* 0x000fea0003800200 */
.L_x_829:
[C---:B------:R-:W-:Y:S02]  /*0a50*/  VIADD R9, R10.reuse, 0x200 ;  /* 0x000002000a097836 */ /* 0x040fe40000000000 */
[----:B------:R-:W-:-:S03]  /*0a60*/  VIADD R10, R10, 0x400 ;  /* 0x000004000a0a7836 */ /* 0x000fc60000000000 */
[----:B------:R-:W-:-:S13]  /*0a70*/  ISETP.GE.AND P0, PT, R9, UR5, PT ;  /* 0x0000000509007c0c */ /* 0x000fda000bf06270 */
[----:B------:R-:W-:Y:S05]  /*0a80*/  @!P0 BRA `(.L_x_831) ;  /* 0xfffffff800908947 */ /* 0x000fea000383ffff */
.L_x_817:
[----:B------:R-:W-:Y:S05]  /*0a90*/  BSYNC.RECONVERGENT B1 ;  /* 0x0000000000017941 */ /* 0x000fea0003800200 */
.L_x_816:
        /* <DEDUP_REMOVED lines=31> */
.L_x_834:
[----:B------:R-:W-:Y:S05]  /*0c90*/  BSYNC.RECONVERGENT B1 ;  /* 0x0000000000017941 */ /* 0x000fea0003800200 */
.L_x_833:
        /* <DEDUP_REMOVED lines=27> */
.L_x_836:
[----:B------:R-:W-:Y:S05]  /*0e50*/  BSYNC.RECONVERGENT B1 ;  /* 0x0000000000017941 */ /* 0x000fea0003800200 */
.L_x_835:
        /* <DEDUP_REMOVED lines=24> */
.L_x_838:
[----:B------:R-:W-:Y:S05]  /*0fe0*/  BSYNC.RECONVERGENT B1 ;  /* 0x0000000000017941 */ /* 0x000fea0003800200 */
.L_x_837:
        /* <DEDUP_REMOVED lines=24> */
.L_x_840:
[----:B------:R-:W-:Y:S05]  /*1170*/  BSYNC.RECONVERGENT B1 ;  /* 0x0000000000017941 */ /* 0x000fea0003800200 */
.L_x_839:
        /* <DEDUP_REMOVED lines=24> */
.L_x_842:
[----:B------:R-:W-:Y:S05]  /*1300*/  BSYNC.RECONVERGENT B1 ;  /* 0x0000000000017941 */ /* 0x000fea0003800200 */
.L_x_841:
        /* <DEDUP_REMOVED lines=12> */
.L_x_844:
[----:B------:R-:W-:Y:S05]  /*13d0*/  BSYNC.RECONVERGENT B1 ;  /* 0x0000000000017941 */ /* 0x000fea0003800200 */
.L_x_843:
        /* <DEDUP_REMOVED lines=27> */
.L_x_847:
[----:B------:R-:W-:Y:S05]  /*1590*/  BSYNC.RECONVERGENT B1 ;  /* 0x0000000000017941 */ /* 0x000fea0003800200 */
.L_x_846:
        /* <DEDUP_REMOVED lines=27> */
.L_x_849:
[----:B------:R-:W-:Y:S05]  /*1750*/  BSYNC.RECONVERGENT B1 ;  /* 0x0000000000017941 */ /* 0x000fea0003800200 */
.L_x_848:
        /* <DEDUP_REMOVED lines=17> */
.L_x_851:
[----:B------:R-:W-:Y:S05]  /*1870*/  BSYNC.RECONVERGENT B1 ;  /* 0x0000000000017941 */ /* 0x000fea0003800200 */
.L_x_850:
        /* <DEDUP_REMOVED lines=17> */
.L_x_853:
[----:B------:R-:W-:Y:S05]  /*1990*/  BSYNC.RECONVERGENT B1 ;  /* 0x0000000000017941 */ /* 0x000fea0003800200 */
.L_x_852:
        /* <DEDUP_REMOVED lines=17> */
.L_x_855:
[----:B------:R-:W-:Y:S05]  /*1ab0*/  BSYNC.RECONVERGENT B1 ;  /* 0x0000000000017941 */ /* 0x000fea0003800200 */
.L_x_854:
        /* <DEDUP_REMOVED lines=17> */
.L_x_857:
[----:B------:R-:W-:Y:S05]  /*1bd0*/  BSYNC.RECONVERGENT B1 ;  /* 0x0000000000017941 */ /* 0x000fea0003800200 */
.L_x_856:
        /* <DEDUP_REMOVED lines=18> */
.L_x_832:
        /* <DEDUP_REMOVED lines=41> */
.L_x_859:
[----:B------:R-:W-:Y:S05]  /*1f90*/  BSYNC.RECONVERGENT B1 ;  /* 0x0000000000017941 */ /* 0x000fea0003800200 */
.L_x_858:
        /* <DEDUP_REMOVED lines=24> */
.L_x_861:
[----:B------:R-:W-:Y:S05]  /*2120*/  BSYNC.RECONVERGENT B1 ;  /* 0x0000000000017941 */ /* 0x000fea0003800200 */
.L_x_860:
        /* <DEDUP_REMOVED lines=24> */
.L_x_863:
[----:B------:R-:W-:Y:S05]  /*22b0*/  BSYNC.RECONVERGENT B1 ;  /* 0x0000000000017941 */ /* 0x000fea0003800200 */
.L_x_862:
        /* <DEDUP_REMOVED lines=24> */
.L_x_865:
[----:B------:R-:W-:Y:S05]  /*2440*/  BSYNC.RECONVERGENT B1 ;  /* 0x0000000000017941 */ /* 0x000fea0003800200 */
.L_x_864:
        /* <DEDUP_REMOVED lines=24> */
.L_x_867:
[----:B------:R-:W-:Y:S05]  /*25d0*/  BSYNC.RECONVERGENT B1 ;  /* 0x0000000000017941 */ /* 0x000fea0003800200 */
.L_x_866:
        /* <DEDUP_REMOVED lines=12> */
.L_x_869:
[----:B------:R-:W-:Y:S05]  /*26a0*/  BSYNC.RECONVERGENT B1 ;  /* 0x0000000000017941 */ /* 0x000fea0003800200 */
.L_x_868:
        /* <DEDUP_REMOVED lines=30> */
.L_x_871:
[----:B------:R-:W-:Y:S05]  /*2890*/  BSYNC.RECONVERGENT B1 ;  /* 0x0000000000017941 */ /* 0x000fea0003800200 */
.L_x_870:
        /* <DEDUP_REMOVED lines=27> */
.L_x_873:
[----:B------:R-:W-:Y:S05]  /*2a50*/  BSYNC.RECONVERGENT B1 ;  /* 0x0000000000017941 */ /* 0x000fea0003800200 */
.L_x_872:
        /* <DEDUP_REMOVED lines=27> */
.L_x_875:
[----:B------:R-:W-:Y:S05]  /*2c10*/  BSYNC.RECONVERGENT B1 ;  /* 0x0000000000017941 */ /* 0x000fea0003800200 */
.L_x_874:
        /* <DEDUP_REMOVED lines=27> */
.L_x_877:
[----:B------:R-:W-:Y:S05]  /*2dd0*/  BSYNC.RECONVERGENT B1 ;  /* 0x0000000000017941 */ /* 0x000fea0003800200 */
.L_x_876:
        /* <DEDUP_REMOVED lines=27> */
.L_x_879:
[----:B------:R-:W-:Y:S05]  /*2f90*/  BSYNC.RECONVERGENT B1 ;  /* 0x0000000000017941 */ /* 0x000fea0003800200 */
.L_x_878:
        /* <DEDUP_REMOVED lines=27> */
.L_x_881:
[----:B------:R-:W-:Y:S05]  /*3150*/  BSYNC.RECONVERGENT B1 ;  /* 0x0000000000017941 */ /* 0x000fea0003800200 */
.L_x_880:
        /* <DEDUP_REMOVED lines=28> */
.L_x_813:
        /* <DEDUP_REMOVED lines=9> */
[----:B------:R-:W-:Y:S01]  /*33b0*/  UISETP.GE.U32.AND UP0, UPT, UR4, 0xa00, UPT ;  /* 0x00000a000400788c */ /* 0x000fe2000bf06070 */
[----:B---3--:R-:W-:-:S02]  /*33c0*/  VIMNMX R10, PT, PT, R4, R5, !PT ;  /* 0x00000005040a7248 */ /* 0x008fc40007fe0100 */
[----:B------:R-:W-:Y:S01]  /*33d0*/  ISETP.GE.AND P0, PT, R4, R5, PT ;  /* 0x000000050400720c */ /* 0x000fe20003f06270 */
[----:B------:R-:W-:Y:S01]  /*33e0*/  VIADD R5, R0, 0x200 ;  /* 0x0000020000057836 */ /* 0x000fe20000000000 */
[----:B----4-:R-:W-:Y:S02]  /*33f0*/  VIMNMX R9, PT, PT, R7, R10, !PT ;  /* 0x0000000a07097248 */ /* 0x010fe40007fe0100 */
[----:B------:R-:W-:Y:S02]  /*3400*/  ISETP.GE.AND P2, PT, R10, R7, PT ;  /* 0x000000070a00720c */ /* 0x000fe40003f46270 */
[----:B-----5:R-:W-:Y:S02]  /*3410*/  ISETP.GE.AND P3, PT, R9, R8, PT ;  /* 0x000000080900720c */ /* 0x020fe40003f66270 */
[----:B------:R-:W-:Y:S01]  /*3420*/  VIMNMX R7, PT, PT, R8, R9, !PT ;  /* 0x0000000908077248 */ /* 0x000fe20007fe0100 */
[C---:B------:R-:W-:Y:S01]  /*3430*/  VIADD R9, R0.reuse, 0x100 ;  /* 0x0000010000097836 */ /* 0x040fe20000000000 */
[----:B------:R-:W-:-:S02]  /*3440*/  LOP3.LUT R8, R0, 0x400, RZ, 0xfc, !PT ;  /* 0x0000040000087812 */ /* 0x000fc400078efcff */
[----:B--2---:R-:W-:-:S05]  /*3450*/  ISETP.GE.AND P1, PT, R7, R6, PT ;  /* 0x000000060700720c */ /* 0x004fca0003f26270 */
[----:B------:R-:W-:Y:S02]  /*3460*/  @P2 SEL R5, R9, R0, !P0 ;  /* 0x0000000009052207 */ /* 0x000fe40004000000 */
[----:B------:R-:W-:-:S06]  /*3470*/  @!P3 VIADD R5, R0, 0x300 ;  /* 0x000003000005b836 */ /* 0x000fcc0000000000 */
        /* <DEDUP_REMOVED lines=13> */
[----:B------:R-:W0:Y:S01]  /*3550*/  LDCU UR4, c[0x0][0x398] ;  /* 0x00007300ff0477ac */ /* 0x000e220008000800 */
[----:B------:R-:W-:Y:S02]  /*3560*/  IMAD.MOV.U32 R21, RZ, RZ, R8 ;  /* 0x000000ffff157224 */ /* 0x000fe400078e0008 */
[----:B------:R-:W-:Y:S01]  /*3570*/  IMAD.MOV.U32 R20, RZ, RZ, R9 ;  /* 0x000000ffff147224 */ /* 0x000fe200078e0009 */
[----:B------:R-:W1:Y:S01]  /*3580*/  LDCU.64 UR6, c[0x0][0x388] ;  /* 0x00007100ff0677ac */ /* 0x000e620008000a00 */
[----:B------:R-:W-:-:S07]  /*3590*/  IMAD.MOV.U32 R7, RZ, RZ, 0x500 ;  /* 0x00000500ff077424 */ /* 0x000fce00078e00ff */
.L_x_883:
[----:B------:R-:W-:-:S05]  /*35a0*/  IMAD.WIDE.U32 R4, R7, 0x4, R2 ;  /* 0x0000000407047825 */ /* 0x000fca00078e0002 */
[----:B------:R-:W2:Y:S04]  /*35b0*/  LDG.E R11, desc[UR8][R4.64] ;  /* 0x00000008040b7981 */ /* 0x000ea8000c1e1900 */
[----:B------:R-:W3:Y:S04]  /*35c0*/  LDG.E R12, desc[UR8][R4.64+0x400] ;  /* 0x00040008040c7981 */ /* 0x000ee8000c1e1900 */
[----:B------:R-:W4:Y:S04]  /*35d0*/  LDG.E R13, desc[UR8][R4.64+0x800] ;  /* 0x00080008040d7981 */ /* 0x000f28000c1e1900 */
[----:B------:R-:W5:Y:S04]  /*35e0*/  LDG.E R14, desc[UR8][R4.64+0xc00] ;  /* 0x000c0008040e7981 */ /* 0x000f68000c1e1900 */
[----:B------:R0:W5:Y:S01]  /*35f0*/  LDG.E R6, desc[UR8][R4.64+0x1000] ;  /* 0x0010000804067981 */ /* 0x000162000c1e1900 */
[----:B-1----:R-:W-:-:S04]  /*3600*/  IADD3 R18, P0, P1, R0, UR6, R7 ;  /* 0x0000000600127c10 */ /* 0x002fc8000f91e007 */
[----:B------:R-:W-:Y:S02]  /*3610*/  IADD3.X R19, PT, PT, RZ, UR7, RZ, P0, P1 ;  /* 0x00000007ff137c10 */ /* 0x000fe400087e24ff */
[C---:B------:R-:W-:Y:S02]  /*3620*/  IADD3 R17, P3, PT, R18.reuse, 0x100, RZ ;  /* 0x0000010012117810 */ /* 0x040fe40007f7e0ff */
[C---:B------:R-:W-:Y:S02]  /*3630*/  IADD3 R15, P5, PT, R18.reuse, 0x300, RZ ;  /* 0x00000300120f7810 */ /* 0x040fe40007fbe0ff */
[----:B------:R-:W-:Y:S01]  /*3640*/  IADD3 R8, P6, PT, R18, 0x400, RZ ;  /* 0x0000040012087810 */ /* 0x000fe20007fde0ff */
[--C-:B------:R-:W-:Y:S02]  /*3650*/  IMAD.X R16, RZ, RZ, R19.reuse, P3 ;  /* 0x000000ffff107224 */ /* 0x100fe400018e0613 */
[--C-:B0-----:R-:W-:Y:S02]  /*3660*/  IMAD.X R4, RZ, RZ, R19.reuse, P5 ;  /* 0x000000ffff047224 */ /* 0x101fe400028e0613 */
        /* <DEDUP_REMOVED lines=23> */
[----:B-----5:R-:W-:Y:S02]  /*37e0*/  ISETP.GE.AND P1, PT, R13, R14, PT ;  /* 0x0000000e0d00720c */ /* 0x020fe40003f26270 */
[----:B------:R-:W-:-:S11]  /*37f0*/  @P2 SEL R5, R16, R5, P0 ;  /* 0x0000000510052207 */ /* 0x000fd60000000000 */
[----:B------:R-:W-:-:S04]  /*3800*/  @P1 ISETP.GE.U32.AND P0, PT, R10, R15, PT ;  /* 0x0000000f0a00120c */ /* 0x000fc80003f06070 */
[----:B------:R-:W-:-:S04]  /*3810*/  @P1 ISETP.GE.AND.EX P0, PT, R5, R4, PT, P0 ;  /* 0x000000040500120c */ /* 0x000fc80003f06300 */
[----:B------:R-:W-:-:S04]  /*3820*/  @P1 ISETP.LT.OR P0, PT, R14, R13, !P0 ;  /* 0x0000000d0e00120c */ /* 0x000fc80004701670 */
[----:B------:R-:W-:Y:S02]  /*3830*/  @P1 SEL R14, R13, R14, P0 ;  /* 0x0000000e0d0e1207 */ /* 0x000fe40000000000 */
[----:B------:R-:W-:Y:S01]  /*3840*/  @P1 SEL R15, R10, R15, P0 ;  /* 0x0000000f0a0f1207 */ /* 0x000fe20000000000 */
[----:B------:R-:W-:Y:S01]  /*3850*/  VIADD R10, R7, 0xa00 ;  /* 0x00000a00070a7836 */ /* 0x000fe20000000000 */
[----:B------:R-:W-:Y:S02]  /*3860*/  ISETP.GE.AND P2, PT, R14, R6, PT ;  /* 0x000000060e00720c */ /* 0x000fe40003f46270 */
[----:B------:R-:W-:Y:S01]  /*3870*/  @P1 SEL R4, R5, R4, P0 ;  /* 0x0000000405041207 */ /* 0x000fe20000000000 */
[----:B------:R-:W-:Y:S01]  /*3880*/  VIADD R5, R7, 0x500 ;  /* 0x0000050007057836 */ /* 0x000fe20000000000 */
[----:B------:R-:W-:-:S03]  /*3890*/  ISETP.GT.AND P1, PT, R10, UR4, PT ;  /* 0x000000040a007c0c */ /* 0x000fc6000bf24270 */
[----:B------:R-:W-:-:S06]  /*38a0*/  IMAD.MOV.U32 R7, RZ, RZ, R5 ;  /* 0x000000ffff077224 */ /* 0x000fcc00078e0005 */
        /* <DEDUP_REMOVED lines=10> */
.L_x_882:
        /* <DEDUP_REMOVED lines=14> */
[----:B------:R-:W-:Y:S01]  /*3a30*/  IMAD.IADD R11, R0, 0x1, R5 ;  /* 0x00000001000b7824 */ /* 0x000fe200078e0205 */
[----:B------:R-:W-:-:S04]  /*3a40*/  LEA.HI R4, R13, 0x1, RZ, 0x18 ;  /* 0x000000010d047811 */ /* 0x000fc800078fc0ff */
[----:B------:R-:W-:Y:S01]  /*3a50*/  LOP3.LUT R10, R4, 0x3, RZ, 0xc0, !PT ;  /* 0x00000003040a7812 */ /* 0x000fe200078ec0ff */
[----:B------:R-:W-:-:S04]  /*3a60*/  IMAD.MOV.U32 R4, RZ, RZ, R0 ;  /* 0x000000ffff047224 */ /* 0x000fc800078e0000 */
[----:B------:R-:W-:Y:S02]  /*3a70*/  IMAD.MOV R10, RZ, RZ, -R10 ;  /* 0x000000ffff0a7224 */ /* 0x000fe400078e0a0a */
[C---:B0-----:R-:W-:Y:S01]  /*3a80*/  IMAD.WIDE.U32 R2, R11.reuse, 0x4, R2 ;  /* 0x000000040b027825 */ /* 0x041fe200078e0002 */
[----:B------:R-:W-:-:S05]  /*3a90*/  IADD3 R11, P0, PT, R11, UR6, RZ ;  /* 0x000000060b0b7c10 */ /* 0x000fca000ff1e0ff */
[----:B------:R-:W-:-:S08]  /*3aa0*/  IMAD.X R12, RZ, RZ, UR7, P0 ;  /* 0x00000007ff0c7e24 */ /* 0x000fd000080e06ff */
.L_x_890:
[----:B------:R0:W2:Y:S01]  /*3ab0*/  LDG.E R17, desc[UR8][R2.64] ;  /* 0x0000000802117981 */ /* 0x0000a2000c1e1900 */
[----:B------:R-:W-:Y:S01]  /*3ac0*/  VIADD R10, R10, 0x1 ;  /* 0x000000010a0a7836 */ /* 0x000fe20000000000 */
[----:B------:R-:W-:Y:S01]  /*3ad0*/  BSSY.RECONVERGENT B3, `(.L_x_888) ;  /* 0x0000016000037945 */ /* 0x000fe20003800200 */
[----:B------:R-:W-:Y:S02]  /*3ae0*/  IMAD.MOV.U32 R14, RZ, RZ, R8 ;  /* 0x000000ffff0e7224 */ /* 0x000fe400078e0008 */
[----:B------:R-:W-:Y:S01]  /*3af0*/  IMAD.MOV.U32 R15, RZ, RZ, R9 ;  /* 0x000000ffff0f7224 */ /* 0x000fe200078e0009 */
[----:B------:R-:W-:Y:S01]  /*3b00*/  ISETP.NE.AND P2, PT, R10, RZ, PT ;  /* 0x000000ff0a00720c */ /* 0x000fe20003f45270 */
[----:B------:R-:W-:Y:S02]  /*3b10*/  IMAD.MOV.U32 R16, RZ, RZ, R6 ;  /* 0x000000ffff107224 */ /* 0x000fe400078e0006 */
        /* <DEDUP_REMOVED lines=17> */
.L_x_889:
[----:B------:R-:W-:Y:S05]  /*3c30*/  BSYNC.RECONVERGENT B3 ;  /* 0x0000000000037941 */ /* 0x000fea0003800200 */
.L_x_888:
[----:B------:R-:W-:Y:S01]  /*3c40*/  IADD3 R11, P0, PT, R11, 0x100, RZ ;  /* 0x000001000b0b7810 */ /* 0x000fe20007f1e0ff */
[----:B------:R-:W-:Y:S02]  /*3c50*/  VIADD R4, R4, 0x100 ;  /* 0x0000010004047836 */ /* 0x000fe40000000000 */
[----:B------:R-:W-:Y:S02]  /*3c60*/  IMAD.X R3, RZ, RZ, R3, P3 ;  /* 0x000000ffff037224 */ /* 0x000fe400018e0603 */
[----:B------:R-:W-:Y:S01]  /*3c70*/  IMAD.X R12, RZ, RZ, R12, P0 ;  /* 0x000000ffff0c7224 */ /* 0x000fe200000e060c */
[----:B------:R-:W-:Y:S07]  /*3c80*/  @P2 BRA `(.L_x_890) ;  /* 0xfffffffc00882947 */ /* 0x000fee000383ffff */
.L_x_887:
[----:B------:R-:W-:Y:S05]  /*3c90*/  BSYNC.RECONVERGENT B2 ;  /* 0x0000000000027941 */ /* 0x000fea0003800200 */
.L_x_886:
[----:B------:R-:W-:-:S13]  /*3ca0*/  ISETP.GE.U32.AND P0, PT, R13, 0x300, PT ;  /* 0x000003000d00780c */ /* 0x000fda0003f06070 */
[----:B------:R-:W-:Y:S05]  /*3cb0*/  @!P0 BRA `(.L_x_885) ;  /* 0x0000000400bc8947 */ /* 0x000fea0003800000 */
[----:B------:R-:W0:Y:S01]  /*3cc0*/  LDCU.128 UR12, c[0x0][0x380] ;  /* 0x00007000ff0c77ac */ /* 0x000e220008000c00 */
[----:B------:R-:W1:Y:S01]  /*3cd0*/  LDC.64 R14, c[0x0][0x380] ;  /* 0x0000e000ff0e7b82 */ /* 0x000e620000000a00 */
[C---:B------:R-:W-:Y:S01]  /*3ce0*/  IADD3 R12, P1, PT, R4.reuse, R5, RZ ;  /* 0x00000005040c7210 */ /* 0x040fe20007f3e0ff */
[C---:B------:R-:W-:Y:S02]  /*3cf0*/  IMAD.IADD R10, R4.reuse, 0x1, R5 ;  /* 0x00000001040a7824 */ /* 0x040fe400078e0205 */
[----:B------:R-:W-:Y:S02]  /*3d00*/  VIADD R13, R4, 0x200 ;  /* 0x00000200040d7836 */ /* 0x000fe40000000000 */
[----:B------:R-:W-:Y:S02]  /*3d10*/  IMAD.X R5, RZ, RZ, RZ, P1 ;  /* 0x000000ffff057224 */ /* 0x000fe400008e06ff */
[----:B------:R-:W2:Y:S01]  /*3d20*/  LDC.64 R2, c[0x0][0x388] ;  /* 0x0000e200ff027b82 */ /* 0x000ea20000000a00 */
[----:B0-----:R-:W-:-:S02]  /*3d30*/  LEA R17, P2, R12, UR12, 0x2 ;  /* 0x0000000c0c117c11 */ /* 0x001fc4000f8410ff */
[----:B------:R-:W-:Y:S02]  /*3d40*/  IADD3 R11, P0, PT, R10, UR14, RZ ;  /* 0x0000000e0a0b7c10 */ /* 0x000fe4000ff1e0ff */
[----:B------:R-:W-:Y:S02]  /*3d50*/  IADD3 R17, P1, PT, R17, 0xc00, RZ ;  /* 0x00000c0011117810 */ /* 0x000fe40007f3e0ff */
[----:B------:R-:W-:Y:S01]  /*3d60*/  LEA.HI.X R5, R12, UR13, R5, 0x2, P2 ;  /* 0x0000000d0c057c11 */ /* 0x000fe200090f1405 */
[----:B-1----:R-:W-:-:S04]  /*3d70*/  IMAD.WIDE.U32 R14, R10, 0x4, R14 ;  /* 0x000000040a0e7825 */ /* 0x002fc800078e000e */
[----:B------:R-:W-:Y:S02]  /*3d80*/  IMAD.X R12, RZ, RZ, UR15, P0 ;  /* 0x0000000fff0c7e24 */ /* 0x000fe400080e06ff */
[----:B------:R-:W-:-:S07]  /*3d90*/  IMAD.X R5, RZ, RZ, R5, P1 ;  /* 0x000000ffff057224 */ /* 0x000fce00008e0605 */
.L_x_899:
[----:B------:R-:W3:Y:S01]  /*3da0*/  LDG.E R23, desc[UR8][R14.64] ;  /* 0x000000080e177981 */ /* 0x000ee2000c1e1900 */
[----:B------:R-:W-:-:S05]  /*3db0*/  IMAD.MOV.U32 R4, RZ, RZ, R17 ;  /* 0x000000ffff047224 */ /* 0x000fca00078e0011 */
[----:B------:R0:W5:Y:S04]  /*3dc0*/  LDG.E R25, desc[UR8][R4.64+-0x800] ;  /* 0xfff8000804197981 */ /* 0x000168000c1e1900 */
[----:B------:R0:W5:Y:S04]  /*3dd0*/  LDG.E R16, desc[UR8][R4.64+-0x400] ;  /* 0xfffc000804107981 */ /* 0x000168000c1e1900 */
[----:B------:R0:W5:Y:S01]  /*3de0*/  LDG.E R17, desc[UR8][R4.64] ;  /* 0x0000000804117981 */ /* 0x000162000c1e1900 */
[----:B------:R-:W-:Y:S01]  /*3df0*/  BSSY.RECONVERGENT B2, `(.L_x_891) ;  /* 0x0000012000027945 */ /* 0x000fe20003800200 */
[----:B------:R-:W-:-:S02]  /*3e00*/  IMAD.MOV.U32 R20, RZ, RZ, R11 ;  /* 0x000000ffff147224 */ /* 0x000fc400078e000b */
[----:B------:R-:W-:Y:S02]  /*3e10*/  IMAD.MOV.U32 R21, RZ, RZ, R12 ;  /* 0x000000ffff157224 */ /* 0x000fe400078e000c */
[----:B------:R-:W-:Y:S01]  /*3e20*/  VIADD R19, R10, 0x100 ;  /* 0x000001000a137836 */ /* 0x000fe20000000000 */
[----:B---3--:R-:W-:Y:S01]  /*3e30*/  ISETP.GE.AND P0, PT, R6, R23, PT ;  /* 0x000000170600720c */ /* 0x008fe20003f06270 */
        /* <DEDUP_REMOVED lines=13> */
.L_x_892:
[----:B------:R-:W-:Y:S05]  /*3f10*/  BSYNC.RECONVERGENT B2 ;  /* 0x0000000000027941 */ /* 0x000fea0003800200 */
.L_x_891:
[----:B-----5:R-:W-:Y:S01]  /*3f20*/  ISETP.GE.AND P0, PT, R18, R25, PT ;  /* 0x000000191200720c */ /* 0x020fe20003f06270 */
[----:B------:R-:W-:Y:S01]  /*3f30*/  BSSY.RECONVERGENT B2, `(.L_x_893) ;  /* 0x0000013000027945 */ /* 0x000fe20003800200 */
[----:B--2---:R-:W-:Y:S01]  /*3f40*/  IADD3 R23, P1, PT, R19, R2, RZ ;  /* 0x0000000213177210 */ /* 0x004fe20007f3e0ff */
[----:B------:R-:W-:Y:S02]  /*3f50*/  VIADD R19, R10, 0x200 ;  /* 0x000002000a137836 */ /* 0x000fe40000000000 */
[----:B------:R-:W-:Y:S02]  /*3f60*/  IMAD.MOV.U32 R9, RZ, RZ, R25 ;  /* 0x000000ffff097224 */ /* 0x000fe400078e0019 */
[----:B------:R-:W-:Y:S02]  /*3f70*/  IMAD.X R22, RZ, RZ, R3, P1 ;  /* 0x000000ffff167224 */ /* 0x000fe400008e0603 */
[----:B------:R-:W-:Y:S02]  /*3f80*/  IMAD.MOV.U32 R8, RZ, RZ, R23 ;  /* 0x000000ffff087224 */ /* 0x000fe400078e0017 */
[----:B------:R-:W-:-:S02]  /*3f90*/  IMAD.MOV.U32 R6, RZ, RZ, R22 ;  /* 0x000000ffff067224 */ /* 0x000fc400078e0016 */
        /* <DEDUP_REMOVED lines=12> */
.L_x_894:
[----:B------:R-:W-:Y:S05]  /*4060*/  BSYNC.RECONVERGENT B2 ;  /* 0x0000000000027941 */ /* 0x000fea0003800200 */
.L_x_893:
[----:B------:R-:W-:Y:S01]  /*4070*/  ISETP.GE.AND P0, PT, R9, R16, PT ;  /* 0x000000100900720c */ /* 0x000fe20003f06270 */
[----:B------:R-:W-:Y:S01]  /*4080*/  VIADD R21, R10, 0x300 ;  /* 0x000003000a157836 */ /* 0x000fe20000000000 */
[-C--:B------:R-:W-:Y:S01]  /*4090*/  IADD3 R23, P1, PT, R19, R2.reuse, RZ ;  /* 0x0000000213177210 */ /* 0x080fe20007f3e0ff */
[----:B------:R-:W-:Y:S01]  /*40a0*/  BSSY.RECONVERGENT B2, `(.L_x_895) ;  /* 0x0000012000027945 */ /* 0x000fe20003800200 */
[----:B------:R-:W-:Y:S02]  /*40b0*/  IMAD.MOV.U32 R18, RZ, RZ, R16 ;  /* 0x000000ffff127224 */ /* 0x000fe400078e0010 */
[----:B------:R-:W-:Y:S01]  /*40c0*/  IADD3 R22, P2, PT, R21, R2, RZ ;  /* 0x0000000215167210 */ /* 0x000fe20007f5e0ff */
[----:B------:R-:W-:Y:S02]  /*40d0*/  IMAD.X R21, RZ, RZ, R3, P1 ;  /* 0x000000ffff157224 */ /* 0x000fe400008e0603 */
[----:B------:R-:W-:Y:S02]  /*40e0*/  IMAD.MOV.U32 R19, RZ, RZ, R23 ;  /* 0x000000ffff137224 */ /* 0x000fe400078e0017 */
[----:B------:R-:W-:-:S02]  /*40f0*/  IMAD.MOV.U32 R20, RZ, RZ, R21 ;  /* 0x000000ffff147224 */ /* 0x000fc400078e0015 */
        /* <DEDUP_REMOVED lines=12> */
.L_x_896:
[----:B------:R-:W-:Y:S05]  /*41c0*/  BSYNC.RECONVERGENT B2 ;  /* 0x0000000000027941 */ /* 0x000fea0003800200 */
.L_x_895:
[----:B------:R-:W-:Y:S01]  /*41d0*/  ISETP.GE.AND P0, PT, R18, R17, PT ;  /* 0x000000111200720c */ /* 0x000fe20003f06270 */
[----:B------:R-:W-:Y:S01]  /*41e0*/  IMAD.X R21, RZ, RZ, R3, P2 ;  /* 0x000000ffff157224 */ /* 0x000fe200010e0603 */
[----:B------:R-:W-:Y:S01]  /*41f0*/  BSSY.RECONVERGENT B2, `(.L_x_897) ;  /* 0x0000010000027945 */ /* 0x000fe20003800200 */
        /* <DEDUP_REMOVED lines=15> */
.L_x_898:
[----:B------:R-:W-:Y:S05]  /*42f0*/  BSYNC.RECONVERGENT B2 ;  /* 0x0000000000027941 */ /* 0x000fea0003800200 */
.L_x_897:
[C---:B------:R-:W-:Y:S01]  /*4300*/  VIADD R16, R13.reuse, 0x200 ;  /* 0x000002000d107836 */ /* 0x040fe20000000000 */
[----:B------:R-:W-:Y:S01]  /*4310*/  IADD3 R17, P2, PT, R4, 0x1000, RZ ;  /* 0x0000100004117810 */ /* 0x000fe20007f5e0ff */
[----:B------:R-:W-:Y:S01]  /*4320*/  VIADD R13, R13, 0x400 ;  /* 0x000004000d0d7836 */ /* 0x000fe20000000000 */
[----:B------:R-:W-:Y:S01]  /*4330*/  IADD3 R11, P1, PT, R11, 0x400, RZ ;  /* 0x000004000b0b7810 */ /* 0x000fe20007f3e0ff */
[----:B------:R-:W-:Y:S01]  /*4340*/  VIADD R10, R10, 0x400 ;  /* 0x000004000a0a7836 */ /* 0x000fe20000000000 */
[----:B------:R-:W-:Y:S01]  /*4350*/  ISETP.GE.AND P0, PT, R16, R7, PT ;  /* 0x000000071000720c */ /* 0x000fe20003f06270 */
[----:B------:R-:W-:Y:S01]  /*4360*/  IMAD.X R5, RZ, RZ, R5, P2 ;  /* 0x000000ffff057224 */ /* 0x000fe200010e0605 */
[----:B------:R-:W-:Y:S01]  /*4370*/  IADD3 R14, P2, PT, R14, 0x1000, RZ ;  /* 0x000010000e0e7810 */ /* 0x000fe20007f5e0ff */
[----:B------:R-:W-:-:S04]  /*4380*/  IMAD.X R12, RZ, RZ, R12, P1 ;  /* 0x000000ffff0c7224 */ /* 0x000fc800008e060c */
[----:B------:R-:W-:-:S06]  /*4390*/  IMAD.X R15, RZ, RZ, R15, P2 ;  /* 0x000000ffff0f7224 */ /* 0x000fcc00010e060f */
[----:B------:R-:W-:Y:S05]  /*43a0*/  @!P0 BRA `(.L_x_899) ;  /* 0xfffffff8007c8947 */ /* 0x000fea000383ffff */
.L_x_885:
[----:B------:R-:W-:Y:S05]  /*43b0*/  BSYNC.RECONVERGENT B1 ;  /* 0x0000000000017941 */ /* 0x000fea0003800200 */
.L_x_884:
        /* <DEDUP_REMOVED lines=31> */
.L_x_901:
[----:B------:R-:W-:Y:S05]  /*45b0*/  BSYNC.RECONVERGENT B1 ;  /* 0x0000000000017941 */ /* 0x000fea0003800200 */
.L_x_900:
        /* <DEDUP_REMOVED lines=24> */
.L_x_903:
[----:B------:R-:W-:Y:S05]  /*4740*/  BSYNC.RECONVERGENT B1 ;  /* 0x0000000000017941 */ /* 0x000fea0003800200 */
.L_x_902:
[----:B------:R4:W3:Y:S01]  /*4750*/  SHFL.DOWN PT, R8, R3, 0x4, 0x1f ;  /* 0x08801f0003087f89 */ /* 0x0008e200000e0000 */
[----:B------:R-:W-:Y:S01]  /*4760*/  BSSY.RECONVERGENT B1, `(.L_x_904) ;  /* 0x0000017000017945 */ /* 0x000fe20003800200 */
[----:B0-----:R-:W-:Y:S02]  /*4770*/  IMAD.MOV.U32 R2, RZ, RZ, R3 ;  /* 0x000000ffff027224 */ /* 0x001fe400078e0003 */
[----:B-1----:R4:W0:Y:S01]  /*4780*/  SHFL.DOWN PT, R9, R4, 0x4, 0x1f ;  /* 0x08801f0004097f89 */ /* 0x00282200000e0000 */
[----:B--2---:R-:W-:Y:S02]  /*4790*/  IMAD.MOV.U32 R6, RZ, RZ, R4 ;  /* 0x000000ffff067224 */ /* 0x004fe400078e0004 */
[----:B------:R-:W-:Y:S01]  /*47a0*/  IMAD.MOV.U32 R7, RZ, RZ, R5 ;  /* 0x000000ffff077224 */ /* 0x000fe200078e0005 */
[----:B------:R4:W1:Y:S01]  /*47b0*/  SHFL.DOWN PT, R10, R5, 0x4, 0x1f ;  /* 0x08801f00050a7f89 */ /* 0x00086200000e0000 */
[----:B------:R-:W-:Y:S05]  /*47c0*/  @P5 BRA `(.L_x_905) ;  /* 0x0000000000405947 */ /* 0x000fea0003800000 */
[----:B---3--:R-:W-:Y:S01]  /*47d0*/  ISETP.GE.AND P0, PT, R3, R8, PT ;  /* 0x000000080300720c */ /* 0x008fe20003f06270 */
        /* <DEDUP_REMOVED lines=15> */
.L_x_905:
[----:B------:R-:W-:Y:S05]  /*48d0*/  BSYNC.RECONVERGENT B1 ;  /* 0x0000000000017941 */ /* 0x000fea0003800200 */
.L_x_904:
        /* <DEDUP_REMOVED lines=24> */
.L_x_907:
[----:B------:R-:W-:Y:S05]  /*4a60*/  BSYNC.RECONVERGENT B1 ;  /* 0x0000000000017941 */ /* 0x000fea0003800200 */
.L_x_906:
[----:B0-----:R0:W0:Y:S01]  /*4a70*/  SHFL.DOWN PT, R2, R3, 0x10, 0x1f ;  /* 0x0a001f0003027f89 */ /* 0x00102200000e0000 */
[----:B------:R-:W-:Y:S01]  /*4a80*/  BSSY.RECONVERGENT B1, `(.L_x_908) ;  /* 0x0000017000017945 */ /* 0x000fe20003800200 */
[----:B----4-:R-:W-:Y:S02]  /*4a90*/  IMAD.MOV.U32 R8, RZ, RZ, R3 ;  /* 0x000000ffff087224 */ /* 0x010fe400078e0003 */
[----:B--2---:R2:W4:Y:S01]  /*4aa0*/  SHFL.DOWN PT, R9, R4, 0x10, 0x1f ;  /* 0x0a001f0004097f89 */ /* 0x00452200000e0000 */
[----:B------:R-:W-:Y:S02]  /*4ab0*/  IMAD.MOV.U32 R7, RZ, RZ, R4 ;  /* 0x000000ffff077224 */ /* 0x000fe400078e0004 */
[----:B------:R-:W-:Y:S01]  /*4ac0*/  IMAD.MOV.U32 R6, RZ, RZ, R5 ;  /* 0x000000ffff067224 */ /* 0x000fe200078e0005 */
[----:B-1----:R2:W1:Y:S01]  /*4ad0*/  SHFL.DOWN PT, R10, R5, 0x10, 0x1f ;  /* 0x0a001f00050a7f89 */ /* 0x00246200000e0000 */
[----:B------:R-:W-:Y:S05]  /*4ae0*/  @P3 BRA `(.L_x_909) ;  /* 0x0000000000403947 */ /* 0x000fea0003800000 */
[----:B0-----:R-:W-:Y:S01]  /*4af0*/  ISETP.GE.AND P0, PT, R3, R2, PT ;  /* 0x000000020300720c */ /* 0x001fe20003f06270 */
[----:B------:R-:W-:Y:S02]  /*4b00*/  IMAD.MOV.U32 R8, RZ, RZ, R2 ;  /* 0x000000ffff087224 */ /* 0x000fe400078e0002 */
[----:B----4-:R-:W-:Y:S02]  /*4b10*/  IMAD.MOV.U32 R7, RZ, RZ, R9 ;  /* 0x000000ffff077224 */ /* 0x010fe400078e0009 */
        /* <DEDUP_REMOVED lines=13> */
.L_x_909:
[----:B------:R-:W-:Y:S05]  /*4bf0*/  BSYNC.RECONVERGENT B1 ;  /* 0x0000000000017941 */ /* 0x000fea0003800200 */
.L_x_908:
        /* <DEDUP_REMOVED lines=12> */
.L_x_911:
[----:B------:R-:W-:Y:S05]  /*4cc0*/  BSYNC.RECONVERGENT B1 ;  /* 0x0000000000017941 */ /* 0x000fea0003800200 */
.L_x_910:
[----:B------:R-:W-:Y:S01]  /*4cd0*/  BAR.SYNC.DEFER_BLOCKING 0x0 ;  /* 0x0000000000007b1d */ /* 0x000fe20000010000 */
[----:B------:R-:W-:-:S13]  /*4ce0*/  ISETP.NE.AND P1, PT, R0, RZ, PT ;  /* 0x000000ff0000720c */ /* 0x000fda0003f25270 */
[----:B------:R-:W-:Y:S05]  /*4cf0*/  @P1 BRA `(.L_x_845) ;  /* 0x0000000800341947 */ /* 0x000fea0003800000 */
[----:B0-----:R-:W0:Y:S01]  /*4d00*/  S2R R3, SR_CgaCtaId ;  /* 0x0000000000037919 */ /* 0x001e220000008800 */
[----:B------:R-:W-:Y:S01]  /*4d10*/  MOV R0, 0x400 ;  /* 0x0000040000007802 */ /* 0x000fe20000000f00 */
[----:B------:R-:W-:Y:S03]  /*4d20*/  BSSY.RECONVERGENT B1, `(.L_x_912) ;  /* 0x0000016000017945 */ /* 0x000fe60003800200 */
[----:B0-----:R-:W-:-:S05]  /*4d30*/  LEA R24, R3, R0, 0x18 ;  /* 0x0000000003187211 */ /* 0x001fca00078ec0ff */
[----:B------:R-:W0:Y:S04]  /*4d40*/  LDS R3, [R24+0x18] ;  /* 0x0000180018037984 */ /* 0x000e280000000800 */
[----:B--2---:R-:W2:Y:S04]  /*4d50*/  LDS.64 R4, [R24+0x20] ;  /* 0x0000200018047984 */ /* 0x004ea80000000a00 */
[----:B------:R0:W1:Y:S04]  /*4d60*/  LDS R18, [R24+0x28] ;  /* 0x0000280018127984 */ /* 0x0000680000000800 */
[----:B------:R0:W1:Y:S02]  /*4d70*/  LDS R16, [R24+0x38] ;  /* 0x0000380018107984 */ /* 0x0000640000000800 */
[----:B0-----:R-:W-:Y:S01]  /*4d80*/  ISETP.GE.AND P0, PT, R8, R3, PT ;  /* 0x000000030800720c */ /* 0x001fe20003f06270 */
[----:B------:R-:W-:-:S02]  /*4d90*/  IMAD.MOV.U32 R19, RZ, RZ, R3 ;  /* 0x000000ffff137224 */ /* 0x000fc400078e0003 */
[----:B--2---:R-:W-:Y:S02]  /*4da0*/  IMAD.MOV.U32 R21, RZ, RZ, R4 ;  /* 0x000000ffff157224 */ /* 0x004fe400078e0004 */
[----:B------:R-:W-:-:S08]  /*4db0*/  IMAD.MOV.U32 R20, RZ, RZ, R5 ;  /* 0x000000ffff147224 */ /* 0x000fd000078e0005 */
[----:B-1----:R-:W-:Y:S05]  /*4dc0*/  @!P0 BRA `(.L_x_913) ;  /* 0x00000000002c8947 */ /* 0x002fea0003800000 */
        /* <DEDUP_REMOVED lines=11> */
.L_x_913:
[----:B------:R-:W-:Y:S05]  /*4e80*/  BSYNC.RECONVERGENT B1 ;  /* 0x0000000000017941 */ /* 0x000fea0003800200 */
.L_x_912:
        /* <DEDUP_REMOVED lines=8> */
[----:B------:R0:W1:Y:S04]  /*4f10*/  LDS.64 R6, [R24+0x40] ;  /* 0x0000400018067984 */ /* 0x0000680000000a00 */
[----:B----4-:R4:W1:Y:S04]  /*4f20*/  LDS.64 R8, [R24+0x50] ;  /* 0x0000500018087984 */ /* 0x0108680000000a00 */
[----:B---3--:R4:W3:Y:S04]  /*4f30*/  LDS.64 R10, [R24+0x60] ;  /* 0x00006000180a7984 */ /* 0x0088e80000000a00 */
        /* <DEDUP_REMOVED lines=16> */
.L_x_915:
[----:B------:R-:W-:Y:S05]  /*5040*/  BSYNC.RECONVERGENT B1 ;  /* 0x0000000000017941 */ /* 0x000fea0003800200 */
.L_x_914:
        /* <DEDUP_REMOVED lines=17> */
.L_x_917:
[----:B------:R-:W-:Y:S05]  /*5160*/  BSYNC.RECONVERGENT B1 ;  /* 0x0000000000017941 */ /* 0x000fea0003800200 */
.L_x_916:
        /* <DEDUP_REMOVED lines=17> */
.L_x_919:
[----:B------:R-:W-:Y:S05]  /*5280*/  BSYNC.RECONVERGENT B1 ;  /* 0x0000000000017941 */ /* 0x000fea0003800200 */
.L_x_918:
[----:B------:R-:W-:Y:S01]  /*5290*/  ISETP.GE.AND P0, PT, R6, R15, PT ;  /* 0x0000000f0600720c */ /* 0x000fe20003f06270 */
[----:B------:R-:W-:Y:S01]  /*52a0*/  BSSY.RECONVERGENT B1, `(.L_x_920) ;  /* 0x0000010000017945 */ /* 0x000fe20003800200 */
[----:B------:R-:W-:Y:S02]  /*52b0*/  IMAD.MOV.U32 R5, RZ, RZ, R15 ;  /* 0x000000ffff057224 */ /* 0x000fe400078e000f */
[----:B---3--:R-:W-:Y:S02]  /*52c0*/  IMAD.MOV.U32 R7, RZ, RZ, R10 ;  /* 0x000000ffff077224 */ /* 0x008fe400078e000a */
        /* <DEDUP_REMOVED lines=13> */
.L_x_921:
[----:B------:R-:W-:Y:S05]  /*53a0*/  BSYNC.RECONVERGENT B1 ;  /* 0x0000000000017941 */ /* 0x000fea0003800200 */
.L_x_920:
        /* <DEDUP_REMOVED lines=17> */
.L_x_923:
[----:B------:R-:W-:Y:S05]  /*54c0*/  BSYNC.RECONVERGENT B1 ;  /* 0x0000000000017941 */ /* 0x000fea0003800200 */
.L_x_922:
        /* <DEDUP_REMOVED lines=16> */
.L_x_845:
[----:B------:R-:W-:Y:S05]  /*55d0*/  BSYNC.RECONVERGENT B0 ;  /* 0x0000000000007941 */ /* 0x000fea0003800200 */
.L_x_812:
[----:B------:R-:W-:Y:S05]  /*55e0*/  @P1 EXIT ;  /* 0x000000000000194d */ /* 0x000fea0003800000 */
[----:B0-234-:R-:W0:Y:S01]  /*55f0*/  LDC.64 R2, c[0x0][0x390] ;  /* 0x0000e400ff027b82 */ /* 0x01de220000000a00 */
[----:B------:R-:W-:-:S04]  /*5600*/  LOP3.LUT R7, R7, R6, RZ, 0x3c, !PT ;  /* 0x0000000607077212 */ /* 0x000fc800078e3cff */
[----:B------:R-:W-:-:S04]  /*5610*/  LOP3.LUT R6, R7, R6, RZ, 0x3c, !PT ;  /* 0x0000000607067212 */ /* 0x000fc800078e3cff */
[----:B------:R-:W-:-:S05]  /*5620*/  LOP3.LUT R7, R7, R6, RZ, 0x3c, !PT ;  /* 0x0000000607077212 */ /* 0x000fca00078e3cff */
[----:B0-----:R-:W-:Y:S04]  /*5630*/  STG.E.64 desc[UR8][R2.64+0x8], R6 ;  /* 0x0000080602007986 */ /* 0x001fe8000c101b08 */
[----:B------:R-:W-:Y:S01]  /*5640*/  STG.E desc[UR8][R2.64], R8 ;  /* 0x0000000802007986 */ /* 0x000fe2000c101908 */
[----:B------:R-:W-:Y:S05]  /*5650*/  EXIT ;  /* 0x000000000000794d */ /* 0x000fea0003800000 */
.L_x_924:
        /* <DEDUP_REMOVED lines=10> */
.L_x_1149:


//--------------------- .text._Z10degreeCalcPiS_S_ii --------------------------
	.section	.text._Z10degreeCalcPiS_S_ii,"ax",@progbits
	.align	128
        .global         _Z10degreeCalcPiS_S_ii
        .type           _Z10degreeCalcPiS_S_ii,@function
        .size           _Z10degreeCalcPiS_S_ii,(.L_x_1150 - _Z10degreeCalcPiS_S_ii)
        .other          _Z10degreeCalcPiS_S_ii,@"STO_CUDA_ENTRY STV_DEFAULT"
_Z10degreeCalcPiS_S_ii:
.text._Z10degreeCalcPiS_S_ii:
[----:B------:R-:W-:Y:S01]  /*0000*/  LDC R1, c[0x0][0x37c] ;  /* 0x0000df00ff017b82 */ /* 0x000fe20000000800 */
[----:B------:R-:W0:Y:S01]  /*0010*/  S2R R7, SR_CTAID.X ;  /* 0x0000000000077919 */ /* 0x000e220000002500 */
[----:B------:R-:W0:Y:S01]  /*0020*/  LDCU UR4, c[0x0][0x360] ;  /* 0x00006c00ff0477ac */ /* 0x000e220008000800 */
[----:B------:R-:W0:Y:S01]  /*0030*/  S2R R0, SR_TID.X ;  /* 0x0000000000007919 */ /* 0x000e220000002100 */
[----:B------:R-:W1:Y:S01]  /*0040*/  LDCU UR5, c[0x0][0x398] ;  /* 0x00007300ff0577ac */ /* 0x000e620008000800 */
[----:B0-----:R-:W-:-:S05]  /*0050*/  IMAD R7, R7, UR4, R0 ;  /* 0x0000000407077c24 */ /* 0x001fca000f8e0200 */
[----:B-1----:R-:W-:-:S13]  /*0060*/  ISETP.GE.AND P0, PT, R7, UR5, PT ;  /* 0x0000000507007c0c */ /* 0x002fda000bf06270 */
[----:B------:R-:W-:Y:S05]  /*0070*/  @P0 EXIT ;  /* 0x000000000000094d */ /* 0x000fea0003800000 */
[----:B------:R-:W0:Y:S01]  /*0080*/  LDC.64 R2, c[0x0][0x380] ;  /* 0x0000e000ff027b82 */ /* 0x000e220000000a00 */
[----:B------:R-:W1:Y:S07]  /*0090*/  LDCU.64 UR4, c[0x0][0x358] ;  /* 0x00006b00ff0477ac */ /* 0x000e6e0008000a00 */
[----:B------:R-:W2:Y:S01]  /*00a0*/  LDC.64 R4, c[0x0][0x390] ;  /* 0x0000e400ff047b82 */ /* 0x000ea20000000a00 */
[----:B0-----:R-:W-:-:S05]  /*00b0*/  IMAD.WIDE R2, R7, 0x4, R2 ;  /* 0x0000000407027825 */ /* 0x001fca00078e0202 */
[----:B-1----:R-:W3:Y:S04]  /*00c0*/  LDG.E R0, desc[UR4][R2.64] ;  /* 0x0000000402007981 */ /* 0x002ee8000c1e1900 */
[----:B------:R-:W3:Y:S01]  /*00d0*/  LDG.E R9, desc[UR4][R2.64+0x4] ;  /* 0x0000040402097981 */ /* 0x000ee2000c1e1900 */
[----:B--2---:R-:W-:Y:S01]  /*00e0*/  IMAD.WIDE R4, R7, 0x4, R4 ;  /* 0x0000000407047825 */ /* 0x004fe200078e0204 */
[----:B---3--:R-:W-:-:S05]  /*00f0*/  IADD3 R9, PT, PT, -R0, R9, RZ ;  /* 0x0000000900097210 */ /* 0x008fca0007ffe1ff */
[----:B------:R-:W-:Y:S01]  /*0100*/  STG.E desc[UR4][R4.64], R9 ;  /* 0x0000000904007986 */ /* 0x000fe2000c101904 */
[----:B------:R-:W-:Y:S05]  /*0110*/  EXIT ;  /* 0x000000000000794d */ /* 0x000fea0003800000 */
.L_x_925:
        /* <DEDUP_REMOVED lines=14> */
.L_x_1150:


//--------------------- .text._Z15randomNumberingP17curandStateXORWOWPiii --------------------------
	.section	.text._Z15randomNumberingP17curandStateXORWOWPiii,"ax",@progbits
	.align	128
        .global         _Z15randomNumberingP17curandStateXORWOWPiii
        .type           _Z15randomNumberingP17curandStateXORWOWPiii,@function
        .size           _Z15randomNumberingP17curandStateXORWOWPiii,(.L_x_1151 - _Z15randomNumberingP17curandStateXORWOWPiii)
        .other          _Z15randomNumberingP17curandStateXORWOWPiii,@"STO_CUDA_ENTRY STV_DEFAULT"
_Z15randomNumberingP17curandStateXORWOWPiii:
.text._Z15randomNumberingP17curandStateXORWOWPiii:
[----:B------:R-:W-:Y:S01]  /*0000*/  LDC R1, c[0x0][0x37c] ;  /* 0x0000df00ff017b82 */ /* 0x000fe20000000800 */
[----:B------:R-:W0:Y:S07]  /*0010*/  S2R R0, SR_CTAID.X ;  /* 0x0000000000007919 */ /* 0x000e2e0000002500 */
[----:B------:R-:W1:Y:S01]  /*0020*/  LDC.64 R2, c[0x0][0x380] ;  /* 0x0000e000ff027b82 */ /* 0x000e620000000a00 */
[----:B------:R-:W0:Y:S01]  /*0030*/  LDCU UR4, c[0x0][0x360] ;  /* 0x00006c00ff0477ac */ /* 0x000e220008000800 */
[----:B------:R-:W0:Y:S01]  /*0040*/  S2R R5, SR_TID.X ;  /* 0x0000000000057919 */ /* 0x000e220000002100 */
[----:B------:R-:W2:Y:S01]  /*0050*/  LDCU.64 UR6, c[0x0][0x358] ;  /* 0x00006b00ff0677ac */ /* 0x000ea20008000a00 */
[----:B0-----:R-:W-:Y:S01]  /*0060*/  IMAD R0, R0, UR4, R5 ;  /* 0x0000000400007c24 */ /* 0x001fe2000f8e0205 */
[----:B------:R-:W0:Y:S03]  /*0070*/  LDCU UR4, c[0x0][0x394] ;  /* 0x00007280ff0477ac */ /* 0x000e260008000800 */
[----:B-1----:R-:W-:-:S05]  /*0080*/  IMAD.WIDE R2, R0, 0x30, R2 ;  /* 0x0000003000027825 */ /* 0x002fca00078e0202 */
[----:B--2---:R-:W2:Y:S04]  /*0090*/  LDG.E.64 R10, desc[UR6][R2.64] ;  /* 0x00000006020a7981 */ /* 0x004ea8000c1e1b00 */
[----:B------:R-:W3:Y:S04]  /*00a0*/  LDG.E.64 R6, desc[UR6][R2.64+0x10] ;  /* 0x0000100602067981 */ /* 0x000ee8000c1e1b00 */
[----:B------:R-:W4:Y:S01]  /*00b0*/  LDG.E.64 R4, desc[UR6][R2.64+0x8] ;  /* 0x0000080602047981 */ /* 0x000f22000c1e1b00 */
[----:B------:R-:W-:Y:S01]  /*00c0*/  UMOV UR5, 0x3feffffd ;  /* 0x3feffffd00057882 */ /* 0x000fe20000000000 */
[----:B0-----:R-:W-:Y:S01]  /*00d0*/  UIADD3 UR4, UPT, UPT, UR4, -0x1, URZ ;  /* 0xffffffff04047890 */ /* 0x001fe2000fffe0ff */
[----:B--2---:R-:W-:Y:S01]  /*00e0*/  SHF.R.U32.HI R8, RZ, 0x2, R11 ;  /* 0x00000002ff087819 */ /* 0x004fe2000001160b */
[----:B------:R-:W-:-:S03]  /*00f0*/  VIADD R10, R10, 0x587c5 ;  /* 0x000587c50a0a7836 */ /* 0x000fc60000000000 */
[----:B------:R-:W-:Y:S01]  /*0100*/  LOP3.LUT R8, R8, R11, RZ, 0x3c, !PT ;  /* 0x0000000b08087212 */ /* 0x000fe200078e3cff */
[----:B------:R-:W-:Y:S01]  /*0110*/  IMAD.MOV.U32 R11, RZ, RZ, 0x2f800000 ;  /* 0x2f800000ff0b7424 */ /* 0x000fe200078e00ff */
[C---:B---3--:R-:W-:Y:S01]  /*0120*/  SHF.L.U32 R12, R7.reuse, 0x4, RZ ;  /* 0x00000004070c7819 */ /* 0x048fe200000006ff */
[----:B------:R-:W-:Y:S01]  /*0130*/  IMAD.MOV.U32 R19, RZ, RZ, R6 ;  /* 0x000000ffff137224 */ /* 0x000fe200078e0006 */
[----:B------:R-:W-:Y:S02]  /*0140*/  SHF.L.U32 R9, R8, 0x1, RZ ;  /* 0x0000000108097819 */ /* 0x000fe400000006ff */
[----:B----4-:R-:W-:Y:S02]  /*0150*/  MOV R18, R5 ;  /* 0x0000000500127202 */ /* 0x010fe40000000f00 */
[----:B------:R-:W-:Y:S02]  /*0160*/  LOP3.LUT R9, R7, R12, R9, 0x96, !PT ;  /* 0x0000000c07097212 */ /* 0x000fe400078e9609 */
[----:B------:R-:W0:Y:S01]  /*0170*/  I2F.F64 R12, UR4 ;  /* 0x00000004000c7d12 */ /* 0x000e220008201c00 */
[----:B------:R-:W-:Y:S01]  /*0180*/  UMOV UR4, 0xe7210be9 ;  /* 0xe7210be900047882 */ /* 0x000fe20000000000 */
[----:B------:R-:W-:Y:S01]  /*0190*/  LOP3.LUT R9, R9, R8, RZ, 0x3c, !PT ;  /* 0x0000000809097212 */ /* 0x000fe200078e3cff */
[----:B------:R-:W-:Y:S03]  /*01a0*/  STG.E.64 desc[UR6][R2.64+0x8], R18 ;  /* 0x0000081202007986 */ /* 0x000fe6000c101b06 */
[----:B------:R-:W-:-:S04]  /*01b0*/  IADD3 R8, PT, PT, R9, R10, RZ ;  /* 0x0000000a09087210 */ /* 0x000fc80007ffe0ff */
[----:B------:R-:W-:-:S05]  /*01c0*/  I2FP.F32.U32 R8, R8 ;  /* 0x0000000800087245 */ /* 0x000fca0000201000 */
[----:B------:R-:W-:Y:S01]  /*01d0*/  FFMA R8, R8, R11, 1.1641532182693481445e-10 ;  /* 0x2f00000008087423 */ /* 0x000fe2000000000b */
[----:B0-----:R-:W-:Y:S01]  /*01e0*/  DADD R12, R12, UR4 ;  /* 0x000000040c0c7e29 */ /* 0x001fe20008000000 */
[----:B------:R-:W-:Y:S02]  /*01f0*/  MOV R11, R4 ;  /* 0x00000004000b7202 */ /* 0x000fe40000000f00 */
[----:B------:R0:W1:Y:S03]  /*0200*/  F2F.F64.F32 R14, R8 ;  /* 0x00000008000e7310 */ /* 0x0000660000201800 */
[----:B------:R-:W-:Y:S01]  /*0210*/  STG.E.64 desc[UR6][R2.64], R10 ;  /* 0x0000000a02007986 */ /* 0x000fe2000c101b06 */
[----:B0-----:R-:W-:-:S05]  /*0220*/  IMAD.MOV.U32 R8, RZ, RZ, R7 ;  /* 0x000000ffff087224 */ /* 0x001fca00078e0007 */
[----:B------:R-:W-:Y:S01]  /*0230*/  STG.E.64 desc[UR6][R2.64+0x10], R8 ;  /* 0x0000100802007986 */ /* 0x000fe2000c101b06 */
[----:B-1----:R-:W-:Y:S01]  /*0240*/  DMUL R12, R12, R14 ;  /* 0x0000000e0c0c7228 */ /* 0x002fe20000000000 */
[----:B------:R-:W0:Y:S09]  /*0250*/  LDC.64 R14, c[0x0][0x388] ;  /* 0x0000e200ff0e7b82 */ /* 0x000e320000000a00 */
[----:B------:R-:W1:Y:S02]  /*0260*/  F2F.F32.F64 R12, R12 ;  /* 0x0000000c000c7310 */ /* 0x000e640000301000 */
[----:B-1----:R-:W-:Y:S01]  /*0270*/  FADD R16, R12, 1 ;  /* 0x3f8000000c107421 */ /* 0x002fe20000000000 */
[----:B0-----:R-:W-:-:S05]  /*0280*/  IMAD.WIDE R4, R0, 0x4, R14 ;  /* 0x0000000400047825 */ /* 0x001fca00078e020e */
[----:B------:R-:W0:Y:S02]  /*0290*/  F2I.TRUNC.NTZ R17, R16 ;  /* 0x0000001000117305 */ /* 0x000e24000020f100 */
[----:B0-----:R-:W-:Y:S01]  /*02a0*/  STG.E desc[UR6][R4.64], R17 ;  /* 0x0000001104007986 */ /* 0x001fe2000c101906 */
[----:B------:R-:W-:Y:S05]  /*02b0*/  EXIT ;  /* 0x000000000000794d */ /* 0x000fea0003800000 */
.L_x_926:
        /* <DEDUP_REMOVED lines=12> */
.L_x_1151:


//--------------------- .text._Z12setup_kernelP17curandStateXORWOWm --------------------------
	.section	.text._Z12setup_kernelP17curandStateXORWOWm,"ax",@progbits
	.align	128
        .global         _Z12setup_kernelP17curandStateXORWOWm
        .type           _Z12setup_kernelP17curandStateXORWOWm,@function
        .size           _Z12setup_kernelP17curandStateXORWOWm,(.L_x_1152 - _Z12setup_kernelP17curandStateXORWOWm)
        .other          _Z12setup_kernelP17curandStateXORWOWm,@"STO_CUDA_ENTRY STV_DEFAULT"
_Z12setup_kernelP17curandStateXORWOWm:
.text._Z12setup_kernelP17curandStateXORWOWm:
[----:B------:R-:W-:Y:S01]  /*0000*/  LDC R1, c[0x0][0x37c] ;  /* 0x0000df00ff017b82 */ /* 0x000fe20000000800 */
[----:B------:R-:W0:Y:S07]  /*0010*/  S2R R13, SR_CTAID.X ;  /* 0x00000000000d7919 */ /* 0x000e2e0000002500 */
[----:B------:R-:W1:Y:S01]  /*0020*/  LDC.64 R2, c[0x0][0x388] ;  /* 0x0000e200ff027b82 */ /* 0x000e620000000a00 */
[----:B------:R-:W0:Y:S01]  /*0030*/  LDCU UR6, c[0x0][0x360] ;  /* 0x00006c00ff0677ac */ /* 0x000e220008000800 */
[----:B------:R-:W-:Y:S01]  /*0040*/  BSSY.RECONVERGENT B0, `(.L_x_927) ;  /* 0x00000e5000007945 */ /* 0x000fe20003800200 */
[----:B------:R-:W0:Y:S01]  /*0050*/  S2R R4, SR_TID.X ;  /* 0x0000000000047919 */ /* 0x000e220000002100 */
[----:B------:R-:W2:Y:S04]  /*0060*/  LDCU.64 UR4, c[0x0][0x358] ;  /* 0x00006b00ff0477ac */ /* 0x000ea80008000a00 */
[----:B------:R-:W3:Y:S01]  /*0070*/  LDC.64 R6, c[0x0][0x380] ;  /* 0x0000e000ff067b82 */ /* 0x000ee20000000a00 */
[----:B-1----:R-:W-:-:S02]  /*0080*/  LOP3.LUT R0, R2, 0xaad26b49, RZ, 0x3c, !PT ;  /* 0xaad26b4902007812 */ /* 0x002fc400078e3cff */
[----:B------:R-:W-:-:S03]  /*0090*/  LOP3.LUT R2, R3, 0xf7dcefdd, RZ, 0x3c, !PT ;  /* 0xf7dcefdd03027812 */ /* 0x000fc600078e3cff */
[----:B------:R-:W-:Y:S02]  /*00a0*/  IMAD R0, R0, 0x4182bed5, RZ ;  /* 0x4182bed500007824 */ /* 0x000fe400078e02ff */
[----:B------:R-:W-:Y:S02]  /*00b0*/  IMAD R3, R2, -0x658354e5, RZ ;  /* 0x9a7cab1b02037824 */ /* 0x000fe400078e02ff */
[C---:B------:R-:W-:Y:S01]  /*00c0*/  VIADD R5, R0.reuse, 0x75bcd15 ;  /* 0x075bcd1500057836 */ /* 0x040fe20000000000 */
[C---:B------:R-:W-:Y:S01]  /*00d0*/  LOP3.LUT R8, R0.reuse, 0x159a55e5, RZ, 0x3c, !PT ;  /* 0x159a55e500087812 */ /* 0x040fe200078e3cff */
[----:B0-----:R-:W-:Y:S01]  /*00e0*/  IMAD R13, R13, UR6, R4 ;  /* 0x000000060d0d7c24 */ /* 0x001fe2000f8e0204 */
[C---:B------:R-:W-:Y:S01]  /*00f0*/  IADD3 R4, PT, PT, R0.reuse, 0x64f0c9, R3 ;  /* 0x0064f0c900047810 */ /* 0x040fe20007ffe003 */
[----:B------:R-:W-:Y:S01]  /*0100*/  VIADD R11, R0, 0x583f19 ;  /* 0x00583f19000b7836 */ /* 0x000fe20000000000 */
[----:B------:R-:W-:Y:S01]  /*0110*/  LOP3.LUT R10, R3, 0x5491333, RZ, 0x3c, !PT ;  /* 0x05491333030a7812 */ /* 0x000fe200078e3cff */
[C---:B---3--:R-:W-:Y:S01]  /*0120*/  IMAD.WIDE R6, R13.reuse, 0x30, R6 ;  /* 0x000000300d067825 */ /* 0x048fe200078e0206 */
[----:B------:R-:W-:-:S03]  /*0130*/  ISETP.NE.AND P0, PT, R13, RZ, PT ;  /* 0x000000ff0d00720c */ /* 0x000fc60003f05270 */
[----:B------:R-:W-:Y:S01]  /*0140*/  VIADD R9, R3, 0x1f123bb5 ;  /* 0x1f123bb503097836 */ /* 0x000fe20000000000 */
[----:B--2---:R0:W-:Y:S04]  /*0150*/  STG.E.64 desc[UR4][R6.64], R4 ;  /* 0x0000000406007986 */ /* 0x0041e8000c101b04 */
[----:B------:R0:W-:Y:S04]  /*0160*/  STG.E.64 desc[UR4][R6.64+0x8], R8 ;  /* 0x0000080806007986 */ /* 0x0001e8000c101b04 */
[----:B------:R0:W-:Y:S01]  /*0170*/  STG.E.64 desc[UR4][R6.64+0x10], R10 ;  /* 0x0000100a06007986 */ /* 0x0001e2000c101b04 */
[----:B------:R-:W-:Y:S05]  /*0180*/  @!P0 BRA `(.L_x_928) ;  /* 0x0000000c00408947 */ /* 0x000fea0003800000 */
[----:B------:R-:W-:Y:S01]  /*0190*/  SHF.R.S32.HI R0, RZ, 0x1f, R13 ;  /* 0x0000001fff007819 */ /* 0x000fe2000001140d */
[----:B------:R-:W-:-:S07]  /*01a0*/  IMAD.MOV.U32 R12, RZ, RZ, RZ ;  /* 0x000000ffff0c7224 */ /* 0x000fce00078e00ff */
.L_x_934:
[----:B-1----:R-:W-:Y:S01]  /*01b0*/  LOP3.LUT R2, R13, 0x3, RZ, 0xc0, !PT ;  /* 0x000000030d027812 */ /* 0x002fe200078ec0ff */
[----:B------:R-:W-:Y:S03]  /*01c0*/  BSSY.RECONVERGENT B1, `(.L_x_929) ;  /* 0x00000c6000017945 */ /* 0x000fe60003800200 */
[----:B------:R-:W-:-:S04]  /*01d0*/  ISETP.NE.U32.AND P0, PT, R2, RZ, PT ;  /* 0x000000ff0200720c */ /* 0x000fc80003f05070 */
[----:B------:R-:W-:-:S13]  /*01e0*/  ISETP.NE.AND.EX P0, PT, RZ, RZ, PT, P0 ;  /* 0x000000ffff00720c */ /* 0x000fda0003f05300 */
[----:B------:R-:W-:Y:S05]  /*01f0*/  @!P0 BRA `(.L_x_930) ;  /* 0x0000000c00088947 */ /* 0x000fea0003800000 */
[----:B0-----:R-:W0:Y:S01]  /*0200*/  LDC.64 R8, c[0x4][RZ] ;  /* 0x01000000ff087b82 */ /* 0x001e220000000a00 */
[----:B------:R-:W-:Y:S02]  /*0210*/  IMAD.MOV.U32 R14, RZ, RZ, RZ ;  /* 0x000000ffff0e7224 */ /* 0x000fe400078e00ff */
[----:B0-----:R-:W-:-:S07]  /*0220*/  IMAD.WIDE.U32 R8, R12, 0xc80, R8 ;  /* 0x00000c800c087825 */ /* 0x001fce00078e0008 */
.L_x_933:
[----:B-1----:R-:W-:Y:S01]  /*0230*/  IMAD.MOV.U32 R15, RZ, RZ, RZ ;  /* 0x000000ffff0f7224 */ /* 0x002fe200078e00ff */
[----:B------:R-:W-:Y:S01]  /*0240*/  CS2R R2, SRZ ;  /* 0x0000000000027805 */ /* 0x000fe2000001ff00 */
[----:B------:R-:W-:Y:S01]  /*0250*/  IMAD.MOV.U32 R17, RZ, RZ, RZ ;  /* 0x000000ffff117224 */ /* 0x000fe200078e00ff */
[----:B------:R-:W-:-:S07]  /*0260*/  CS2R R4, SRZ ;  /* 0x0000000000047805 */ /* 0x000fce000001ff00 */
.L_x_932:
[----:B------:R-:W-:-:S05]  /*0270*/  IMAD.WIDE.U32 R10, R17, 0x4, R6 ;  /* 0x00000004110a7825 */ /* 0x000fca00078e0006 */
[----:B------:R0:W5:Y:S01]  /*0280*/  LDG.E R16, desc[UR4][R10.64+0x4] ;  /* 0x000004040a107981 */ /* 0x000162000c1e1900 */
[----:B------:R-:W-:-:S07]  /*0290*/  IMAD.MOV.U32 R19, RZ, RZ, RZ ;  /* 0x000000ffff137224 */ /* 0x000fce00078e00ff */
.L_x_931:
[----:B-----5:R-:W-:Y:S01]  /*02a0*/  SHF.R.U32.HI R24, RZ, R19, R16 ;  /* 0x00000013ff187219 */ /* 0x020fe20000011610 */
[----:B0-----:R-:W-:-:S03]  /*02b0*/  IMAD.SHL.U32 R10, R17, 0x20, RZ ;  /* 0x00000020110a7824 */ /* 0x001fc600078e00ff */
[----:B------:R-:W-:Y:S01]  /*02c0*/  LOP3.LUT R11, R24, 0x1, RZ, 0xc0, !PT ;  /* 0x00000001180b7812 */ /* 0x000fe200078ec0ff */
[----:B------:R-:W-:-:S03]  /*02d0*/  IMAD.IADD R10, R10, 0x1, R19 ;  /* 0x000000010a0a7824 */ /* 0x000fc600078e0213 */
[----:B------:R-:W-:Y:S01]  /*02e0*/  ISETP.NE.U32.AND P0, PT, R11, 0x1, PT ;  /* 0x000000010b00780c */ /* 0x000fe20003f05070 */
[----:B------:R-:W-:-:S03]  /*02f0*/  IMAD R11, R10, 0x5, RZ ;  /* 0x000000050a0b7824 */ /* 0x000fc600078e02ff */
[----:B------:R-:W-:Y:S01]  /*0300*/  R2P PR, R24, 0x7e ;  /* 0x0000007e18007804 */ /* 0x000fe20000000000 */
[----:B------:R-:W-:-:S08]  /*0310*/  IMAD.WIDE.U32 R10, R11, 0x4, R8 ;  /* 0x000000040b0a7825 */ /* 0x000fd000078e0008 */
[----:B------:R-:W2:Y:S04]  /*0320*/  @!P0 LDG.E R18, desc[UR4][R10.64] ;  /* 0x000000040a128981 */ /* 0x000ea8000c1e1900 */
[----:B------:R-:W3:Y:S04]  /*0330*/  @!P0 LDG.E R20, desc[UR4][R10.64+0x10] ;  /* 0x000010040a148981 */ /* 0x000ee8000c1e1900 */
[----:B------:R-:W4:Y:S04]  /*0340*/  @P1 LDG.E R22, desc[UR4][R10.64+0x14] ;  /* 0x000014040a161981 */ /* 0x000f28000c1e1900 */
[----:B------:R-:W4:Y:S04]  /*0350*/  @P2 LDG.E R26, desc[UR4][R10.64+0x28] ;  /* 0x000028040a1a2981 */ /* 0x000f28000c1e1900 */
[----:B------:R-:W4:Y:S04]  /*0360*/  @!P0 LDG.E R21, desc[UR4][R10.64+0x4] ;  /* 0x000004040a158981 */ /* 0x000f28000c1e1900 */
[----:B------:R-:W4:Y:S04]  /*0370*/  @!P0 LDG.E R23, desc[UR4][R10.64+0xc] ;  /* 0x00000c040a178981 */ /* 0x000f28000c1e1900 */
[----:B------:R-:W4:Y:S04]  /*0380*/  @P1 LDG.E R25, desc[UR4][R10.64+0x18] ;  /* 0x000018040a191981 */ /* 0x000f28000c1e1900 */
[----:B------:R-:W4:Y:S04]  /*0390*/  @P3 LDG.E R28, desc[UR4][R10.64+0x3c] ;  /* 0x00003c040a1c3981 */ /* 0x000f28000c1e1900 */
[----:B------:R-:W4:Y:S01]  /*03a0*/  @P6 LDG.E R27, desc[UR4][R10.64+0x7c] ;  /* 0x00007c040a1b6981 */ /* 0x000f22000c1e1900 */
[----:B--2---:R-:W-:-:S03]  /*03b0*/  @!P0 LOP3.LUT R15, R15, R18, RZ, 0x3c, !PT ;  /* 0x000000120f0f8212 */ /* 0x004fc600078e3cff */
[----:B------:R-:W2:Y:S01]  /*03c0*/  @!P0 LDG.E R18, desc[UR4][R10.64+0x8] ;  /* 0x000008040a128981 */ /* 0x000ea2000c1e1900 */
[----:B---3--:R-:W-:-:S03]  /*03d0*/  @!P0 LOP3.LUT R3, R3, R20, RZ, 0x3c, !PT ;  /* 0x0000001403038212 */ /* 0x008fc600078e3cff */
[----:B------:R-:W3:Y:S01]  /*03e0*/  @P1 LDG.E R20, desc[UR4][R10.64+0x24] ;  /* 0x000024040a141981 */ /* 0x000ee2000c1e1900 */
[----:B----4-:R-:W-:-:S03]  /*03f0*/  @P1 LOP3.LUT R15, R15, R22, RZ, 0x3c, !PT ;  /* 0x000000160f0f1212 */ /* 0x010fc600078e3cff */
[----:B------:R-:W4:Y:S01]  /*0400*/  @P2 LDG.E R22, desc[UR4][R10.64+0x38] ;  /* 0x000038040a162981 */ /* 0x000f22000c1e1900 */
[----:B------:R-:W-:-:S03]  /*0410*/  @P2 LOP3.LUT R15, R15, R26, RZ, 0x3c, !PT ;  /* 0x0000001a0f0f2212 */ /* 0x000fc600078e3cff */
[----:B------:R-:W4:Y:S01]  /*0420*/  @P4 LDG.E R26, desc[UR4][R10.64+0x50] ;  /* 0x000050040a1a4981 */ /* 0x000f22000c1e1900 */
[----:B------:R-:W-:-:S03]  /*0430*/  @!P0 LOP3.LUT R4, R4, R21, RZ, 0x3c, !PT ;  /* 0x0000001504048212 */ /* 0x000fc600078e3cff */
[----:B------:R-:W4:Y:S01]  /*0440*/  @P1 LDG.E R21, desc[UR4][R10.64+0x20] ;  /* 0x000020040a151981 */ /* 0x000f22000c1e1900 */
[----:B------:R-:W-:-:S03]  /*0450*/  @!P0 LOP3.LUT R2, R2, R23, RZ, 0x3c, !PT ;  /* 0x0000001702028212 */ /* 0x000fc600078e3cff */
[----:B------:R-:W4:Y:S01]  /*0460*/  @P2 LDG.E R23, desc[UR4][R10.64+0x2c] ;  /* 0x00002c040a172981 */ /* 0x000f22000c1e1900 */
[----:B------:R-:W-:-:S03]  /*0470*/  @P1 LOP3.LUT R4, R4, R25, RZ, 0x3c, !PT ;  /* 0x0000001904041212 */ /* 0x000fc600078e3cff */
[----:B------:R-:W4:Y:S01]  /*0480*/  @P2 LDG.E R25, desc[UR4][R10.64+0x34] ;  /* 0x000034040a192981 */ /* 0x000f22000c1e1900 */
[----:B--2---:R-:W-:-:S03]  /*0490*/  @!P0 LOP3.LUT R5, R5, R18, RZ, 0x3c, !PT ;  /* 0x0000001205058212 */ /* 0x004fc600078e3cff */
[----:B------:R-:W2:Y:S01]  /*04a0*/  @P1 LDG.E R18, desc[UR4][R10.64+0x1c] ;  /* 0x00001c040a121981 */ /* 0x000ea2000c1e1900 */
[----:B---3--:R-:W-:-:S03]  /*04b0*/  @P1 LOP3.LUT R3, R3, R20, RZ, 0x3c, !PT ;  /* 0x0000001403031212 */ /* 0x008fc600078e3cff */
[----:B------:R-:W3:Y:S01]  /*04c0*/  @P2 LDG.E R20, desc[UR4][R10.64+0x30] ;  /* 0x000030040a142981 */ /* 0x000ee2000c1e1900 */
[----:B----4-:R-:W-:-:S03]  /*04d0*/  @P2 LOP3.LUT R3, R3, R22, RZ, 0x3c, !PT ;  /* 0x0000001603032212 */ /* 0x010fc600078e3cff */
[----:B------:R-:W4:Y:S01]  /*04e0*/  @P3 LDG.E R22, desc[UR4][R10.64+0x4c] ;  /* 0x00004c040a163981 */ /* 0x000f22000c1e1900 */
[----:B------:R-:W-:-:S04]  /*04f0*/  @P3 LOP3.LUT R15, R15, R28, RZ, 0x3c, !PT ;  /* 0x0000001c0f0f3212 */ /* 0x000fc800078e3cff */
[----:B------:R-:W-:Y:S02]  /*0500*/  @P4 LOP3.LUT R15, R15, R26, RZ, 0x3c, !PT ;  /* 0x0000001a0f0f4212 */ /* 0x000fe400078e3cff */
[----:B------:R-:W-:Y:S01]  /*0510*/  @P1 LOP3.LUT R2, R2, R21, RZ, 0x3c, !PT ;  /* 0x0000001502021212 */ /* 0x000fe200078e3cff */
[----:B------:R-:W4:Y:S04]  /*0520*/  @P5 LDG.E R26, desc[UR4][R10.64+0x64] ;  /* 0x000064040a1a5981 */ /* 0x000f28000c1e1900 */
[----:B------:R-:W4:Y:S01]  /*0530*/  @P3 LDG.E R21, desc[UR4][R10.64+0x40] ;  /* 0x000040040a153981 */ /* 0x000f22000c1e1900 */
[----:B------:R-:W-:Y:S02]  /*0540*/  @P2 LOP3.LUT R4, R4, R23, RZ, 0x3c, !PT ;  /* 0x0000001704042212 */ /* 0x000fe400078e3cff */
[----:B------:R-:W-:Y:S01]  /*0550*/  @P2 LOP3.LUT R2, R2, R25, RZ, 0x3c, !PT ;  /* 0x0000001902022212 */ /* 0x000fe200078e3cff */
[----:B------:R-:W4:Y:S04]  /*0560*/  @P3 LDG.E R23, desc[UR4][R10.64+0x48] ;  /* 0x000048040a173981 */ /* 0x000f28000c1e1900 */
[----:B------:R-:W4:Y:S01]  /*0570*/  @P4 LDG.E R25, desc[UR4][R10.64+0x54] ;  /* 0x000054040a194981 */ /* 0x000f22000c1e1900 */
[----:B--2---:R-:W-:-:S03]  /*0580*/  @P1 LOP3.LUT R5, R5, R18, RZ, 0x3c, !PT ;  /* 0x0000001205051212 */ /* 0x004fc600078e3cff */
[----:B------:R-:W2:Y:S01]  /*0590*/  @P3 LDG.E R18, desc[UR4][R10.64+0x44] ;  /* 0x000044040a123981 */ /* 0x000ea2000c1e1900 */
[----:B---3--:R-:W-:-:S03]  /*05a0*/  @P2 LOP3.LUT R5, R5, R20, RZ, 0x3c, !PT ;  /* 0x0000001405052212 */ /* 0x008fc600078e3cff */
[----:B------:R-:W3:Y:S01]  /*05b0*/  @P4 LDG.E R20, desc[UR4][R10.64+0x58] ;  /* 0x000058040a144981 */ /* 0x000ee2000c1e1900 */
[----:B----4-:R-:W-:-:S03]  /*05c0*/  @P3 LOP3.LUT R3, R3, R22, RZ, 0x3c, !PT ;  /* 0x0000001603033212 */ /* 0x010fc600078e3cff */
[----:B------:R-:W4:Y:S01]  /*05d0*/  @P4 LDG.E R22, desc[UR4][R10.64+0x60] ;  /* 0x000060040a164981 */ /* 0x000f22000c1e1900 */
[----:B------:R-:W-:Y:S02]  /*05e0*/  LOP3.LUT P0, RZ, R24, 0x80, RZ, 0xc0, !PT ;  /* 0x0000008018ff7812 */ /* 0x000fe4000780c0ff */
[----:B------:R-:W-:Y:S02]  /*05f0*/  @P5 LOP3.LUT R15, R15, R26, RZ, 0x3c, !PT ;  /* 0x0000001a0f0f5212 */ /* 0x000fe400078e3cff */
[----:B------:R-:W4:Y:S01]  /*0600*/  @P6 LDG.E R26, desc[UR4][R10.64+0x78] ;  /* 0x000078040a1a6981 */ /* 0x000f22000c1e1900 */
[----:B------:R-:W-:-:S03]  /*0610*/  @P3 LOP3.LUT R4, R4, R21, RZ, 0x3c, !PT ;  /* 0x0000001504043212 */ /* 0x000fc600078e3cff */
[----:B------:R-:W4:Y:S01]  /*0620*/  @P4 LDG.E R21, desc[UR4][R10.64+0x5c] ;  /* 0x00005c040a154981 */ /* 0x000f22000c1e1900 */
[----:B------:R-:W-:-:S03]  /*0630*/  @P3 LOP3.LUT R2, R2, R23, RZ, 0x3c, !PT ;  /* 0x0000001702023212 */ /* 0x000fc600078e3cff */
[----:B------:R-:W4:Y:S01]  /*0640*/  @P5 LDG.E R23, desc[UR4][R10.64+0x68] ;  /* 0x000068040a175981 */ /* 0x000f22000c1e1900 */
[----:B------:R-:W-:-:S03]  /*0650*/  @P4 LOP3.LUT R4, R4, R25, RZ, 0x3c, !PT ;  /* 0x0000001904044212 */ /* 0x000fc600078e3cff */
[----:B------:R-:W4:Y:S01]  /*0660*/  @P5 LDG.E R25, desc[UR4][R10.64+0x70] ;  /* 0x000070040a195981 */ /* 0x000f22000c1e1900 */
[----:B--2---:R-:W-:-:S03]  /*0670*/  @P3 LOP3.LUT R5, R5, R18, RZ, 0x3c, !PT ;  /* 0x0000001205053212 */ /* 0x004fc600078e3cff */
[----:B------:R-:W2:Y:S01]  /*0680*/  @P5 LDG.E R18, desc[UR4][R10.64+0x6c] ;  /* 0x00006c040a125981 */ /* 0x000ea2000c1e1900 */
[----:B---3--:R-:W-:-:S03]  /*0690*/  @P4 LOP3.LUT R5, R5, R20, RZ, 0x3c, !PT ;  /* 0x0000001405054212 */ /* 0x008fc600078e3cff */
[----:B------:R-:W3:Y:S01]  /*06a0*/  @P5 LDG.E R20, desc[UR4][R10.64+0x74] ;  /* 0x000074040a145981 */ /* 0x000ee2000c1e1900 */
[----:B----4-:R-:W-:-:S03]  /*06b0*/  @P4 LOP3.LUT R3, R3, R22, RZ, 0x3c, !PT ;  /* 0x0000001603034212 */ /* 0x010fc600078e3cff */
[----:B------:R-:W4:Y:S01]  /*06c0*/  @P0 LDG.E R22, desc[UR4][R10.64+0x8c] ;  /* 0x00008c040a160981 */ /* 0x000f22000c1e1900 */
[----:B------:R-:W-:-:S03]  /*06d0*/  @P6 LOP3.LUT R15, R15, R26, RZ, 0x3c, !PT ;  /* 0x0000001a0f0f6212 */ /* 0x000fc600078e3cff */
        /* <DEDUP_REMOVED lines=13> */
[----:B------:R-:W-:Y:S02]  /*07b0*/  @P6 LOP3.LUT R4, R4, R27, RZ, 0x3c, !PT ;  /* 0x0000001b04046212 */ /* 0x000fe400078e3cff */
[----:B------:R-:W-:Y:S02]  /*07c0*/  @P6 LOP3.LUT R2, R2, R21, RZ, 0x3c, !PT ;  /* 0x0000001502026212 */ /* 0x000fe400078e3cff */
[----:B------:R-:W-:Y:S02]  /*07d0*/  @P0 LOP3.LUT R4, R4, R23, RZ, 0x3c, !PT ;  /* 0x0000001704040212 */ /* 0x000fe400078e3cff */
[----:B------:R-:W-:Y:S02]  /*07e0*/  @P0 LOP3.LUT R2, R2, R25, RZ, 0x3c, !PT ;  /* 0x0000001902020212 */ /* 0x000fe400078e3cff */
[----:B--2---:R-:W-:Y:S02]  /*07f0*/  @P6 LOP3.LUT R5, R5, R18, RZ, 0x3c, !PT ;  /* 0x0000001205056212 */ /* 0x004fe400078e3cff */
[----:B---3--:R-:W-:-:S02]  /*0800*/  @P6 LOP3.LUT R3, R3, R20, RZ, 0x3c, !PT ;  /* 0x0000001403036212 */ /* 0x008fc400078e3cff */
[----:B----4-:R-:W-:Y:S02]  /*0810*/  @P0 LOP3.LUT R5, R5, R22, RZ, 0x3c, !PT ;  /* 0x0000001605050212 */ /* 0x010fe400078e3cff */
[----:B------:R-:W-:Y:S02]  /*0820*/  @P0 LOP3.LUT R3, R3, R26, RZ, 0x3c, !PT ;  /* 0x0000001a03030212 */ /* 0x000fe400078e3cff */
[----:B------:R-:W-:-:S13]  /*0830*/  R2P PR, R24.B1, 0x7f ;  /* 0x0000007f18007804 */ /* 0x000fda0000001000 */
[----:B------:R-:W2:Y:S04]  /*0840*/  @P0 LDG.E R18, desc[UR4][R10.64+0xa0] ;  /* 0x0000a0040a120981 */ /* 0x000ea8000c1e1900 */
[----:B------:R-:W3:Y:S04]  /*0850*/  @P1 LDG.E R22, desc[UR4][R10.64+0xb4] ;  /* 0x0000b4040a161981 */ /* 0x000ee8000c1e1900 */
[----:B------:R-:W4:Y:S04]  /*0860*/  @P2 LDG.E R26, desc[UR4][R10.64+0xc8] ;  /* 0x0000c8040a1a2981 */ /* 0x000f28000c1e1900 */
[----:B------:R-:W4:Y:S04]  /*0870*/  @P3 LDG.E R28, desc[UR4][R10.64+0xdc] ;  /* 0x0000dc040a1c3981 */ /* 0x000f28000c1e1900 */
[----:B------:R-:W4:Y:S04]  /*0880*/  @P0 LDG.E R23, desc[UR4][R10.64+0xa4] ;  /* 0x0000a4040a170981 */ /* 0x000f28000c1e1900 */
[----:B------:R-:W4:Y:S04]  /*0890*/  @P0 LDG.E R20, desc[UR4][R10.64+0xa8] ;  /* 0x0000a8040a140981 */ /* 0x000f28000c1e1900 */
[----:B------:R-:W4:Y:S04]  /*08a0*/  @P4 LDG.E R25, desc[UR4][R10.64+0xf0] ;  /* 0x0000f0040a194981 */ /* 0x000f28000c1e1900 */
        /* <DEDUP_REMOVED lines=21> */
[----:B------:R-:W-:Y:S02]  /*0a00*/  LOP3.LUT P0, RZ, R24, 0x8000, RZ, 0xc0, !PT ;  /* 0x0000800018ff7812 */ /* 0x000fe4000780c0ff */
[----:B----4-:R-:W-:Y:S01]  /*0a10*/  @P5 LOP3.LUT R15, R15, R26, RZ, 0x3c, !PT ;  /* 0x0000001a0f0f5212 */ /* 0x010fe200078e3cff */
[----:B------:R-:W4:Y:S04]  /*0a20*/  @P3 LDG.E R24, desc[UR4][R10.64+0xe4] ;  /* 0x0000e4040a183981 */ /* 0x000f28000c1e1900 */
[----:B------:R-:W2:Y:S01]  /*0a30*/  @P6 LDG.E R26, desc[UR4][R10.64+0x118] ;  /* 0x000118040a1a6981 */ /* 0x000ea2000c1e1900 */
        /* <DEDUP_REMOVED lines=8> */
[----:B---3--:R-:W-:-:S03]  /*0ac0*/  @P2 LOP3.LUT R3, R3, R22, RZ, 0x3c, !PT ;  /* 0x0000001603032212 */ /* 0x008fc600078e3cff */
[----:B------:R-:W3:Y:S01]  /*0ad0*/  @P4 LDG.E R22, desc[UR4][R10.64+0x100] ;  /* 0x000100040a164981 */ /* 0x000ee2000c1e1900 */
[----:B--2---:R-:W-:-:S03]  /*0ae0*/  @P6 LOP3.LUT R15, R15, R26, RZ, 0x3c, !PT ;  /* 0x0000001a0f0f6212 */ /* 0x004fc600078e3cff */
[----:B------:R-:W2:Y:S01]  /*0af0*/  @P0 LDG.E R26, desc[UR4][R10.64+0x12c] ;  /* 0x00012c040a1a0981 */ /* 0x000ea2000c1e1900 */
[----:B----4-:R-:W-:-:S03]  /*0b00*/  @P2 LOP3.LUT R2, R2, R23, RZ, 0x3c, !PT ;  /* 0x0000001702022212 */ /* 0x010fc600078e3cff */
[----:B------:R-:W4:Y:S01]  /*0b10*/  @P4 LDG.E R23, desc[UR4][R10.64+0xfc] ;  /* 0x0000fc040a174981 */ /* 0x000f22000c1e1900 */
[----:B------:R-:W-:-:S03]  /*0b20*/  @P2 LOP3.LUT R5, R5, R20, RZ, 0x3c, !PT ;  /* 0x0000001405052212 */ /* 0x000fc600078e3cff */
[----:B------:R-:W4:Y:S01]  /*0b30*/  @P4 LDG.E R20, desc[UR4][R10.64+0xf8] ;  /* 0x0000f8040a144981 */ /* 0x000f22000c1e1900 */
[----:B------:R-:W-:Y:S02]  /*0b40*/  @P3 LOP3.LUT R2, R2, R27, RZ, 0x3c, !PT ;  /* 0x0000001b02023212 */ /* 0x000fe400078e3cff */
[----:B------:R-:W-:Y:S01]  /*0b50*/  @P3 LOP3.LUT R4, R4, R25, RZ, 0x3c, !PT ;  /* 0x0000001904043212 */ /* 0x000fe200078e3cff */
[----:B------:R-:W4:Y:S01]  /*0b60*/  @P5 LDG.E R27, desc[UR4][R10.64+0x110] ;  /* 0x000110040a1b5981 */ /* 0x000f22000c1e1900 */
[----:B------:R-:W-:-:S03]  /*0b70*/  @P3 LOP3.LUT R5, R5, R24, RZ, 0x3c, !PT ;  /* 0x0000001805053212 */ /* 0x000fc600078e3cff */
[----:B------:R-:W4:Y:S04]  /*0b80*/  @P5 LDG.E R25, desc[UR4][R10.64+0x108] ;  /* 0x000108040a195981 */ /* 0x000f28000c1e1900 */
        /* <DEDUP_REMOVED lines=19> */
[----:B------:R-:W-:-:S05]  /*0cc0*/  VIADD R19, R19, 0x10 ;  /* 0x0000001013137836 */ /* 0x000fca0000000000 */
[----:B------:R-:W-:Y:S02]  /*0cd0*/  ISETP.NE.AND P1, PT, R19, 0x20, PT ;  /* 0x000000201300780c */ /* 0x000fe40003f25270 */
[----:B------:R-:W-:Y:S02]  /*0ce0*/  @P5 LOP3.LUT R3, R3, R18, RZ, 0x3c, !PT ;  /* 0x0000001203035212 */ /* 0x000fe400078e3cff */
[----:B------:R-:W-:Y:S02]  /*0cf0*/  @P6 LOP3.LUT R4, R4, R21, RZ, 0x3c, !PT ;  /* 0x0000001504046212 */ /* 0x000fe400078e3cff */
[----:B---3--:R-:W-:-:S04]  /*0d00*/  @P6 LOP3.LUT R3, R3, R22, RZ, 0x3c, !PT ;  /* 0x0000001603036212 */ /* 0x008fc800078e3cff */
[----:B--2---:R-:W-:Y:S02]  /*0d10*/  @P0 LOP3.LUT R3, R3, R26, RZ, 0x3c, !PT ;  /* 0x0000001a03030212 */ /* 0x004fe400078e3cff */
[----:B----4-:R-:W-:Y:S02]  /*0d20*/  @P6 LOP3.LUT R2, R2, R23, RZ, 0x3c, !PT ;  /* 0x0000001702026212 */ /* 0x010fe400078e3cff */
[----:B------:R-:W-:Y:S02]  /*0d30*/  @P6 LOP3.LUT R5, R5, R20, RZ, 0x3c, !PT ;  /* 0x0000001405056212 */ /* 0x000fe400078e3cff */
[----:B------:R-:W-:Y:S02]  /*0d40*/  @P0 LOP3.LUT R2, R2, R27, RZ, 0x3c, !PT ;  /* 0x0000001b02020212 */ /* 0x000fe400078e3cff */
[----:B------:R-:W-:Y:S02]  /*0d50*/  @P0 LOP3.LUT R4, R4, R25, RZ, 0x3c, !PT ;  /* 0x0000001904040212 */ /* 0x000fe400078e3cff */
[----:B------:R-:W-:Y:S01]  /*0d60*/  @P0 LOP3.LUT R5, R5, R24, RZ, 0x3c, !PT ;  /* 0x0000001805050212 */ /* 0x000fe200078e3cff */
[----:B------:R-:W-:Y:S06]  /*0d70*/  @P1 BRA `(.L_x_931) ;  /* 0xfffffff400481947 */ /* 0x000fec000383ffff */
[----:B------:R-:W-:-:S05]  /*0d80*/  VIADD R17, R17, 0x1 ;  /* 0x0000000111117836 */ /* 0x000fca0000000000 */
[----:B------:R-:W-:-:S13]  /*0d90*/  ISETP.NE.AND P0, PT, R17, 0x5, PT ;  /* 0x000000051100780c */ /* 0x000fda0003f05270 */
[----:B------:R-:W-:Y:S05]  /*0da0*/  @P0 BRA `(.L_x_932) ;  /* 0xfffffff400300947 */ /* 0x000fea000383ffff */
[----:B------:R1:W-:Y:S01]  /*0db0*/  STG.E.64 desc[UR4][R6.64+0x8], R4 ;  /* 0x0000080406007986 */ /* 0x0003e2000c101b04 */
[----:B------:R-:W-:Y:S01]  /*0dc0*/  VIADD R14, R14, 0x1 ;  /* 0x000000010e0e7836 */ /* 0x000fe20000000000 */
[----:B------:R-:W-:Y:S02]  /*0dd0*/  LOP3.LUT R11, R13, 0x3, RZ, 0xc0, !PT ;  /* 0x000000030d0b7812 */ /* 0x000fe400078ec0ff */
[----:B------:R1:W-:Y:S02]  /*0de0*/  STG.E.64 desc[UR4][R6.64+0x10], R2 ;  /* 0x0000100206007986 */ /* 0x0003e4000c101b04 */
[----:B------:R-:W-:Y:S02]  /*0df0*/  ISETP.GE.U32.AND P0, PT, R14, R11, PT ;  /* 0x0000000b0e00720c */ /* 0x000fe40003f06070 */
[----:B------:R1:W-:Y:S11]  /*0e00*/  STG.E desc[UR4][R6.64+0x4], R15 ;  /* 0x0000040f06007986 */ /* 0x0003f6000c101904 */
[----:B------:R-:W-:Y:S05]  /*0e10*/  @!P0 BRA `(.L_x_933) ;  /* 0xfffffff400048947 */ /* 0x000fea000383ffff */
.L_x_930:
[----:B------:R-:W-:Y:S05]  /*0e20*/  BSYNC.RECONVERGENT B1 ;  /* 0x0000000000017941 */ /* 0x000fea0003800200 */
.L_x_929:
[C---:B------:R-:W-:Y:S01]  /*0e30*/  ISETP.GT.U32.AND P0, PT, R13.reuse, 0x3, PT ;  /* 0x000000030d00780c */ /* 0x040fe20003f04070 */
[----:B------:R-:W-:Y:S01]  /*0e40*/  VIADD R12, R12, 0x1 ;  /* 0x000000010c0c7836 */ /* 0x000fe20000000000 */
[--C-:B------:R-:W-:Y:S02]  /*0e50*/  SHF.R.U64 R13, R13, 0x2, R0.reuse ;  /* 0x000000020d0d7819 */ /* 0x100fe40000001200 */
[----:B------:R-:W-:Y:S02]  /*0e60*/  ISETP.GT.U32.AND.EX P0, PT, R0, RZ, PT, P0 ;  /* 0x000000ff0000720c */ /* 0x000fe40003f04100 */
[----:B------:R-:W-:-:S11]  /*0e70*/  SHF.R.U32.HI R0, RZ, 0x2, R0 ;  /* 0x00000002ff007819 */ /* 0x000fd60000011600 */
[----:B------:R-:W-:Y:S05]  /*0e80*/  @P0 BRA `(.L_x_934) ;  /* 0xfffffff000c80947 */ /* 0x000fea000383ffff */
.L_x_928:
[----:B------:R-:W-:Y:S05]  /*0e90*/  BSYNC.RECONVERGENT B0 ;  /* 0x0000000000007941 */ /* 0x000fea0003800200 */
.L_x_927:
[----:B------:R-:W-:Y:S04]  /*0ea0*/  STG.E.64 desc[UR4][R6.64+0x18], RZ ;  /* 0x000018ff06007986 */ /* 0x000fe8000c101b04 */
[----:B------:R-:W-:Y:S04]  /*0eb0*/  STG.E desc[UR4][R6.64+0x20], RZ ;  /* 0x000020ff06007986 */ /* 0x000fe8000c101904 */
[----:B------:R-:W-:Y:S01]  /*0ec0*/  STG.E.64 desc[UR4][R6.64+0x28], RZ ;  /* 0x000028ff06007986 */ /* 0x000fe2000c101b04 */
[----:B------:R-:W-:Y:S05]  /*0ed0*/  EXIT ;  /* 0x000000000000794d */ /* 0x000fea0003800000 */
.L_x_935:
        /* <DEDUP_REMOVED lines=10> */
.L_x_1152:


//--------------------- .text._Z12colourMinMaxPiS_S_iiS_i --------------------------
	.section	.text._Z12colourMinMaxPiS_S_iiS_i,"ax",@progbits
	.align	128
        .global         _Z12colourMinMaxPiS_S_iiS_i
        .type           _Z12colourMinMaxPiS_S_iiS_i,@function
        .size           _Z12colourMinMaxPiS_S_iiS_i,(.L_x_1153 - _Z12colourMinMaxPiS_S_iiS_i)
        .other          _Z12colourMinMaxPiS_S_iiS_i,@"STO_CUDA_ENTRY STV_DEFAULT"
_Z12colourMinMaxPiS_S_iiS_i:
.text._Z12colourMinMaxPiS_S_iiS_i:
        /* <DEDUP_REMOVED lines=9> */
[----:B------:R-:W1:Y:S01]  /*0090*/  LDCU.64 UR4, c[0x0][0x358] ;  /* 0x00006b00ff0477ac */ /* 0x000e620008000a00 */
[----:B0-----:R-:W-:-:S05]  /*00a0*/  IMAD.WIDE R2, R0, 0x4, R2 ;  /* 0x0000000400027825 */ /* 0x001fca00078e0202 */
[----:B-1----:R-:W2:Y:S02]  /*00b0*/  LDG.E R4, desc[UR4][R2.64] ;  /* 0x0000000402047981 */ /* 0x002ea4000c1e1900 */
[----:B--2---:R-:W-:-:S13]  /*00c0*/  ISETP.NE.AND P0, PT, R4, RZ, PT ;  /* 0x000000ff0400720c */ /* 0x004fda0003f05270 */
[----:B------:R-:W-:Y:S05]  /*00d0*/  @P0 EXIT ;  /* 0x000000000000094d */ /* 0x000fea0003800000 */
[----:B------:R-:W0:Y:S02]  /*00e0*/  LDC.64 R4, c[0x0][0x380] ;  /* 0x0000e000ff047b82 */ /* 0x000e240000000a00 */
[----:B0-----:R-:W-:-:S05]  /*00f0*/  IMAD.WIDE R4, R0, 0x4, R4 ;  /* 0x0000000400047825 */ /* 0x001fca00078e0204 */
[----:B------:R-:W2:Y:S04]  /*0100*/  LDG.E R15, desc[UR4][R4.64] ;  /* 0x00000004040f7981 */ /* 0x000ea8000c1e1900 */
[----:B------:R-:W2:Y:S01]  /*0110*/  LDG.E R12, desc[UR4][R4.64+0x4] ;  /* 0x00000404040c7981 */ /* 0x000ea2000c1e1900 */
[----:B------:R-:W-:Y:S01]  /*0120*/  BSSY.RECONVERGENT B0, `(.L_x_936) ;  /* 0x0000049000007945 */ /* 0x000fe20003800200 */
[----:B------:R-:W-:Y:S02]  /*0130*/  PLOP3.LUT P0, PT, PT, PT, PT, 0x8, 0x80 ;  /* 0x000000000080781c */ /* 0x000fe40003f0e170 */
[----:B------:R-:W-:Y:S02]  /*0140*/  PLOP3.LUT P1, PT, PT, PT, PT, 0x8, 0x80 ;  /* 0x000000000080781c */ /* 0x000fe40003f2e170 */
[----:B--2---:R-:W-:-:S13]  /*0150*/  ISETP.GE.AND P2, PT, R15, R12, PT ;  /* 0x0000000c0f00720c */ /* 0x004fda0003f46270 */
[----:B------:R-:W-:Y:S05]  /*0160*/  @P2 BRA `(.L_x_937) ;  /* 0x0000000400102947 */ /* 0x000fea0003800000 */
[----:B------:R-:W0:Y:S08]  /*0170*/  LDC.64 R10, c[0x0][0x390] ;  /* 0x0000e400ff0a7b82 */ /* 0x000e300000000a00 */
[----:B------:R-:W1:Y:S08]  /*0180*/  LDC.64 R4, c[0x0][0x3a0] ;  /* 0x0000e800ff047b82 */ /* 0x000e700000000a00 */
[----:B------:R-:W2:Y:S01]  /*0190*/  LDC.64 R6, c[0x0][0x390] ;  /* 0x0000e400ff067b82 */ /* 0x000ea20000000a00 */
[----:B0-----:R-:W-:-:S07]  /*01a0*/  IMAD.WIDE R10, R0, 0x4, R10 ;  /* 0x00000004000a7825 */ /* 0x001fce00078e020a */
[----:B------:R-:W0:Y:S01]  /*01b0*/  LDC.64 R8, c[0x0][0x388] ;  /* 0x0000e200ff087b82 */ /* 0x000e220000000a00 */
[----:B------:R3:W5:Y:S01]  /*01c0*/  LDG.E R13, desc[UR4][R10.64] ;  /* 0x000000040a0d7981 */ /* 0x000762000c1e1900 */
[----:B------:R-:W-:Y:S01]  /*01d0*/  BSSY.RECONVERGENT B1, `(.L_x_938) ;  /* 0x0000039000017945 */ /* 0x000fe20003800200 */
[----:B------:R-:W-:Y:S02]  /*01e0*/  IMAD.MOV.U32 R14, RZ, RZ, 0x1 ;  /* 0x00000001ff0e7424 */ /* 0x000fe400078e00ff */
[----:B-1----:R-:W-:-:S07]  /*01f0*/  IMAD.MOV.U32 R18, RZ, RZ, 0x1 ;  /* 0x00000001ff127424 */ /* 0x002fce00078e00ff */
.L_x_944:
[----:B0--3--:R-:W-:-:S05]  /*0200*/  IMAD.WIDE R10, R15, 0x4, R8 ;  /* 0x000000040f0a7825 */ /* 0x009fca00078e0208 */
[----:B------:R-:W3:Y:S01]  /*0210*/  LDG.E R19, desc[UR4][R10.64] ;  /* 0x000000040a137981 */ /* 0x000ee2000c1e1900 */
[----:B------:R-:W-:Y:S01]  /*0220*/  VIADD R15, R15, 0x1 ;  /* 0x000000010f0f7836 */ /* 0x000fe20000000000 */
[----:B------:R-:W-:Y:S04]  /*0230*/  BSSY.RECONVERGENT B2, `(.L_x_939) ;  /* 0x0000031000027945 */ /* 0x000fe80003800200 */
[----:B------:R-:W-:Y:S02]  /*0240*/  ISETP.NE.AND P2, PT, R15, R12, PT ;  /* 0x0000000c0f00720c */ /* 0x000fe40003f45270 */
[----:B---3--:R-:W-:-:S13]  /*0250*/  ISETP.NE.AND P0, PT, R19, RZ, PT ;  /* 0x000000ff1300720c */ /* 0x008fda0003f05270 */
[----:B------:R-:W-:Y:S05]  /*0260*/  @!P0 BRA `(.L_x_940) ;  /* 0x0000000000b48947 */ /* 0x000fea0003800000 */
[----:B------:R-:W-:Y:S01]  /*0270*/  LOP3.LUT P1, RZ, R18, 0xff, RZ, 0xc0, !PT ;  /* 0x000000ff12ff7812 */ /* 0x000fe2000782c0ff */
[----:B------:R-:W-:Y:S01]  /*0280*/  BSSY.RELIABLE B3, `(.L_x_941) ;  /* 0x0000022000037945 */ /* 0x000fe20003800100 */
[C---:B------:R-:W-:Y:S01]  /*0290*/  IMAD.WIDE R16, R19.reuse, 0x4, R4 ;  /* 0x0000000413107825 */ /* 0x040fe200078e0204 */
[----:B------:R-:W-:Y:S02]  /*02a0*/  PRMT R18, RZ, 0x7610, R18 ;  /* 0x00007610ff127816 */ /* 0x000fe40000000012 */
[----:B------:R-:W-:Y:S01]  /*02b0*/  PLOP3.LUT P0, PT, P1, PT, PT, 0x8, 0x80 ;  /* 0x000000000080781c */ /* 0x000fe20000f0e170 */
[----:B--2---:R-:W-:-:S07]  /*02c0*/  IMAD.WIDE R10, R19, 0x4, R6 ;  /* 0x00000004130a7825 */ /* 0x004fce00078e0206 */
[----:B------:R-:W-:Y:S05]  /*02d0*/  @!P1 BRA `(.L_x_942) ;  /* 0x00000000004c9947 */ /* 0x000fea0003800000 */
[----:B------:R-:W2:Y:S02]  /*02e0*/  LDG.E R18, desc[UR4][R16.64+-0x4] ;  /* 0xfffffc0410127981 */ /* 0x000ea4000c1e1900 */
[----:B--2---:R-:W-:Y:S01]  /*02f0*/  ISETP.NE.AND P1, PT, R18, RZ, PT ;  /* 0x000000ff1200720c */ /* 0x004fe20003f25270 */
[----:B------:R-:W-:-:S12]  /*0300*/  IMAD.MOV.U32 R18, RZ, RZ, 0x1 ;  /* 0x00000001ff127424 */ /* 0x000fd800078e00ff */
[----:B------:R-:W-:Y:S05]  /*0310*/  @P1 BRA `(.L_x_942) ;  /* 0x00000000003c1947 */ /* 0x000fea0003800000 */
[----:B------:R-:W2:Y:S02]  /*0320*/  LDG.E R20, desc[UR4][R10.64+-0x4] ;  /* 0xfffffc040a147981 */ /* 0x000ea4000c1e1900 */
[----:B--2--5:R-:W-:-:S13]  /*0330*/  ISETP.GE.AND P1, PT, R20, R13, PT ;  /* 0x0000000d1400720c */ /* 0x024fda0003f26270 */
[----:B------:R-:W-:Y:S05]  /*0340*/  @!P1 BRA `(.L_x_942) ;  /* 0x0000000000309947 */ /* 0x000fea0003800000 */
[----:B------:R-:W-:Y:S01]  /*0350*/  VIADD R17, R19, 0xffffffff ;  /* 0xffffffff13117836 */ /* 0x000fe20000000000 */
[----:B------:R-:W-:Y:S01]  /*0360*/  ISETP.EQ.AND P1, PT, R20, R13, PT ;  /* 0x0000000d1400720c */ /* 0x000fe20003f22270 */
[----:B------:R-:W-:-:S03]  /*0370*/  IMAD.MOV.U32 R18, RZ, RZ, 0x1 ;  /* 0x00000001ff127424 */ /* 0x000fc600078e00ff */
[----:B------:R-:W-:-:S13]  /*0380*/  ISETP.GE.AND P0, PT, R0, R17, PT ;  /* 0x000000110000720c */ /* 0x000fda0003f06270 */
[----:B------:R-:W-:Y:S05]  /*0390*/  @!P0 BREAK.RELIABLE P1, B3 ;  /* 0x0000000000038942 */ /* 0x000fea0000800100 */
[----:B------:R-:W-:Y:S05]  /*03a0*/  @!P0 BRA P1, `(.L_x_940) ;  /* 0x0000000000648947 */ /* 0x000fea0000800000 */
[----:B------:R-:W-:-:S13]  /*03b0*/  LOP3.LUT P0, RZ, R14, 0xff, RZ, 0xc0, !PT ;  /* 0x000000ff0eff7812 */ /* 0x000fda000780c0ff */
[----:B------:R-:W-:Y:S05]  /*03c0*/  @!P0 EXIT ;  /* 0x000000000000894d */ /* 0x000fea0003800000 */
[----:B------:R-:W-:Y:S02]  /*03d0*/  PLOP3.LUT P1, PT, PT, PT, PT, 0x80, 0x8 ;  /* 0x000000000008781c */ /* 0x000fe40003f2f070 */
[----:B------:R-:W-:Y:S02]  /*03e0*/  PLOP3.LUT P0, PT, PT, PT, PT, 0x80, 0x8 ;  /* 0x000000000008781c */ /* 0x000fe40003f0f070 */
[----:B------:R-:W-:Y:S01]  /*03f0*/  PRMT R18, RZ, 0x7610, R18 ;  /* 0x00007610ff127816 */ /* 0x000fe20000000012 */
[----:B------:R-:W-:Y:S10]  /*0400*/  BRA `(.L_x_943) ;  /* 0x0000000000187947 */ /* 0x000ff40003800000 */
.L_x_942:
[----:B------:R-:W-:Y:S02]  /*0410*/  LOP3.LUT P1, RZ, R14, 0xff, RZ, 0xc0, !PT ;  /* 0x000000ff0eff7812 */ /* 0x000fe4000782c0ff */
[----:B------:R-:W-:-:S11]  /*0420*/  PRMT R14, RZ, 0x7610, R14 ;  /* 0x00007610ff0e7816 */ /* 0x000fd6000000000e */
[----:B------:R-:W-:Y:S05]  /*0430*/  @!P1 BREAK.RELIABLE B3 ;  /* 0x0000000000039942 */ /* 0x000fea0003800100 */
[----:B------:R-:W-:Y:S05]  /*0440*/  @!P1 BRA `(.L_x_940) ;  /* 0x00000000003c9947 */ /* 0x000fea0003800000 */
[----:B------:R-:W2:Y:S02]  /*0450*/  LDG.E R16, desc[UR4][R16.64+-0x4] ;  /* 0xfffffc0410107981 */ /* 0x000ea4000c1e1900 */
[----:B--2---:R-:W-:-:S13]  /*0460*/  ISETP.EQ.AND P1, PT, R16, RZ, PT ;  /* 0x000000ff1000720c */ /* 0x004fda0003f22270 */
.L_x_943:
[----:B------:R-:W-:Y:S05]  /*0470*/  @!P1 BREAK.RELIABLE B3 ;  /* 0x0000000000039942 */ /* 0x000fea0003800100 */
[----:B------:R-:W-:Y:S01]  /*0480*/  IMAD.MOV.U32 R14, RZ, RZ, 0x1 ;  /* 0x00000001ff0e7424 */ /* 0x000fe200078e00ff */
[----:B------:R-:W-:Y:S06]  /*0490*/  @!P1 BRA `(.L_x_940) ;  /* 0x0000000000289947 */ /* 0x000fec0003800000 */
[----:B------:R-:W-:Y:S05]  /*04a0*/  BSYNC.RELIABLE B3 ;  /* 0x0000000000037941 */ /* 0x000fea0003800100 */
.L_x_941:
[----:B------:R-:W2:Y:S02]  /*04b0*/  LDG.E R10, desc[UR4][R10.64+-0x4] ;  /* 0xfffffc040a0a7981 */ /* 0x000ea4000c1e1900 */
[----:B--2--5:R-:W-:-:S13]  /*04c0*/  ISETP.GT.AND P1, PT, R10, R13, PT ;  /* 0x0000000d0a00720c */ /* 0x024fda0003f24270 */
[----:B------:R-:W-:Y:S05]  /*04d0*/  @P1 BRA `(.L_x_940) ;  /* 0x0000000000181947 */ /* 0x000fea0003800000 */
[----:B------:R-:W-:-:S04]  /*04e0*/  ISETP.NE.AND P1, PT, R10, R13, PT ;  /* 0x0000000d0a00720c */ /* 0x000fc80003f25270 */
[CC--:B------:R-:W-:Y:S02]  /*04f0*/  ISETP.LT.OR P3, PT, R0.reuse, R19.reuse, P1 ;  /* 0x000000130000720c */ /* 0x0c0fe40000f61670 */
[----:B------:R-:W-:Y:S02]  /*0500*/  ISETP.LT.OR P1, PT, R0, R19, P1 ;  /* 0x000000130000720c */ /* 0x000fe40000f21670 */
[----:B------:R-:W-:Y:S02]  /*0510*/  SEL R18, R18, 0x1, !P3 ;  /* 0x0000000112127807 */ /* 0x000fe40005800000 */
[----:B------:R-:W-:-:S09]  /*0520*/  SEL R14, RZ, 0x1, P3 ;  /* 0x00000001ff0e7807 */ /* 0x000fd20001800000 */
[----:B------:R-:W-:Y:S05]  /*0530*/  @P0 EXIT P1 ;  /* 0x000000000000094d */ /* 0x000fea0000800000 */
.L_x_940:
[----:B------:R-:W-:Y:S05]  /*0540*/  BSYNC.RECONVERGENT B2 ;  /* 0x0000000000027941 */ /* 0x000fea0003800200 */
.L_x_939:
[----:B------:R-:W-:Y:S05]  /*0550*/  @P2 BRA `(.L_x_944) ;  /* 0xfffffffc00282947 */ /* 0x000fea000383ffff */
[----:B------:R-:W-:Y:S05]  /*0560*/  BSYNC.RECONVERGENT B1 ;  /* 0x0000000000017941 */ /* 0x000fea0003800200 */
.L_x_938:
[----:B------:R-:W-:Y:S02]  /*0570*/  LOP3.LUT P0, RZ, R18, 0xff, RZ, 0xc0, !PT ;  /* 0x000000ff12ff7812 */ /* 0x000fe4000780c0ff */
[----:B------:R-:W-:Y:S02]  /*0580*/  LOP3.LUT P1, RZ, R14, 0xff, RZ, 0xc0, !PT ;  /* 0x000000ff0eff7812 */ /* 0x000fe4000782c0ff */
[----:B------:R-:W-:Y:S02]  /*0590*/  PLOP3.LUT P0, PT, P0, PT, PT, 0x8, 0x80 ;  /* 0x000000000080781c */ /* 0x000fe4000070e170 */
[----:B------:R-:W-:-:S13]  /*05a0*/  PLOP3.LUT P1, PT, P1, PT, PT, 0x8, 0x80 ;  /* 0x000000000080781c */ /* 0x000fda0000f2e170 */
.L_x_937:
[----:B------:R-:W-:Y:S05]  /*05b0*/  BSYNC.RECONVERGENT B0 ;  /* 0x0000000000007941 */ /* 0x000fea0003800200 */
.L_x_936:
[----:B------:R-:W-:Y:S05]  /*05c0*/  WARPSYNC.ALL ;  /* 0x0000000000007948 */ /* 0x000fea0003800000 */
[----:B--2---:R-:W0:Y:S01]  /*05d0*/  @!P0 LDC R7, c[0x0][0x3a8] ;  /* 0x0000ea00ff078b82 */ /* 0x004e220000000800 */
[----:B------:R-:W1:Y:S01]  /*05e0*/  S2R R0, SR_LANEID ;  /* 0x0000000000007919 */ /* 0x000e620000000000 */
[----:B------:R-:W-:Y:S06]  /*05f0*/  BSSY.RECONVERGENT B0, `(.L_x_945) ;  /* 0x0000007000007945 */ /* 0x000fec0003800200 */
[----:B------:R-:W2:Y:S01]  /*0600*/  LDC.64 R4, c[0x4][0x40] ;  /* 0x01001000ff047b82 */ /* 0x000ea20000000a00 */
[----:B0-----:R0:W-:Y:S01]  /*0610*/  @!P0 STG.E desc[UR4][R2.64], R7 ;  /* 0x0000000702008986 */ /* 0x0011e2000c101904 */
[----:B-1----:R-:W-:Y:S05]  /*0620*/  @!P0 BRA `(.L_x_946) ;  /* 0x00000000000c8947 */ /* 0x002fea0003800000 */
[----:B0-----:R-:W0:Y:S02]  /*0630*/  @!P1 LDC R7, c[0x0][0x3a8] ;  /* 0x0000ea00ff079b82 */ /* 0x001e240000000800 */
[----:B0-----:R-:W-:-:S05]  /*0640*/  @!P1 VIADD R7, R7, 0x1 ;  /* 0x0000000107079836 */ /* 0x001fca0000000000 */
[----:B------:R1:W-:Y:S02]  /*0650*/  @!P1 STG.E desc[UR4][R2.64], R7 ;  /* 0x0000000702009986 */ /* 0x0003e4000c101904 */
.L_x_946:
[----:B------:R-:W-:Y:S05]  /*0660*/  BSYNC.RECONVERGENT B0 ;  /* 0x0000000000007941 */ /* 0x000fea0003800200 */
.L_x_945:
[----:B------:R-:W-:Y:S02]  /*0670*/  VOTEU.ANY UR6, UPT, PT ;  /* 0x0000000000067886 */ /* 0x000fe400038e0100 */
[----:B------:R-:W-:Y:S02]  /*0680*/  UFLO.U32 UR7, UR6 ;  /* 0x00000006000772bd */ /* 0x000fe400080e0000 */
[----:B01----:R-:W2:Y:S04]  /*0690*/  POPC R3, UR6 ;  /* 0x0000000600037d09 */ /* 0x003ea80008000000 */
[----:B------:R-:W-:-:S13]  /*06a0*/  ISETP.EQ.U32.AND P0, PT, R0, UR7, PT ;  /* 0x0000000700007c0c */ /* 0x000fda000bf02070 */
[----:B--2---:R-:W-:Y:S01]  /*06b0*/  @P0 REDG.E.ADD.STRONG.GPU desc[UR4][R4.64], R3 ;  /* 0x000000030400098e */ /* 0x004fe2000c12e104 */
[----:B------:R-:W-:Y:S05]  /*06c0*/  EXIT ;  /* 0x000000000000794d */ /* 0x000fea0003800000 */
.L_x_947:
        /* <DEDUP_REMOVED lines=11> */
.L_x_1153:


//--------------------- .text._Z20incrementalColouringPiS_iiS_iii --------------------------
	.section	.text._Z20incrementalColouringPiS_iiS_iii,"ax",@progbits
	.align	128
        .global         _Z20incrementalColouringPiS_iiS_iii
        .type           _Z20incrementalColouringPiS_iiS_iii,@function
        .size           _Z20incrementalColouringPiS_iiS_iii,(.L_x_1154 - _Z20incrementalColouringPiS_iiS_iii)
        .other          _Z20incrementalColouringPiS_iiS_iii,@"STO_CUDA_ENTRY STV_DEFAULT"
_Z20incrementalColouringPiS_iiS_iii:
.text._Z20incrementalColouringPiS_iiS_iii:
[----:B------:R-:W0:Y:S01]  /*0000*/  LDC R1, c[0x0][0x37c] ;  /* 0x0000df00ff017b82 */ /* 0x000e220000000800 */
[----:B------:R-:W1:Y:S07]  /*0010*/  S2R R3, SR_TID.X ;  /* 0x0000000000037919 */ /* 0x000e6e0000002100 */
[----:B------:R-:W2:Y:S01]  /*0020*/  LDC.64 R8, c[0x0][0x3a0] ;  /* 0x0000e800ff087b82 */ /* 0x000ea20000000a00 */
[----:B------:R-:W3:Y:S01]  /*0030*/  LDCU UR4, c[0x0][0x390] ;  /* 0x00007200ff0477ac */ /* 0x000ee20008000800 */
[----:B0-----:R-:W-:Y:S01]  /*0040*/  VIADD R1, R1, 0xfffffa88 ;  /* 0xfffffa8801017836 */ /* 0x001fe20000000000 */
[----:B------:R-:W0:Y:S05]  /*0050*/  LDCU.64 UR8, c[0x0][0x358] ;  /* 0x00006b00ff0877ac */ /* 0x000e2a0008000a00 */
[----:B------:R-:W4:Y:S01]  /*0060*/  LDC.64 R6, c[0x0][0x380] ;  /* 0x0000e000ff067b82 */ /* 0x000f220000000a00 */
[----:B-1----:R-:W-:-:S04]  /*0070*/  ISETP.NE.AND P0, PT, R3, RZ, PT ;  /* 0x000000ff0300720c */ /* 0x002fc80003f05270 */
[----:B--2---:R-:W-:-:S04]  /*0080*/  SEL R5, R8, R9, !P0 ;  /* 0x0000000908057207 */ /* 0x004fc80004000000 */
[C---:B---3--:R-:W-:Y:S01]  /*0090*/  ISETP.NE.AND P1, PT, R5.reuse, UR4, PT ;  /* 0x0000000405007c0c */ /* 0x048fe2000bf25270 */
[----:B----4-:R-:W-:-:S05]  /*00a0*/  IMAD.WIDE R6, R5, 0x4, R6 ;  /* 0x0000000405067825 */ /* 0x010fca00078e0206 */
[----:B0-----:R-:W2:Y:S07]  /*00b0*/  LDG.E R11, desc[UR8][R6.64+-0x4] ;  /* 0xfffffc08060b7981 */ /* 0x001eae000c1e1900 */
[----:B------:R-:W0:Y:S02]  /*00c0*/  @!P1 LDC R12, c[0x0][0x394] ;  /* 0x0000e500ff0c9b82 */ /* 0x000e240000000800 */
[----:B0-----:R-:W-:-:S06]  /*00d0*/  @!P1 IMAD.SHL.U32 R12, R12, 0x2, RZ ;  /* 0x000000020c0c9824 */ /* 0x001fcc00078e00ff */
[----:B------:R-:W2:Y:S01]  /*00e0*/  @P1 LDG.E R12, desc[UR8][R6.64] ;  /* 0x00000008060c1981 */ /* 0x000ea2000c1e1900 */
[----:B------:R-:W-:Y:S01]  /*00f0*/  BSSY.RECONVERGENT B0, `(.L_x_948) ;  /* 0x0000019000007945 */ /* 0x000fe20003800200 */
[----:B------:R-:W-:Y:S02]  /*0100*/  SEL R13, R9, R8, !P0 ;  /* 0x00000008090d7207 */ /* 0x000fe40004000000 */
[----:B--2---:R-:W-:-:S13]  /*0110*/  ISETP.GE.AND P1, PT, R11, R12, PT ;  /* 0x0000000c0b00720c */ /* 0x004fda0003f26270 */
[----:B------:R-:W-:Y:S05]  /*0120*/  @P1 BRA `(.L_x_949) ;  /* 0x0000000000541947 */ /* 0x000fea0003800000 */
[----:B------:R-:W0:Y:S01]  /*0130*/  LDC.64 R6, c[0x0][0x388] ;  /* 0x0000e200ff067b82 */ /* 0x000e220000000a00 */
[----:B------:R-:W-:-:S07]  /*0140*/  MOV R15, R11 ;  /* 0x0000000b000f7202 */ /* 0x000fce0000000f00 */
[----:B------:R-:W1:Y:S01]  /*0150*/  LDC.64 R8, c[0x0][0x388] ;  /* 0x0000e200ff087b82 */ /* 0x000e620000000a00 */
[----:B0-----:R-:W-:-:S05]  /*0160*/  IMAD.WIDE R6, R15, 0x4, R6 ;  /* 0x000000040f067825 */ /* 0x001fca00078e0206 */
[----:B------:R-:W2:Y:S01]  /*0170*/  LDG.E R0, desc[UR8][R6.64] ;  /* 0x0000000806007981 */ /* 0x000ea2000c1e1900 */
[----:B------:R-:W-:Y:S01]  /*0180*/  BSSY.RELIABLE B1, `(.L_x_950) ;  /* 0x000000e000017945 */ /* 0x000fe20003800100 */
[----:B--2---:R-:W-:-:S13]  /*0190*/  ISETP.NE.AND P0, PT, R0, RZ, PT ;  /* 0x000000ff0000720c */ /* 0x004fda0003f05270 */
[----:B-1----:R-:W-:Y:S05]  /*01a0*/  @!P0 BRA `(.L_x_951) ;  /* 0x00000000002c8947 */ /* 0x002fea0003800000 */
[----:B------:R-:W-:Y:S01]  /*01b0*/  BSSY.RELIABLE B2, `(.L_x_951) ;  /* 0x000000a000027945 */ /* 0x000fe20003800100 */
.L_x_952:
[----:B------:R-:W-:-:S05]  /*01c0*/  VIADD R15, R15, 0x1 ;  /* 0x000000010f0f7836 */ /* 0x000fca0000000000 */
[----:B------:R-:W-:-:S13]  /*01d0*/  ISETP.NE.AND P0, PT, R15, R12, PT ;  /* 0x0000000c0f00720c */ /* 0x000fda0003f05270 */
[----:B------:R-:W-:Y:S05]  /*01e0*/  @!P0 BREAK.RELIABLE B2 ;  /* 0x0000000000028942 */ /* 0x000fea0003800100 */
[----:B------:R-:W-:Y:S05]  /*01f0*/  @!P0 BREAK.RELIABLE B1 ;  /* 0x0000000000018942 */ /* 0x000fea0003800100 */
[----:B------:R-:W-:Y:S05]  /*0200*/  @!P0 BRA `(.L_x_949) ;  /* 0x00000000001c8947 */ /* 0x000fea0003800000 */
[----:B------:R-:W-:-:S05]  /*0210*/  IMAD.WIDE R6, R15, 0x4, R8 ;  /* 0x000000040f067825 */ /* 0x000fca00078e0208 */
[----:B------:R-:W2:Y:S02]  /*0220*/  LDG.E R0, desc[UR8][R6.64] ;  /* 0x0000000806007981 */ /* 0x000ea4000c1e1900 */
[----:B--2---:R-:W-:-:S13]  /*0230*/  ISETP.NE.AND P0, PT, R0, RZ, PT ;  /* 0x000000ff0000720c */ /* 0x004fda0003f05270 */
[----:B------:R-:W-:Y:S05]  /*0240*/  @P0 BRA `(.L_x_952) ;  /* 0xfffffffc00dc0947 */ /* 0x000fea000383ffff */
[----:B------:R-:W-:Y:S05]  /*0250*/  BSYNC.RELIABLE B2 ;  /* 0x0000000000027941 */ /* 0x000fea0003800100 */
.L_x_951:
[----:B------:R-:W-:Y:S05]  /*0260*/  BSYNC.RELIABLE B1 ;  /* 0x0000000000017941 */ /* 0x000fea0003800100 */
.L_x_950:
[----:B------:R0:W-:Y:S02]  /*0270*/  STG.E desc[UR8][R6.64], R13 ;  /* 0x0000000d06007986 */ /* 0x0001e4000c101908 */
.L_x_949:
[----:B------:R-:W-:Y:S05]  /*0280*/  BSYNC.RECONVERGENT B0 ;  /* 0x0000000000007941 */ /* 0x000fea0003800200 */
.L_x_948:
[----:B------:R-:W-:Y:S05]  /*0290*/  WARPSYNC.ALL ;  /* 0x0000000000007948 */ /* 0x000fea0003800000 */
[----:B------:R-:W0:Y:S08]  /*02a0*/  LDC.64 R8, c[0x0][0x398] ;  /* 0x0000e600ff087b82 */ /* 0x000e300000000a00 */
[----:B------:R-:W0:Y:S02]  /*02b0*/  LDC.64 R14, c[0x0][0x3a0] ;  /* 0x0000e800ff0e7b82 */ /* 0x000e240000000a00 */
[----:B0-----:R-:W-:-:S06]  /*02c0*/  IMAD.WIDE R6, R14, 0x4, R8 ;  /* 0x000000040e067825 */ /* 0x001fcc00078e0208 */
[----:B------:R-:W-:Y:S01]  /*02d0*/  BAR.SYNC.DEFER_BLOCKING 0x0 ;  /* 0x0000000000007b1d */ /* 0x000fe20000010000 */
[----:B------:R-:W-:-:S05]  /*02e0*/  IMAD.WIDE R8, R15, 0x4, R8 ;  /* 0x000000040f087825 */ /* 0x000fca00078e0208 */
[----:B------:R-:W2:Y:S04]  /*02f0*/  LDG.E R6, desc[UR8][R6.64+-0x4] ;  /* 0xfffffc0806067981 */ /* 0x000ea8000c1e1900 */
[----:B------:R-:W2:Y:S02]  /*0300*/  LDG.E R9, desc[UR8][R8.64+-0x4] ;  /* 0xfffffc0808097981 */ /* 0x000ea4000c1e1900 */
[----:B--2---:R-:W-:-:S13]  /*0310*/  ISETP.NE.AND P0, PT, R6, R9, PT ;  /* 0x000000090600720c */ /* 0x004fda0003f05270 */
[----:B------:R-:W-:Y:S05]  /*0320*/  @P0 EXIT ;  /* 0x000000000000094d */ /* 0x000fea0003800000 */
[----:B------:R-:W0:Y:S01]  /*0330*/  S2R R7, SR_CgaCtaId ;  /* 0x0000000000077919 */ /* 0x000e220000008800 */
[----:B------:R-:W-:Y:S01]  /*0340*/  MOV R10, 0x400 ;  /* 0x00000400000a7802 */ /* 0x000fe20000000f00 */
[----:B------:R-:W1:Y:S02]  /*0350*/  LDCU UR4, c[0x0][0x3a8] ;  /* 0x00007500ff0477ac */ /* 0x000e640008000800 */
[----:B-1----:R-:W-:Y:S01]  /*0360*/  UISETP.GE.AND UP0, UPT, UR4, 0x1, UPT ;  /* 0x000000010400788c */ /* 0x002fe2000bf06270 */
[----:B0-----:R-:W-:-:S05]  /*0370*/  LEA R10, R7, R10, 0x18 ;  /* 0x0000000a070a7211 */ /* 0x001fca00078ec0ff */
[----:B------:R-:W-:-:S05]  /*0380*/  IMAD R7, R3, 0x4, R10 ;  /* 0x0000000403077824 */ /* 0x000fca00078e020a */
[----:B------:R0:W-:Y:S01]  /*0390*/  STS [R7], RZ ;  /* 0x000000ff07007388 */ /* 0x0001e20000000800 */
[----:B------:R-:W-:Y:S05]  /*03a0*/  BRA.U !UP0, `(.L_x_953) ;  /* 0x0000000108d87547 */ /* 0x000fea000b800000 */
[----:B------:R-:W-:Y:S01]  /*03b0*/  UISETP.GE.U32.AND UP1, UPT, UR4, 0x10, UPT ;  /* 0x000000100400788c */ /* 0x000fe2000bf26070 */
[----:B------:R-:W-:Y:S01]  /*03c0*/  HFMA2 R0, -RZ, RZ, 0, 0 ;  /* 0x00000000ff007431 */ /* 0x000fe200000001ff */
[----:B------:R-:W-:-:S04]  /*03d0*/  ULOP3.LUT UR5, UR4, 0xf, URZ, 0xc0, !UPT ;  /* 0x0000000f04057892 */ /* 0x000fc8000f8ec0ff */
[----:B------:R-:W-:-:S03]  /*03e0*/  UISETP.NE.AND UP0, UPT, UR5, URZ, UPT ;  /* 0x000000ff0500728c */ /* 0x000fc6000bf05270 */
[----:B------:R-:W-:Y:S08]  /*03f0*/  BRA.U !UP1, `(.L_x_954) ;  /* 0x0000000109307547 */ /* 0x000ff0000b800000 */
[----:B------:R-:W-:Y:S01]  /*0400*/  ULOP3.LUT UR6, UR4, 0x7ffffff0, URZ, 0xc0, !UPT ;  /* 0x7ffffff004067892 */ /* 0x000fe2000f8ec0ff */
[----:B------:R-:W-:Y:S01]  /*0410*/  VIADD R2, R1, 0x8 ;  /* 0x0000000801027836 */ /* 0x000fe20000000000 */
[----:B------:R-:W-:Y:S01]  /*0420*/  MOV R9, 0x1010101 ;  /* 0x0101010100097802 */ /* 0x000fe20000000f00 */
[----:B------:R-:W-:Y:S01]  /*0430*/  IMAD.MOV.U32 R8, RZ, RZ, 0x1010101 ;  /* 0x01010101ff087424 */ /* 0x000fe200078e00ff */
[----:B------:R-:W-:Y:S02]  /*0440*/  UIADD3 UR7, UPT, UPT, -UR6, URZ, URZ ;  /* 0x000000ff06077290 */ /* 0x000fe4000fffe1ff */
[----:B------:R-:W-:-:S10]  /*0450*/  IMAD.U32 R0, RZ, RZ, UR6 ;  /* 0x00000006ff007e24 */ /* 0x000fd4000f8e00ff */
.L_x_955:
[----:B------:R-:W-:Y:S01]  /*0460*/  UIADD3 UR7, UPT, UPT, UR7, 0x10, URZ ;  /* 0x0000001007077890 */ /* 0x000fe2000fffe0ff */
[----:B------:R-:W-:Y:S03]  /*0470*/  STL.64 [R2+-0x8], R8 ;  /* 0xfffff80802007387 */ /* 0x000fe60000100a00 */
[----:B------:R-:W-:Y:S01]  /*0480*/  UISETP.NE.AND UP1, UPT, UR7, URZ, UPT ;  /* 0x000000ff0700728c */ /* 0x000fe2000bf25270 */
[----:B------:R1:W-:Y:S02]  /*0490*/  STL.64 [R2], R8 ;  /* 0x0000000802007387 */ /* 0x0003e40000100a00 */
[----:B-1----:R-:W-:-:S06]  /*04a0*/  VIADD R2, R2, 0x10 ;  /* 0x0000001002027836 */ /* 0x002fcc0000000000 */
[----:B------:R-:W-:Y:S05]  /*04b0*/  BRA.U UP1, `(.L_x_955) ;  /* 0xfffffffd01e87547 */ /* 0x000fea000b83ffff */
.L_x_954:
[----:B------:R-:W-:Y:S05]  /*04c0*/  BRA.U !UP0, `(.L_x_953) ;  /* 0x0000000108907547 */ /* 0x000fea000b800000 */
[----:B------:R-:W-:Y:S02]  /*04d0*/  UISETP.GE.U32.AND UP0, UPT, UR5, 0x8, UPT ;  /* 0x000000080500788c */ /* 0x000fe4000bf06070 */
[----:B------:R-:W-:-:S04]  /*04e0*/  ULOP3.LUT UR6, UR4, 0x7, URZ, 0xc0, !UPT ;  /* 0x0000000704067892 */ /* 0x000fc8000f8ec0ff */
[----:B------:R-:W-:-:S03]  /*04f0*/  UISETP.NE.AND UP1, UPT, UR6, URZ, UPT ;  /* 0x000000ff0600728c */ /* 0x000fc6000bf25270 */
[----:B------:R-:W-:Y:S08]  /*0500*/  BRA.U !UP0, `(.L_x_956) ;  /* 0x00000001082c7547 */ /* 0x000ff0000b800000 */
[----:B------:R-:W-:Y:S01]  /*0510*/  MOV R4, 0x1 ;  /* 0x0000000100047802 */ /* 0x000fe20000000f00 */
[----:B------:R-:W-:Y:S02]  /*0520*/  IMAD.IADD R2, R1, 0x1, R0 ;  /* 0x0000000101027824 */ /* 0x000fe400078e0200 */
[----:B------:R-:W-:-:S03]  /*0530*/  VIADD R0, R0, 0x8 ;  /* 0x0000000800007836 */ /* 0x000fc60000000000 */
[----:B------:R1:W-:Y:S04]  /*0540*/  STL.U8 [R2], R4 ;  /* 0x0000000402007387 */ /* 0x0003e80000100000 */
[----:B------:R1:W-:Y:S04]  /*0550*/  STL.U8 [R2+0x1], R4 ;  /* 0x0000010402007387 */ /* 0x0003e80000100000 */
[----:B------:R1:W-:Y:S04]  /*0560*/  STL.U8 [R2+0x2], R4 ;  /* 0x0000020402007387 */ /* 0x0003e80000100000 */
[----:B------:R1:W-:Y:S04]  /*0570*/  STL.U8 [R2+0x3], R4 ;  /* 0x0000030402007387 */ /* 0x0003e80000100000 */
[----:B------:R1:W-:Y:S04]  /*0580*/  STL.U8 [R2+0x4], R4 ;  /* 0x0000040402007387 */ /* 0x0003e80000100000 */
[----:B------:R1:W-:Y:S04]  /*0590*/  STL.U8 [R2+0x5], R4 ;  /* 0x0000050402007387 */ /* 0x0003e80000100000 */
[----:B------:R1:W-:Y:S04]  /*05a0*/  STL.U8 [R2+0x6], R4 ;  /* 0x0000060402007387 */ /* 0x0003e80000100000 */
[----:B------:R1:W-:Y:S02]  /*05b0*/  STL.U8 [R2+0x7], R4 ;  /* 0x0000070402007387 */ /* 0x0003e40000100000 */
.L_x_956:
[----:B------:R-:W-:Y:S05]  /*05c0*/  BRA.U !UP1, `(.L_x_953) ;  /* 0x0000000109507547 */ /* 0x000fea000b800000 */
[----:B------:R-:W-:Y:S02]  /*05d0*/  UISETP.GE.U32.AND UP0, UPT, UR6, 0x4, UPT ;  /* 0x000000040600788c */ /* 0x000fe4000bf06070 */
[----:B------:R-:W-:-:S04]  /*05e0*/  ULOP3.LUT UR4, UR4, 0x3, URZ, 0xc0, !UPT ;  /* 0x0000000304047892 */ /* 0x000fc8000f8ec0ff */
[----:B------:R-:W-:-:S03]  /*05f0*/  UISETP.NE.AND UP1, UPT, UR4, URZ, UPT ;  /* 0x000000ff0400728c */ /* 0x000fc6000bf25270 */
[----:B------:R-:W-:Y:S08]  /*0600*/  BRA.U !UP0, `(.L_x_957) ;  /* 0x00000001081c7547 */ /* 0x000ff0000b800000 */
[----:B-1----:R-:W-:Y:S02]  /*0610*/  HFMA2 R4, -RZ, RZ, 0, 5.9604644775390625e-08 ;  /* 0x00000001ff047431 */ /* 0x002fe400000001ff */
[----:B------:R-:W-:Y:S02]  /*0620*/  IMAD.IADD R2, R1, 0x1, R0 ;  /* 0x0000000101027824 */ /* 0x000fe400078e0200 */
[----:B------:R-:W-:-:S03]  /*0630*/  VIADD R0, R0, 0x4 ;  /* 0x0000000400007836 */ /* 0x000fc60000000000 */
[----:B------:R2:W-:Y:S04]  /*0640*/  STL.U8 [R2], R4 ;  /* 0x0000000402007387 */ /* 0x0005e80000100000 */
[----:B------:R2:W-:Y:S04]  /*0650*/  STL.U8 [R2+0x1], R4 ;  /* 0x0000010402007387 */ /* 0x0005e80000100000 */
[----:B------:R2:W-:Y:S04]  /*0660*/  STL.U8 [R2+0x2], R4 ;  /* 0x0000020402007387 */ /* 0x0005e80000100000 */
[----:B------:R2:W-:Y:S02]  /*0670*/  STL.U8 [R2+0x3], R4 ;  /* 0x0000030402007387 */ /* 0x0005e40000100000 */
.L_x_957:
[----:B------:R-:W-:Y:S05]  /*0680*/  BRA.U !UP1, `(.L_x_953) ;  /* 0x0000000109207547 */ /* 0x000fea000b800000 */
[----:B-12---:R-:W-:Y:S01]  /*0690*/  MOV R2, 0x1 ;  /* 0x0000000100027802 */ /* 0x006fe20000000f00 */
[----:B------:R-:W-:Y:S01]  /*06a0*/  IMAD.IADD R0, R1, 0x1, R0 ;  /* 0x0000000101007824 */ /* 0x000fe200078e0200 */
[----:B------:R-:W-:-:S12]  /*06b0*/  UIADD3 UR4, UPT, UPT, -UR4, URZ, URZ ;  /* 0x000000ff04047290 */ /* 0x000fd8000fffe1ff */
.L_x_958:
[----:B------:R-:W-:Y:S01]  /*06c0*/  UIADD3 UR4, UPT, UPT, UR4, 0x1, URZ ;  /* 0x0000000104047890 */ /* 0x000fe2000fffe0ff */
[----:B------:R1:W-:Y:S03]  /*06d0*/  STL.U8 [R0], R2 ;  /* 0x0000000200007387 */ /* 0x0003e60000100000 */
[----:B------:R-:W-:Y:S01]  /*06e0*/  UISETP.NE.AND UP0, UPT, UR4, URZ, UPT ;  /* 0x000000ff0400728c */ /* 0x000fe2000bf05270 */
[----:B-1----:R-:W-:-:S08]  /*06f0*/  VIADD R0, R0, 0x1 ;  /* 0x0000000100007836 */ /* 0x002fd00000000000 */
[----:B------:R-:W-:Y:S05]  /*0700*/  BRA.U UP0, `(.L_x_958) ;  /* 0xfffffffd00ec7547 */ /* 0x000fea000b83ffff */
.L_x_953:
[----:B------:R-:W-:Y:S01]  /*0710*/  ISETP.GE.AND P0, PT, R11, R12, PT ;  /* 0x0000000c0b00720c */ /* 0x000fe20003f06270 */
[----:B------:R-:W-:-:S12]  /*0720*/  BSSY.RECONVERGENT B0, `(.L_x_959) ;  /* 0x000003d000007945 */ /* 0x000fd80003800200 */
[----:B------:R-:W-:Y:S05]  /*0730*/  @P0 BRA `(.L_x_960) ;  /* 0x0000000000ec0947 */ /* 0x000fea0003800000 */
[C---:B------:R-:W-:Y:S01]  /*0740*/  IADD3 R0, PT, PT, -R11.reuse, R12, RZ ;  /* 0x0000000c0b007210 */ /* 0x040fe20007ffe1ff */
[----:B-12---:R-:W-:Y:S01]  /*0750*/  IMAD.IADD R2, R11, 0x1, -R12 ;  /* 0x000000010b027824 */ /* 0x006fe200078e0a0c */
[----:B------:R-:W-:Y:S02]  /*0760*/  BSSY.RECONVERGENT B1, `(.L_x_961) ;  /* 0x0000012000017945 */ /* 0x000fe40003800200 */
[----:B------:R-:W-:Y:S02]  /*0770*/  LOP3.LUT P0, R0, R0, 0x3, RZ, 0xc0, !PT ;  /* 0x0000000300007812 */ /* 0x000fe4000780c0ff */
[----:B------:R-:W-:-:S11]  /*0780*/  ISETP.GT.U32.AND P1, PT, R2, -0x4, PT ;  /* 0xfffffffc0200780c */ /* 0x000fd60003f24070 */
[----:B------:R-:W-:Y:S05]  /*0790*/  @!P0 BRA `(.L_x_962) ;  /* 0x0000000000388947 */ /* 0x000fea0003800000 */
[----:B------:R-:W1:Y:S01]  /*07a0*/  LDC.64 R8, c[0x0][0x388] ;  /* 0x0000e200ff087b82 */ /* 0x000e620000000a00 */
[----:B------:R-:W-:-:S07]  /*07b0*/  IMAD.MOV R2, RZ, RZ, -R0 ;  /* 0x000000ffff027224 */ /* 0x000fce00078e0a00 */
.L_x_963:
[----:B-1----:R-:W-:-:S06]  /*07c0*/  IMAD.WIDE R14, R11, 0x4, R8 ;  /* 0x000000040b0e7825 */ /* 0x002fcc00078e0208 */
[----:B------:R-:W2:Y:S02]  /*07d0*/  LDG.E R15, desc[UR8][R14.64] ;  /* 0x000000080e0f7981 */ /* 0x000ea4000c1e1900 */
[----:B--2---:R-:W-:-:S13]  /*07e0*/  ISETP.NE.AND P0, PT, R15, RZ, PT ;  /* 0x000000ff0f00720c */ /* 0x004fda0003f05270 */
[----:B------:R-:W1:Y:S02]  /*07f0*/  @P0 LDC.64 R16, c[0x0][0x398] ;  /* 0x0000e600ff100b82 */ /* 0x000e640000000a00 */
[----:B-1----:R-:W-:-:S05]  /*0800*/  @P0 IMAD.WIDE R16, R15, 0x4, R16 ;  /* 0x000000040f100825 */ /* 0x002fca00078e0210 */
[----:B------:R-:W2:Y:S01]  /*0810*/  @P0 LDG.E R0, desc[UR8][R16.64+-0x4] ;  /* 0xfffffc0810000981 */ /* 0x000ea2000c1e1900 */
[----:B------:R-:W-:Y:S02]  /*0820*/  VIADD R2, R2, 0x1 ;  /* 0x0000000102027836 */ /* 0x000fe40000000000 */
[----:B------:R-:W-:Y:S01]  /*0830*/  VIADD R11, R11, 0x1 ;  /* 0x000000010b0b7836 */ /* 0x000fe20000000000 */
[----:B--2---:R-:W-:-:S05]  /*0840*/  @P0 IADD3 R0, PT, PT, R1, R0, RZ ;  /* 0x0000000001000210 */ /* 0x004fca0007ffe0ff */
[----:B------:R2:W-:Y:S01]  /*0850*/  @P0 STL.U8 [R0+-0x1], RZ ;  /* 0xffffffff00000387 */ /* 0x0005e20000100000 */
[----:B------:R-:W-:-:S13]  /*0860*/  ISETP.NE.AND P0, PT, R2, RZ, PT ;  /* 0x000000ff0200720c */ /* 0x000fda0003f05270 */
[----:B--2---:R-:W-:Y:S05]  /*0870*/  @P0 BRA `(.L_x_963) ;  /* 0xfffffffc00d00947 */ /* 0x004fea000383ffff */
.L_x_962:
[----:B------:R-:W-:Y:S05]  /*0880*/  BSYNC.RECONVERGENT B1 ;  /* 0x0000000000017941 */ /* 0x000fea0003800200 */
.L_x_961:
[----:B------:R-:W-:Y:S05]  /*0890*/  @P1 BRA `(.L_x_960) ;  /* 0x0000000000941947 */ /* 0x000fea0003800000 */
[----:B------:R-:W1:Y:S01]  /*08a0*/  LDC.64 R8, c[0x0][0x388] ;  /* 0x0000e200ff087b82 */ /* 0x000e620000000a00 */
[----:B------:R-:W-:Y:S02]  /*08b0*/  IADD3 R12, PT, PT, R11, -R12, RZ ;  /* 0x8000000c0b0c7210 */ /* 0x000fe40007ffe0ff */
[----:B-1----:R-:W-:-:S05]  /*08c0*/  IADD3 R8, P0, PT, R8, 0x8, RZ ;  /* 0x0000000808087810 */ /* 0x002fca0007f1e0ff */
[----:B------:R-:W-:-:S08]  /*08d0*/  IMAD.X R9, RZ, RZ, R9, P0 ;  /* 0x000000ffff097224 */ /* 0x000fd000000e0609 */
.L_x_964:
[----:B------:R-:W-:-:S05]  /*08e0*/  IMAD.WIDE R22, R11, 0x4, R8 ;  /* 0x000000040b167825 */ /* 0x000fca00078e0208 */
[----:B------:R-:W2:Y:S04]  /*08f0*/  LDG.E R13, desc[UR8][R22.64+-0x8] ;  /* 0xfffff808160d7981 */ /* 0x000ea8000c1e1900 */
[----:B------:R-:W3:Y:S04]  /*0900*/  LDG.E R25, desc[UR8][R22.64+-0x4] ;  /* 0xfffffc0816197981 */ /* 0x000ee8000c1e1900 */
[----:B------:R-:W4:Y:S04]  /*0910*/  LDG.E R27, desc[UR8][R22.64] ;  /* 0x00000008161b7981 */ /* 0x000f28000c1e1900 */
[----:B------:R-:W5:Y:S01]  /*0920*/  LDG.E R29, desc[UR8][R22.64+0x4] ;  /* 0x00000408161d7981 */ /* 0x000f62000c1e1900 */
[----:B--2---:R-:W-:-:S02]  /*0930*/  ISETP.NE.AND P0, PT, R13, RZ, PT ;  /* 0x000000ff0d00720c */ /* 0x004fc40003f05270 */
[----:B---3--:R-:W-:Y:S02]  /*0940*/  ISETP.NE.AND P1, PT, R25, RZ, PT ;  /* 0x000000ff1900720c */ /* 0x008fe40003f25270 */
[----:B----4-:R-:W-:Y:S02]  /*0950*/  ISETP.NE.AND P2, PT, R27, RZ, PT ;  /* 0x000000ff1b00720c */ /* 0x010fe40003f45270 */
[----:B-----5:R-:W-:-:S07]  /*0960*/  ISETP.NE.AND P3, PT, R29, RZ, PT ;  /* 0x000000ff1d00720c */ /* 0x020fce0003f65270 */
[----:B------:R-:W1:Y:S08]  /*0970*/  @P0 LDC.64 R18, c[0x0][0x398] ;  /* 0x0000e600ff120b82 */ /* 0x000e700000000a00 */
[----:B------:R-:W2:Y:S08]  /*0980*/  @P1 LDC.64 R20, c[0x0][0x398] ;  /* 0x0000e600ff141b82 */ /* 0x000eb00000000a00 */
[----:B------:R-:W3:Y:S08]  /*0990*/  @P2 LDC.64 R16, c[0x0][0x398] ;  /* 0x0000e600ff102b82 */ /* 0x000ef00000000a00 */
[----:B------:R-:W4:Y:S01]  /*09a0*/  @P3 LDC.64 R14, c[0x0][0x398] ;  /* 0x0000e600ff0e3b82 */ /* 0x000f220000000a00 */
[----:B-1----:R-:W-:-:S05]  /*09b0*/  @P0 IMAD.WIDE R18, R13, 0x4, R18 ;  /* 0x000000040d120825 */ /* 0x002fca00078e0212 */
[----:B------:R-:W5:Y:S01]  /*09c0*/  @P0 LDG.E R0, desc[UR8][R18.64+-0x4] ;  /* 0xfffffc0812000981 */ /* 0x000f62000c1e1900 */
[----:B--2---:R-:W-:-:S05]  /*09d0*/  @P1 IMAD.WIDE R20, R25, 0x4, R20 ;  /* 0x0000000419141825 */ /* 0x004fca00078e0214 */
[----:B------:R-:W2:Y:S01]  /*09e0*/  @P1 LDG.E R2, desc[UR8][R20.64+-0x4] ;  /* 0xfffffc0814021981 */ /* 0x000ea2000c1e1900 */
[----:B---3--:R-:W-:-:S05]  /*09f0*/  @P2 IMAD.WIDE R16, R27, 0x4, R16 ;  /* 0x000000041b102825 */ /* 0x008fca00078e0210 */
[----:B------:R-:W3:Y:S01]  /*0a00*/  @P2 LDG.E R4, desc[UR8][R16.64+-0x4] ;  /* 0xfffffc0810042981 */ /* 0x000ee2000c1e1900 */
[----:B----4-:R-:W-:-:S05]  /*0a10*/  @P3 IMAD.WIDE R14, R29, 0x4, R14 ;  /* 0x000000041d0e3825 */ /* 0x010fca00078e020e */
[----:B------:R-:W4:Y:S01]  /*0a20*/  @P3 LDG.E R6, desc[UR8][R14.64+-0x4] ;  /* 0xfffffc080e063981 */ /* 0x000f22000c1e1900 */
[----:B------:R-:W-:Y:S01]  /*0a30*/  IADD3 R12, PT, PT, R12, 0x4, RZ ;  /* 0x000000040c0c7810 */ /* 0x000fe20007ffe0ff */
[----:B------:R-:W-:Y:S02]  /*0a40*/  VIADD R11, R11, 0x4 ;  /* 0x000000040b0b7836 */ /* 0x000fe40000000000 */
[C---:B-----5:R-:W-:Y:S01]  /*0a50*/  @P0 IMAD.IADD R0, R1.reuse, 0x1, R0 ;  /* 0x0000000101000824 */ /* 0x060fe200078e0200 */
[----:B--2---:R-:W-:-:S04]  /*0a60*/  @P1 IADD3 R2, PT, PT, R1, R2, RZ ;  /* 0x0000000201021210 */ /* 0x004fc80007ffe0ff */
[----:B------:R1:W-:Y:S01]  /*0a70*/  @P0 STL.U8 [R0+-0x1], RZ ;  /* 0xffffffff00000387 */ /* 0x0003e20000100000 */
[----:B---3--:R-:W-:-:S03]  /*0a80*/  @P2 IMAD.IADD R4, R1, 0x1, R4 ;  /* 0x0000000101042824 */ /* 0x008fc600078e0204 */
[----:B------:R1:W-:Y:S01]  /*0a90*/  @P1 STL.U8 [R2+-0x1], RZ ;  /* 0xffffffff02001387 */ /* 0x0003e20000100000 */
[----:B----4-:R-:W-:-:S03]  /*0aa0*/  @P3 IMAD.IADD R6, R1, 0x1, R6 ;  /* 0x0000000101063824 */ /* 0x010fc600078e0206 */
[----:B------:R1:W-:Y:S04]  /*0ab0*/  @P2 STL.U8 [R4+-0x1], RZ ;  /* 0xffffffff04002387 */ /* 0x0003e80000100000 */
[----:B------:R1:W-:Y:S01]  /*0ac0*/  @P3 STL.U8 [R6+-0x1], RZ ;  /* 0xffffffff06003387 */ /* 0x0003e20000100000 */
[----:B------:R-:W-:-:S13]  /*0ad0*/  ISETP.NE.AND P0, PT, R12, RZ, PT ;  /* 0x000000ff0c00720c */ /* 0x000fda0003f05270 */
[----:B-1----:R-:W-:Y:S05]  /*0ae0*/  @P0 BRA `(.L_x_964) ;  /* 0xfffffffc007c0947 */ /* 0x002fea000383ffff */
.L_x_960:
[----:B------:R-:W-:Y:S05]  /*0af0*/  BSYNC.RECONVERGENT B0 ;  /* 0x0000000000007941 */ /* 0x000fea0003800200 */
.L_x_959:
[----:B------:R-:W3:Y:S02]  /*0b00*/  LDCU UR4, c[0x0][0x3a8] ;  /* 0x00007500ff0477ac */ /* 0x000ee40008000800 */
[----:B---3--:R-:W-:-:S09]  /*0b10*/  UISETP.GE.AND UP0, UPT, UR4, 0x1, UPT ;  /* 0x000000010400788c */ /* 0x008fd2000bf06270 */
[----:B------:R-:W-:Y:S05]  /*0b20*/  BRA.U !UP0, `(.L_x_965) ;  /* 0x0000000108387547 */ /* 0x000fea000b800000 */
[----:B------:R-:W-:Y:S01]  /*0b30*/  BSSY.RECONVERGENT B0, `(.L_x_965) ;  /* 0x000000d000007945 */ /* 0x000fe20003800200 */
[----:B------:R-:W-:Y:S01]  /*0b40*/  IMAD.MOV.U32 R0, RZ, RZ, RZ ;  /* 0x000000ffff007224 */ /* 0x000fe200078e00ff */
[----:B------:R-:W3:Y:S06]  /*0b50*/  LDCU UR4, c[0x0][0x3a8] ;  /* 0x00007500ff0477ac */ /* 0x000eec0008000800 */
.L_x_967:
[----:B-12---:R-:W-:-:S06]  /*0b60*/  IADD3 R2, PT, PT, R1, R0, RZ ;  /* 0x0000000001027210 */ /* 0x006fcc0007ffe0ff */
[----:B------:R-:W2:Y:S02]  /*0b70*/  LDL.U8 R2, [R2] ;  /* 0x0000000002027983 */ /* 0x000ea40000100000 */
[----:B--2---:R-:W-:-:S13]  /*0b80*/  ISETP.NE.AND P0, PT, R2, RZ, PT ;  /* 0x000000ff0200720c */ /* 0x004fda0003f05270 */
[----:B------:R-:W-:Y:S05]  /*0b90*/  @P0 BRA `(.L_x_966) ;  /* 0x0000000000100947 */ /* 0x000fea0003800000 */
[----:B------:R-:W-:-:S05]  /*0ba0*/  VIADD R0, R0, 0x1 ;  /* 0x0000000100007836 */ /* 0x000fca0000000000 */
[----:B---3--:R-:W-:-:S13]  /*0bb0*/  ISETP.NE.AND P0, PT, R0, UR4, PT ;  /* 0x0000000400007c0c */ /* 0x008fda000bf05270 */
[----:B------:R-:W-:Y:S05]  /*0bc0*/  @P0 BRA `(.L_x_967) ;  /* 0xfffffffc00e40947 */ /* 0x000fea000383ffff */
[----:B------:R-:W-:Y:S05]  /*0bd0*/  BRA `(.L_x_968) ;  /* 0x0000000000087947 */ /* 0x000fea0003800000 */
.L_x_966:
[----:B------:R-:W-:-:S05]  /*0be0*/  IADD3 R0, PT, PT, R0, 0x1, RZ ;  /* 0x0000000100007810 */ /* 0x000fca0007ffe0ff */
[----:B------:R1:W-:Y:S02]  /*0bf0*/  STS [R7], R0 ;  /* 0x0000000007007388 */ /* 0x0003e40000000800 */
.L_x_968:
[----:B---3--:R-:W-:Y:S05]  /*0c00*/  BSYNC.RECONVERGENT B0 ;  /* 0x0000000000007941 */ /* 0x008fea0003800200 */
.L_x_965:
[----:B------:R-:W-:Y:S01]  /*0c10*/  BAR.SYNC.DEFER_BLOCKING 0x0 ;  /* 0x0000000000007b1d */ /* 0x000fe20000010000 */
[----:B------:R-:W-:-:S05]  /*0c20*/  IMAD R10, R3, -0x4, R10 ;  /* 0xfffffffc030a7824 */ /* 0x000fca00078e020a */
[----:B------:R-:W-:Y:S01]  /*0c30*/  BSSY.RECONVERGENT B0, `(.L_x_969) ;  /* 0x0000022000007945 */ /* 0x000fe20003800200 */
[----:B------:R-:W-:Y:S04]  /*0c40*/  LDS R9, [R7] ;  /* 0x0000000007097984 */ /* 0x000fe80000000800 */
[----:B------:R-:W3:Y:S02]  /*0c50*/  LDS R10, [R10+0x4] ;  /* 0x000004000a0a7984 */ /* 0x000ee40000000800 */
[----:B---3--:R-:W-:-:S13]  /*0c60*/  ISETP.NE.AND P0, PT, R9, R10, PT ;  /* 0x0000000a0900720c */ /* 0x008fda0003f05270 */
[----:B------:R-:W-:Y:S05]  /*0c70*/  @P0 BRA `(.L_x_970) ;  /* 0x0000000000540947 */ /* 0x000fea0003800000 */
[----:B01----:R-:W2:Y:S02]  /*0c80*/  LDC.64 R6, c[0x0][0x398] ;  /* 0x0000e600ff067b82 */ /* 0x003ea40000000a00 */
[----:B--2---:R-:W-:-:S05]  /*0c90*/  IMAD.WIDE R4, R5, 0x4, R6 ;  /* 0x0000000405047825 */ /* 0x004fca00078e0206 */
[----:B------:R-:W2:Y:S02]  /*0ca0*/  LDG.E R0, desc[UR8][R4.64+-0x4] ;  /* 0xfffffc0804007981 */ /* 0x000ea4000c1e1900 */
[----:B--2---:R-:W-:-:S13]  /*0cb0*/  ISETP.GE.AND P0, PT, R9, R0, PT ;  /* 0x000000000900720c */ /* 0x004fda0003f06270 */
[----:B------:R-:W-:Y:S05]  /*0cc0*/  @P0 BRA `(.L_x_971) ;  /* 0x0000000000200947 */ /* 0x000fea0003800000 */
[----:B------:R-:W-:-:S13]  /*0cd0*/  ISETP.NE.AND P0, PT, R3, RZ, PT ;  /* 0x000000ff0300720c */ /* 0x000fda0003f05270 */
[----:B------:R-:W-:Y:S05]  /*0ce0*/  @P0 BRA `(.L_x_972) ;  /* 0x0000000000580947 */ /* 0x000fea0003800000 */
[----:B------:R-:W0:Y:S01]  /*0cf0*/  S2UR UR5, SR_CgaCtaId ;  /* 0x00000000000579c3 */ /* 0x000e220000008800 */
[----:B------:R-:W-:Y:S02]  /*0d00*/  UMOV UR4, 0x400 ;  /* 0x0000040000047882 */ /* 0x000fe40000000000 */
[----:B0-----:R-:W-:-:S09]  /*0d10*/  ULEA UR4, UR5, UR4, 0x18 ;  /* 0x0000000405047291 */ /* 0x001fd2000f8ec0ff */
[----:B------:R-:W0:Y:S04]  /*0d20*/  LDS R3, [UR4] ;  /* 0x00000004ff037984 */ /* 0x000e280008000800 */
[----:B0-----:R1:W-:Y:S01]  /*0d30*/  STG.E desc[UR8][R4.64+-0x4], R3 ;  /* 0xfffffc0304007986 */ /* 0x0013e2000c101908 */
[----:B------:R-:W-:Y:S05]  /*0d40*/  BRA `(.L_x_972) ;  /* 0x0000000000407947 */ /* 0x000fea0003800000 */
.L_x_971:
[----:B------:R-:W-:-:S13]  /*0d50*/  ISETP.NE.AND P0, PT, R3, 0x1, PT ;  /* 0x000000010300780c */ /* 0x000fda0003f05270 */
[----:B------:R-:W-:Y:S05]  /*0d60*/  @P0 BRA `(.L_x_972) ;  /* 0x0000000000380947 */ /* 0x000fea0003800000 */
[----:B------:R-:W0:Y:S01]  /*0d70*/  S2UR UR5, SR_CgaCtaId ;  /* 0x00000000000579c3 */ /* 0x000e220000008800 */
[----:B------:R-:W-:Y:S02]  /*0d80*/  UMOV UR4, 0x400 ;  /* 0x0000040000047882 */ /* 0x000fe40000000000 */
[----:B0-----:R-:W-:-:S09]  /*0d90*/  ULEA UR4, UR5, UR4, 0x18 ;  /* 0x0000000405047291 */ /* 0x001fd2000f8ec0ff */
[----:B------:R-:W0:Y:S04]  /*0da0*/  LDS R3, [UR4+0x4] ;  /* 0x00000404ff037984 */ /* 0x000e280008000800 */
[----:B0-----:R0:W-:Y:S01]  /*0db0*/  STG.E desc[UR8][R4.64+-0x4], R3 ;  /* 0xfffffc0304007986 */ /* 0x0011e2000c101908 */
[----:B------:R-:W-:Y:S05]  /*0dc0*/  BRA `(.L_x_972) ;  /* 0x0000000000207947 */ /* 0x000fea0003800000 */
.L_x_970:
[----:B-12---:R-:W1:Y:S02]  /*0dd0*/  LDC.64 R2, c[0x0][0x398] ;  /* 0x0000e600ff027b82 */ /* 0x006e640000000a00 */
[----:B-1----:R-:W-:-:S05]  /*0de0*/  IMAD.WIDE R2, R5, 0x4, R2 ;  /* 0x0000000405027825 */ /* 0x002fca00078e0202 */
[----:B------:R-:W2:Y:S02]  /*0df0*/  LDG.E R0, desc[UR8][R2.64+-0x4] ;  /* 0xfffffc0802007981 */ /* 0x000ea4000c1e1900 */
[----:B--2---:R-:W-:-:S13]  /*0e00*/  ISETP.GE.AND P0, PT, R9, R0, PT ;  /* 0x000000000900720c */ /* 0x004fda0003f06270 */
[----:B------:R2:W-:Y:S01]  /*0e10*/  @!P0 STG.E desc[UR8][R2.64+-0x4], R9 ;  /* 0xfffffc0902008986 */ /* 0x0005e2000c101908 */
[----:B------:R-:W-:Y:S05]  /*0e20*/  @!P0 BRA `(.L_x_972) ;  /* 0x0000000000088947 */ /* 0x000fea0003800000 */
[----:B------:R-:W-:-:S13]  /*0e30*/  ISETP.GE.AND P0, PT, R9, R10, PT ;  /* 0x0000000a0900720c */ /* 0x000fda0003f06270 */
[----:B------:R3:W-:Y:S02]  /*0e40*/  @!P0 STG.E desc[UR8][R2.64+-0x4], R9 ;  /* 0xfffffc0902008986 */ /* 0x0007e4000c101908 */
.L_x_972:
[----:B------:R-:W-:Y:S05]  /*0e50*/  BSYNC.RECONVERGENT B0 ;  /* 0x0000000000007941 */ /* 0x000fea0003800200 */
.L_x_969:
[----:B------:R-:W-:Y:S06]  /*0e60*/  BAR.SYNC.DEFER_BLOCKING 0x0 ;  /* 0x0000000000007b1d */ /* 0x000fec0000010000 */
[----:B------:R-:W-:Y:S05]  /*0e70*/  EXIT ;  /* 0x000000000000794d */ /* 0x000fea0003800000 */
.L_x_973:
        /* <DEDUP_REMOVED lines=16> */
.L_x_1154:


//--------------------- .text._Z23incrementalColouringNewPiS_iiS_S_iiS_S_ --------------------------
	.section	.text._Z23incrementalColouringNewPiS_iiS_S_iiS_S_,"ax",@progbits
	.align	128
        .global         _Z23incrementalColouringNewPiS_iiS_S_iiS_S_
        .type           _Z23incrementalColouringNewPiS_iiS_S_iiS_S_,@function
        .size           _Z23incrementalColouringNewPiS_iiS_S_iiS_S_,(.L_x_1155 - _Z23incrementalColouringNewPiS_iiS_S_iiS_S_)
        .other          _Z23incrementalColouringNewPiS_iiS_S_iiS_S_,@"STO_CUDA_ENTRY STV_DEFAULT"
_Z23incrementalColouringNewPiS_iiS_S_iiS_S_:
.text._Z23incrementalColouringNewPiS_iiS_S_iiS_S_:
[----:B------:R-:W0:Y:S01]  /*0000*/  LDC R1, c[0x0][0x37c] ;  /* 0x0000df00ff017b82 */ /* 0x000e220000000800 */
[----:B------:R-:W1:Y:S01]  /*0010*/  S2R R12, SR_CTAID.X ;  /* 0x00000000000c7919 */ /* 0x000e620000002500 */
[----:B------:R-:W1:Y:S01]  /*0020*/  LDCU UR4, c[0x0][0x360] ;  /* 0x00006c00ff0477ac */ /* 0x000e620008000800 */
[----:B0-----:R-:W-:Y:S01]  /*0030*/  VIADD R1, R1, 0xfffffa88 ;  /* 0xfffffa8801017836 */ /* 0x001fe20000000000 */
[----:B------:R-:W1:Y:S01]  /*0040*/  S2R R3, SR_TID.X ;  /* 0x0000000000037919 */ /* 0x000e620000002100 */
[----:B------:R-:W0:Y:S01]  /*0050*/  LDCU UR5, c[0x0][0x3a8] ;  /* 0x00007500ff0577ac */ /* 0x000e220008000800 */
[----:B-1----:R-:W-:-:S05]  /*0060*/  IMAD R12, R12, UR4, R3 ;  /* 0x000000040c0c7c24 */ /* 0x002fca000f8e0203 */
[----:B0-----:R-:W-:-:S13]  /*0070*/  ISETP.GE.AND P0, PT, R12, UR5, PT ;  /* 0x000000050c007c0c */ /* 0x001fda000bf06270 */
[----:B------:R-:W-:Y:S05]  /*0080*/  @P0 EXIT ;  /* 0x000000000000094d */ /* 0x000fea0003800000 */
[----:B------:R-:W0:Y:S01]  /*0090*/  LDC.64 R4, c[0x0][0x3a0] ;  /* 0x0000e800ff047b82 */ /* 0x000e220000000a00 */
[----:B------:R-:W1:Y:S07]  /*00a0*/  LDCU.64 UR8, c[0x0][0x358] ;  /* 0x00006b00ff0877ac */ /* 0x000e6e0008000a00 */
[----:B------:R-:W2:Y:S01]  /*00b0*/  LDC.64 R10, c[0x0][0x380] ;  /* 0x0000e000ff0a7b82 */ /* 0x000ea20000000a00 */
[----:B0-----:R-:W-:-:S05]  /*00c0*/  IMAD.WIDE R4, R12, 0x4, R4 ;  /* 0x000000040c047825 */ /* 0x001fca00078e0204 */
[----:B-1----:R-:W2:Y:S01]  /*00d0*/  LDG.E R8, desc[UR8][R4.64] ;  /* 0x0000000804087981 */ /* 0x002ea2000c1e1900 */
[----:B------:R-:W-:Y:S01]  /*00e0*/  IMAD.MOV.U32 R17, RZ, RZ, 0x1 ;  /* 0x00000001ff117424 */ /* 0x000fe200078e00ff */
[----:B------:R-:W-:-:S04]  /*00f0*/  LOP3.LUT P0, R3, R12, 0x1, RZ, 0xc0, !PT ;  /* 0x000000010c037812 */ /* 0x000fc8000780c0ff */
[----:B------:R-:W-:-:S05]  /*0100*/  SEL R17, R17, 0xffffffff, !P0 ;  /* 0xffffffff11117807 */ /* 0x000fca0004000000 */
[----:B------:R-:W-:-:S05]  /*0110*/  IMAD.WIDE R6, R17, 0x4, R4 ;  /* 0x0000000411067825 */ /* 0x000fca00078e0204 */
[----:B------:R0:W5:Y:S01]  /*0120*/  LDG.E R9, desc[UR8][R6.64] ;  /* 0x0000000806097981 */ /* 0x000162000c1e1900 */
[----:B--2---:R-:W-:-:S05]  /*0130*/  IMAD.WIDE R10, R8, 0x4, R10 ;  /* 0x00000004080a7825 */ /* 0x004fca00078e020a */
[----:B------:R-:W2:Y:S04]  /*0140*/  LDG.E R21, desc[UR8][R10.64+-0x4] ;  /* 0xfffffc080a157981 */ /* 0x000ea8000c1e1900 */
[----:B------:R-:W2:Y:S01]  /*0150*/  LDG.E R16, desc[UR8][R10.64] ;  /* 0x000000080a107981 */ /* 0x000ea2000c1e1900 */
[----:B------:R-:W-:Y:S01]  /*0160*/  BSSY.RECONVERGENT B0, `(.L_x_974) ;  /* 0x0000018000007945 */ /* 0x000fe20003800200 */
[----:B--2---:R-:W-:-:S13]  /*0170*/  ISETP.GE.AND P0, PT, R21, R16, PT ;  /* 0x000000101500720c */ /* 0x004fda0003f06270 */
[----:B0-----:R-:W-:Y:S05]  /*0180*/  @P0 BRA `(.L_x_975) ;  /* 0x0000000000540947 */ /* 0x001fea0003800000 */
        /* <DEDUP_REMOVED lines=9> */
.L_x_978:
        /* <DEDUP_REMOVED lines=10> */
.L_x_977:
[----:B------:R-:W-:Y:S05]  /*02c0*/  BSYNC.RELIABLE B1 ;  /* 0x0000000000017941 */ /* 0x000fea0003800100 */
.L_x_976:
[----:B-----5:R0:W-:Y:S02]  /*02d0*/  STG.E desc[UR8][R4.64], R9 ;  /* 0x0000000904007986 */ /* 0x0201e4000c101908 */
.L_x_975:
[----:B------:R-:W-:Y:S05]  /*02e0*/  BSYNC.RECONVERGENT B0 ;  /* 0x0000000000007941 */ /* 0x000fea0003800200 */
.L_x_974:
[----:B------:R-:W-:Y:S05]  /*02f0*/  WARPSYNC.ALL ;  /* 0x0000000000007948 */ /* 0x000fea0003800000 */
[----:B------:R-:W0:Y:S02]  /*0300*/  LDC.64 R6, c[0x0][0x398] ;  /* 0x0000e600ff067b82 */ /* 0x000e240000000a00 */
[----:B0----5:R-:W-:-:S06]  /*0310*/  IMAD.WIDE R4, R9, 0x4, R6 ;  /* 0x0000000409047825 */ /* 0x021fcc00078e0206 */
[----:B------:R-:W-:Y:S01]  /*0320*/  BAR.SYNC.DEFER_BLOCKING 0x0 ;  /* 0x0000000000007b1d */ /* 0x000fe20000010000 */
[----:B------:R-:W-:-:S05]  /*0330*/  IMAD.WIDE R8, R8, 0x4, R6 ;  /* 0x0000000408087825 */ /* 0x000fca00078e0206 */
[----:B------:R-:W2:Y:S04]  /*0340*/  LDG.E R5, desc[UR8][R4.64+-0x4] ;  /* 0xfffffc0804057981 */ /* 0x000ea8000c1e1900 */
[----:B------:R-:W2:Y:S02]  /*0350*/  LDG.E R0, desc[UR8][R8.64+-0x4] ;  /* 0xfffffc0808007981 */ /* 0x000ea4000c1e1900 */
[----:B--2---:R-:W-:-:S13]  /*0360*/  ISETP.NE.AND P0, PT, R0, R5, PT ;  /* 0x000000050000720c */ /* 0x004fda0003f05270 */
[----:B------:R-:W-:Y:S05]  /*0370*/  @P0 EXIT ;  /* 0x000000000000094d */ /* 0x000fea0003800000 */
[----:B------:R-:W0:Y:S01]  /*0380*/  LDC.64 R10, c[0x0][0x3b0] ;  /* 0x0000ec00ff0a7b82 */ /* 0x000e220000000a00 */
[----:B------:R-:W1:Y:S07]  /*0390*/  LDCU UR4, c[0x0][0x3ac] ;  /* 0x00007580ff0477ac */ /* 0x000e6e0008000800 */
[----:B------:R-:W2:Y:S01]  /*03a0*/  LDC.64 R4, c[0x0][0x3b8] ;  /* 0x0000ee00ff047b82 */ /* 0x000ea20000000a00 */
[----:B-1----:R-:W-:Y:S01]  /*03b0*/  UISETP.GE.AND UP0, UPT, UR4, 0x1, UPT ;  /* 0x000000010400788c */ /* 0x002fe2000bf06270 */
[----:B0-----:R-:W-:-:S05]  /*03c0*/  IMAD.WIDE R10, R12, 0x4, R10 ;  /* 0x000000040c0a7825 */ /* 0x001fca00078e020a */
[----:B------:R0:W-:Y:S01]  /*03d0*/  STG.E desc[UR8][R10.64], RZ ;  /* 0x000000ff0a007986 */ /* 0x0001e2000c101908 */
[----:B--2---:R-:W-:-:S05]  /*03e0*/  IMAD.WIDE R12, R12, 0x4, R4 ;  /* 0x000000040c0c7825 */ /* 0x004fca00078e0204 */
[----:B------:R0:W-:Y:S01]  /*03f0*/  STG.E desc[UR8][R12.64], RZ ;  /* 0x000000ff0c007986 */ /* 0x0001e2000c101908 */
[----:B------:R-:W-:Y:S05]  /*0400*/  BRA.U !UP0, `(.L_x_979) ;  /* 0x0000000108d87547 */ /* 0x000fea000b800000 */
[----:B------:R-:W-:Y:S01]  /*0410*/  UISETP.GE.U32.AND UP1, UPT, UR4, 0x10, UPT ;  /* 0x000000100400788c */ /* 0x000fe2000bf26070 */
[----:B------:R-:W-:Y:S01]  /*0420*/  IMAD.MOV.U32 R0, RZ, RZ, RZ ;  /* 0x000000ffff007224 */ /* 0x000fe200078e00ff */
[----:B------:R-:W-:-:S04]  /*0430*/  ULOP3.LUT UR5, UR4, 0xf, URZ, 0xc0, !UPT ;  /* 0x0000000f04057892 */ /* 0x000fc8000f8ec0ff */
[----:B------:R-:W-:-:S03]  /*0440*/  UISETP.NE.AND UP0, UPT, UR5, URZ, UPT ;  /* 0x000000ff0500728c */ /* 0x000fc6000bf05270 */
[----:B------:R-:W-:Y:S08]  /*0450*/  BRA.U !UP1, `(.L_x_980) ;  /* 0x0000000109307547 */ /* 0x000ff0000b800000 */
[----:B------:R-:W-:Y:S01]  /*0460*/  ULOP3.LUT UR6, UR4, 0x7ffffff0, URZ, 0xc0, !UPT ;  /* 0x7ffffff004067892 */ /* 0x000fe2000f8ec0ff */
[----:B------:R-:W-:Y:S01]  /*0470*/  IADD3 R2, PT, PT, R1, 0x8, RZ ;  /* 0x0000000801027810 */ /* 0x000fe20007ffe0ff */
[----:B------:R-:W-:Y:S02]  /*0480*/  IMAD.MOV.U32 R4, RZ, RZ, 0x1010101 ;  /* 0x01010101ff047424 */ /* 0x000fe400078e00ff */
[----:B------:R-:W-:Y:S01]  /*0490*/  IMAD.MOV.U32 R5, RZ, RZ, 0x1010101 ;  /* 0x01010101ff057424 */ /* 0x000fe200078e00ff */
[----:B------:R-:W-:Y:S02]  /*04a0*/  UIADD3 UR7, UPT, UPT, -UR6, URZ, URZ ;  /* 0x000000ff06077290 */ /* 0x000fe4000fffe1ff */
[----:B------:R-:W-:-:S10]  /*04b0*/  MOV R0, UR6 ;  /* 0x0000000600007c02 */ /* 0x000fd40008000f00 */
.L_x_981:
[----:B------:R-:W-:Y:S01]  /*04c0*/  UIADD3 UR7, UPT, UPT, UR7, 0x10, URZ ;  /* 0x0000001007077890 */ /* 0x000fe2000fffe0ff */
[----:B------:R-:W-:Y:S03]  /*04d0*/  STL.64 [R2+-0x8], R4 ;  /* 0xfffff80402007387 */ /* 0x000fe60000100a00 */
[----:B------:R-:W-:Y:S01]  /*04e0*/  UISETP.NE.AND UP1, UPT, UR7, URZ, UPT ;  /* 0x000000ff0700728c */ /* 0x000fe2000bf25270 */
[----:B------:R1:W-:Y:S02]  /*04f0*/  STL.64 [R2], R4 ;  /* 0x0000000402007387 */ /* 0x0003e40000100a00 */
[----:B-1----:R-:W-:-:S06]  /*0500*/  VIADD R2, R2, 0x10 ;  /* 0x0000001002027836 */ /* 0x002fcc0000000000 */
[----:B------:R-:W-:Y:S05]  /*0510*/  BRA.U UP1, `(.L_x_981) ;  /* 0xfffffffd01e87547 */ /* 0x000fea000b83ffff */
.L_x_980:
[----:B------:R-:W-:Y:S05]  /*0520*/  BRA.U !UP0, `(.L_x_979) ;  /* 0x0000000108907547 */ /* 0x000fea000b800000 */
[----:B------:R-:W-:Y:S02]  /*0530*/  UISETP.GE.U32.AND UP0, UPT, UR5, 0x8, UPT ;  /* 0x000000080500788c */ /* 0x000fe4000bf06070 */
[----:B------:R-:W-:-:S04]  /*0540*/  ULOP3.LUT UR6, UR4, 0x7, URZ, 0xc0, !UPT ;  /* 0x0000000704067892 */ /* 0x000fc8000f8ec0ff */
[----:B------:R-:W-:-:S03]  /*0550*/  UISETP.NE.AND UP1, UPT, UR6, URZ, UPT ;  /* 0x000000ff0600728c */ /* 0x000fc6000bf25270 */
[----:B------:R-:W-:Y:S08]  /*0560*/  BRA.U !UP0, `(.L_x_982) ;  /* 0x00000001082c7547 */ /* 0x000ff0000b800000 */
[----:B------:R-:W-:Y:S01]  /*0570*/  IMAD.MOV.U32 R4, RZ, RZ, 0x1 ;  /* 0x00000001ff047424 */ /* 0x000fe200078e00ff */
[----:B------:R-:W-:Y:S01]  /*0580*/  IADD3 R2, PT, PT, R1, R0, RZ ;  /* 0x0000000001027210 */ /* 0x000fe20007ffe0ff */
[----:B------:R-:W-:-:S04]  /*0590*/  VIADD R0, R0, 0x8 ;  /* 0x0000000800007836 */ /* 0x000fc80000000000 */
        /* <DEDUP_REMOVED lines=8> */
.L_x_982:
[----:B------:R-:W-:Y:S05]  /*0620*/  BRA.U !UP1, `(.L_x_979) ;  /* 0x0000000109507547 */ /* 0x000fea000b800000 */
[----:B------:R-:W-:Y:S02]  /*0630*/  UISETP.GE.U32.AND UP0, UPT, UR6, 0x4, UPT ;  /* 0x000000040600788c */ /* 0x000fe4000bf06070 */
[----:B------:R-:W-:-:S04]  /*0640*/  ULOP3.LUT UR4, UR4, 0x3, URZ, 0xc0, !UPT ;  /* 0x0000000304047892 */ /* 0x000fc8000f8ec0ff */
[----:B------:R-:W-:-:S03]  /*0650*/  UISETP.NE.AND UP1, UPT, UR4, URZ, UPT ;  /* 0x000000ff0400728c */ /* 0x000fc6000bf25270 */
[----:B------:R-:W-:Y:S08]  /*0660*/  BRA.U !UP0, `(.L_x_983) ;  /* 0x00000001081c7547 */ /* 0x000ff0000b800000 */
[----:B-1----:R-:W-:Y:S01]  /*0670*/  IMAD.MOV.U32 R4, RZ, RZ, 0x1 ;  /* 0x00000001ff047424 */ /* 0x002fe200078e00ff */
[----:B------:R-:W-:Y:S01]  /*0680*/  IADD3 R2, PT, PT, R1, R0, RZ ;  /* 0x0000000001027210 */ /* 0x000fe20007ffe0ff */
[----:B------:R-:W-:-:S04]  /*0690*/  VIADD R0, R0, 0x4 ;  /* 0x0000000400007836 */ /* 0x000fc80000000000 */
[----:B------:R2:W-:Y:S04]  /*06a0*/  STL.U8 [R2], R4 ;  /* 0x0000000402007387 */ /* 0x0005e80000100000 */
[----:B------:R2:W-:Y:S04]  /*06b0*/  STL.U8 [R2+0x1], R4 ;  /* 0x0000010402007387 */ /* 0x0005e80000100000 */
[----:B------:R2:W-:Y:S04]  /*06c0*/  STL.U8 [R2+0x2], R4 ;  /* 0x0000020402007387 */ /* 0x0005e80000100000 */
[----:B------:R2:W-:Y:S02]  /*06d0*/  STL.U8 [R2+0x3], R4 ;  /* 0x0000030402007387 */ /* 0x0005e40000100000 */
.L_x_983:
[----:B------:R-:W-:Y:S05]  /*06e0*/  BRA.U !UP1, `(.L_x_979) ;  /* 0x0000000109207547 */ /* 0x000fea000b800000 */
[----:B-12---:R-:W-:Y:S01]  /*06f0*/  IMAD.MOV.U32 R2, RZ, RZ, 0x1 ;  /* 0x00000001ff027424 */ /* 0x006fe200078e00ff */
[----:B------:R-:W-:Y:S01]  /*0700*/  IADD3 R0, PT, PT, R1, R0, RZ ;  /* 0x0000000001007210 */ /* 0x000fe20007ffe0ff */
[----:B------:R-:W-:-:S12]  /*0710*/  UIADD3 UR4, UPT, UPT, -UR4, URZ, URZ ;  /* 0x000000ff04047290 */ /* 0x000fd8000fffe1ff */
.L_x_984:
[----:B------:R-:W-:Y:S01]  /*0720*/  UIADD3 UR4, UPT, UPT, UR4, 0x1, URZ ;  /* 0x0000000104047890 */ /* 0x000fe2000fffe0ff */
[----:B------:R1:W-:Y:S03]  /*0730*/  STL.U8 [R0], R2 ;  /* 0x0000000200007387 */ /* 0x0003e60000100000 */
[----:B------:R-:W-:Y:S01]  /*0740*/  UISETP.NE.AND UP0, UPT, UR4, URZ, UPT ;  /* 0x000000ff0400728c */ /* 0x000fe2000bf05270 */
[----:B-1----:R-:W-:-:S08]  /*0750*/  VIADD R0, R0, 0x1 ;  /* 0x0000000100007836 */ /* 0x002fd00000000000 */
[----:B------:R-:W-:Y:S05]  /*0760*/  BRA.U UP0, `(.L_x_984) ;  /* 0xfffffffd00ec7547 */ /* 0x000fea000b83ffff */
.L_x_979:
[----:B------:R-:W-:Y:S01]  /*0770*/  ISETP.GE.AND P0, PT, R21, R16, PT ;  /* 0x000000101500720c */ /* 0x000fe20003f06270 */
[----:B------:R-:W-:-:S12]  /*0780*/  BSSY.RECONVERGENT B0, `(.L_x_985) ;  /* 0x000003d000007945 */ /* 0x000fd80003800200 */
[----:B------:R-:W-:Y:S05]  /*0790*/  @P0 BRA `(.L_x_986) ;  /* 0x0000000000ec0947 */ /* 0x000fea0003800000 */
[----:B------:R-:W-:Y:S01]  /*07a0*/  IMAD.IADD R0, R16, 0x1, -R21 ;  /* 0x0000000110007824 */ /* 0x000fe200078e0a15 */
[----:B-12---:R-:W-:Y:S01]  /*07b0*/  IADD3 R2, PT, PT, R21, -R16, RZ ;  /* 0x8000001015027210 */ /* 0x006fe20007ffe0ff */
[----:B------:R-:W-:Y:S03]  /*07c0*/  BSSY.RECONVERGENT B1, `(.L_x_987) ;  /* 0x0000012000017945 */ /* 0x000fe60003800200 */
[----:B------:R-:W-:Y:S02]  /*07d0*/  LOP3.LUT P0, R0, R0, 0x3, RZ, 0xc0, !PT ;  /* 0x0000000300007812 */ /* 0x000fe4000780c0ff */
[----:B------:R-:W-:-:S11]  /*07e0*/  ISETP.GT.U32.AND P1, PT, R2, -0x4, PT ;  /* 0xfffffffc0200780c */ /* 0x000fd60003f24070 */
[----:B------:R-:W-:Y:S05]  /*07f0*/  @!P0 BRA `(.L_x_988) ;  /* 0x0000000000388947 */ /* 0x000fea0003800000 */
[----:B------:R-:W1:Y:S01]  /*0800*/  LDC.64 R4, c[0x0][0x388] ;  /* 0x0000e200ff047b82 */ /* 0x000e620000000a00 */
[----:B------:R-:W-:-:S07]  /*0810*/  IMAD.MOV R2, RZ, RZ, -R0 ;  /* 0x000000ffff027224 */ /* 0x000fce00078e0a00 */
.L_x_989:
[----:B-1----:R-:W-:-:S06]  /*0820*/  IMAD.WIDE R6, R21, 0x4, R4 ;  /* 0x0000000415067825 */ /* 0x002fcc00078e0204 */
[----:B------:R-:W2:Y:S02]  /*0830*/  LDG.E R7, desc[UR8][R6.64] ;  /* 0x0000000806077981 */ /* 0x000ea4000c1e1900 */
[----:B--2---:R-:W-:-:S13]  /*0840*/  ISETP.NE.AND P0, PT, R7, RZ, PT ;  /* 0x000000ff0700720c */ /* 0x004fda0003f05270 */
[----:B------:R-:W1:Y:S02]  /*0850*/  @P0 LDC.64 R14, c[0x0][0x398] ;  /* 0x0000e600ff0e0b82 */ /* 0x000e640000000a00 */
[----:B-1----:R-:W-:-:S05]  /*0860*/  @P0 IMAD.WIDE R14, R7, 0x4, R14 ;  /* 0x00000004070e0825 */ /* 0x002fca00078e020e */
[----:B------:R-:W2:Y:S01]  /*0870*/  @P0 LDG.E R0, desc[UR8][R14.64+-0x4] ;  /* 0xfffffc080e000981 */ /* 0x000ea2000c1e1900 */
[----:B------:R-:W-:Y:S01]  /*0880*/  IADD3 R2, PT, PT, R2, 0x1, RZ ;  /* 0x0000000102027810 */ /* 0x000fe20007ffe0ff */
[----:B------:R-:W-:Y:S02]  /*0890*/  VIADD R21, R21, 0x1 ;  /* 0x0000000115157836 */ /* 0x000fe40000000000 */
[----:B--2---:R-:W-:-:S05]  /*08a0*/  @P0 IMAD.IADD R0, R1, 0x1, R0 ;  /* 0x0000000101000824 */ /* 0x004fca00078e0200 */
[----:B------:R2:W-:Y:S01]  /*08b0*/  @P0 STL.U8 [R0+-0x1], RZ ;  /* 0xffffffff00000387 */ /* 0x0005e20000100000 */
[----:B------:R-:W-:-:S13]  /*08c0*/  ISETP.NE.AND P0, PT, R2, RZ, PT ;  /* 0x000000ff0200720c */ /* 0x000fda0003f05270 */
[----:B--2---:R-:W-:Y:S05]  /*08d0*/  @P0 BRA `(.L_x_989) ;  /* 0xfffffffc00d00947 */ /* 0x004fea000383ffff */
.L_x_988:
[----:B------:R-:W-:Y:S05]  /*08e0*/  BSYNC.RECONVERGENT B1 ;  /* 0x0000000000017941 */ /* 0x000fea0003800200 */
.L_x_987:
[----:B------:R-:W-:Y:S05]  /*08f0*/  @P1 BRA `(.L_x_986) ;  /* 0x0000000000941947 */ /* 0x000fea0003800000 */
[----:B------:R-:W1:Y:S01]  /*0900*/  LDC.64 R14, c[0x0][0x388] ;  /* 0x0000e200ff0e7b82 */ /* 0x000e620000000a00 */
[----:B------:R-:W-:Y:S01]  /*0910*/  IMAD.IADD R16, R21, 0x1, -R16 ;  /* 0x0000000115107824 */ /* 0x000fe200078e0a10 */
[----:B-1----:R-:W-:-:S04]  /*0920*/  IADD3 R14, P0, PT, R14, 0x8, RZ ;  /* 0x000000080e0e7810 */ /* 0x002fc80007f1e0ff */
[----:B------:R-:W-:-:S09]  /*0930*/  IADD3.X R15, PT, PT, RZ, R15, RZ, P0, !PT ;  /* 0x0000000fff0f7210 */ /* 0x000fd200007fe4ff */
.L_x_990:
        /* <DEDUP_REMOVED lines=17> */
[----:B---3--:R-:W-:-:S06]  /*0a50*/  @P2 IMAD.WIDE R4, R25, 0x4, R4 ;  /* 0x0000000419042825 */ /* 0x008fcc00078e0204 */
[----:B------:R-:W3:Y:S01]  /*0a60*/  @P2 LDG.E R4, desc[UR8][R4.64+-0x4] ;  /* 0xfffffc0804042981 */ /* 0x000ee2000c1e1900 */
[----:B----4-:R-:W-:-:S06]  /*0a70*/  @P3 IMAD.WIDE R6, R27, 0x4, R6 ;  /* 0x000000041b063825 */ /* 0x010fcc00078e0206 */
[----:B------:R-:W4:Y:S01]  /*0a80*/  @P3 LDG.E R6, desc[UR8][R6.64+-0x4] ;  /* 0xfffffc0806063981 */ /* 0x000f22000c1e1900 */
[----:B------:R-:W-:Y:S01]  /*0a90*/  VIADD R16, R16, 0x4 ;  /* 0x0000000410107836 */ /* 0x000fe20000000000 */
[----:B------:R-:W-:Y:S01]  /*0aa0*/  IADD3 R21, PT, PT, R21, 0x4, RZ ;  /* 0x0000000415157810 */ /* 0x000fe20007ffe0ff */
[C---:B-----5:R-:W-:Y:S02]  /*0ab0*/  @P0 IMAD.IADD R24, R1.reuse, 0x1, R0 ;  /* 0x0000000101180824 */ /* 0x060fe400078e0200 */
[----:B--2---:R-:W-:-:S03]  /*0ac0*/  @P1 IMAD.IADD R20, R1, 0x1, R2 ;  /* 0x0000000101141824 */ /* 0x004fc600078e0202 */
[----:B------:R1:W-:Y:S04]  /*0ad0*/  @P0 STL.U8 [R24+-0x1], RZ ;  /* 0xffffffff18000387 */ /* 0x0003e80000100000 */
[----:B------:R1:W-:Y:S01]  /*0ae0*/  @P1 STL.U8 [R20+-0x1], RZ ;  /* 0xffffffff14001387 */ /* 0x0003e20000100000 */
[C---:B---3--:R-:W-:Y:S01]  /*0af0*/  @P2 IADD3 R2, PT, PT, R1.reuse, R4, RZ ;  /* 0x0000000401022210 */ /* 0x048fe20007ffe0ff */
[----:B----4-:R-:W-:-:S04]  /*0b00*/  @P3 IMAD.IADD R0, R1, 0x1, R6 ;  /* 0x0000000101003824 */ /* 0x010fc800078e0206 */
[----:B------:R1:W-:Y:S04]  /*0b10*/  @P2 STL.U8 [R2+-0x1], RZ ;  /* 0xffffffff02002387 */ /* 0x0003e80000100000 */
[----:B------:R1:W-:Y:S01]  /*0b20*/  @P3 STL.U8 [R0+-0x1], RZ ;  /* 0xffffffff00003387 */ /* 0x0003e20000100000 */
[----:B------:R-:W-:-:S13]  /*0b30*/  ISETP.NE.AND P0, PT, R16, RZ, PT ;  /* 0x000000ff1000720c */ /* 0x000fda0003f05270 */
[----:B-1----:R-:W-:Y:S05]  /*0b40*/  @P0 BRA `(.L_x_990) ;  /* 0xfffffffc007c0947 */ /* 0x002fea000383ffff */
.L_x_986:
[----:B------:R-:W-:Y:S05]  /*0b50*/  BSYNC.RECONVERGENT B0 ;  /* 0x0000000000007941 */ /* 0x000fea0003800200 */
.L_x_985:
[----:B------:R-:W3:Y:S02]  /*0b60*/  LDCU UR4, c[0x0][0x3ac] ;  /* 0x00007580ff0477ac */ /* 0x000ee40008000800 */
[----:B---3--:R-:W-:-:S09]  /*0b70*/  UISETP.GE.AND UP0, UPT, UR4, 0x1, UPT ;  /* 0x000000010400788c */ /* 0x008fd2000bf06270 */
[----:B------:R-:W-:Y:S05]  /*0b80*/  BRA.U !UP0, `(.L_x_991) ;  /* 0x00000001085c7547 */ /* 0x000fea000b800000 */
[----:B------:R-:W-:Y:S01]  /*0b90*/  HFMA2 R0, -RZ, RZ, 0, 0 ;  /* 0x00000000ff007431 */ /* 0x000fe200000001ff */
[----:B------:R-:W-:Y:S01]  /*0ba0*/  BSSY.RECONVERGENT B0, `(.L_x_991) ;  /* 0x0000015000007945 */ /* 0x000fe20003800200 */
[----:B-12---:R-:W-:Y:S01]  /*0bb0*/  IMAD.MOV.U32 R2, RZ, RZ, 0x1 ;  /* 0x00000001ff027424 */ /* 0x006fe200078e00ff */
[----:B------:R-:W1:Y:S06]  /*0bc0*/  LDCU UR4, c[0x0][0x3ac] ;  /* 0x00007580ff0477ac */ /* 0x000e6c0008000800 */
.L_x_995:
[----:B------:R-:W-:-:S06]  /*0bd0*/  IMAD.IADD R4, R1, 0x1, R0 ;  /* 0x0000000101047824 */ /* 0x000fcc00078e0200 */
[----:B--2---:R-:W2:Y:S01]  /*0be0*/  LDL.U8 R4, [R4] ;  /* 0x0000000004047983 */ /* 0x004ea20000100000 */
[----:B------:R-:W-:Y:S01]  /*0bf0*/  BSSY.RELIABLE B1, `(.L_x_992) ;  /* 0x0000009000017945 */ /* 0x000fe20003800100 */
[----:B--2---:R-:W-:-:S13]  /*0c00*/  ISETP.NE.AND P0, PT, R4, RZ, PT ;  /* 0x000000ff0400720c */ /* 0x004fda0003f05270 */
[----:B------:R-:W-:Y:S05]  /*0c10*/  @!P0 BRA `(.L_x_993) ;  /* 0x0000000000188947 */ /* 0x000fea0003800000 */
[----:B------:R-:W-:-:S13]  /*0c20*/  LOP3.LUT P0, RZ, R2, 0xff, RZ, 0xc0, !PT ;  /* 0x000000ff02ff7812 */ /* 0x000fda000780c0ff */
[----:B------:R-:W-:Y:S05]  /*0c30*/  @!P0 BREAK.RELIABLE B1 ;  /* 0x0000000000018942 */ /* 0x000fea0003800100 */
[----:B------:R-:W-:Y:S05]  /*0c40*/  @!P0 BRA `(.L_x_994) ;  /* 0x0000000000208947 */ /* 0x000fea0003800000 */
[----:B------:R-:W-:Y:S02]  /*0c50*/  IADD3 R5, PT, PT, R0, 0x1, RZ ;  /* 0x0000000100057810 */ /* 0x000fe40007ffe0ff */
[----:B------:R-:W-:-:S03]  /*0c60*/  PRMT R2, RZ, 0x7610, R2 ;  /* 0x00007610ff027816 */ /* 0x000fc60000000002 */
[----:B------:R2:W-:Y:S04]  /*0c70*/  STG.E desc[UR8][R10.64], R5 ;  /* 0x000000050a007986 */ /* 0x0005e8000c101908 */
.L_x_993:
[----:B-1----:R-:W-:Y:S05]  /*0c80*/  BSYNC.RELIABLE B1 ;  /* 0x0000000000017941 */ /* 0x002fea0003800100 */
.L_x_992:
[----:B------:R-:W-:-:S05]  /*0c90*/  VIADD R0, R0, 0x1 ;  /* 0x0000000100007836 */ /* 0x000fca0000000000 */
[----:B------:R-:W-:-:S13]  /*0ca0*/  ISETP.NE.AND P0, PT, R0, UR4, PT ;  /* 0x0000000400007c0c */ /* 0x000fda000bf05270 */
[----:B------:R-:W-:Y:S05]  /*0cb0*/  @P0 BRA `(.L_x_995) ;  /* 0xfffffffc00c40947 */ /* 0x000fea000383ffff */
[----:B------:R-:W-:Y:S05]  /*0cc0*/  BRA `(.L_x_996) ;  /* 0x0000000000087947 */ /* 0x000fea0003800000 */
.L_x_994:
[----:B------:R-:W-:-:S05]  /*0cd0*/  IADD3 R5, PT, PT, R0, 0x1, RZ ;  /* 0x0000000100057810 */ /* 0x000fca0007ffe0ff */
[----:B------:R2:W-:Y:S02]  /*0ce0*/  STG.E desc[UR8][R12.64], R5 ;  /* 0x000000050c007986 */ /* 0x0005e4000c101908 */
.L_x_996:
[----:B-1----:R-:W-:Y:S05]  /*0cf0*/  BSYNC.RECONVERGENT B0 ;  /* 0x0000000000007941 */ /* 0x002fea0003800200 */
.L_x_991:
[----:B------:R-:W-:Y:S01]  /*0d00*/  BAR.SYNC.DEFER_BLOCKING 0x0 ;  /* 0x0000000000007b1d */ /* 0x000fe20000010000 */
[----:B-12---:R-:W-:-:S05]  /*0d10*/  IMAD.WIDE R4, R17, 0x4, R10 ;  /* 0x0000000411047825 */ /* 0x006fca00078e020a */
[----:B0-----:R-:W2:Y:S04]  /*0d20*/  LDG.E R11, desc[UR8][R10.64] ;  /* 0x000000080a0b7981 */ /* 0x001ea8000c1e1900 */
[----:B------:R-:W2:Y:S02]  /*0d30*/  LDG.E R4, desc[UR8][R4.64] ;  /* 0x0000000804047981 */ /* 0x000ea4000c1e1900 */
[----:B--2---:R-:W-:-:S13]  /*0d40*/  ISETP.NE.AND P0, PT, R11, R4, PT ;  /* 0x000000040b00720c */ /* 0x004fda0003f05270 */
[----:B------:R-:W-:Y:S05]  /*0d50*/  @P0 BRA `(.L_x_997) ;  /* 0x00000000006c0947 */ /* 0x000fea0003800000 */
[----:B------:R-:W2:Y:S02]  /*0d60*/  LDG.E R0, desc[UR8][R8.64+-0x4] ;  /* 0xfffffc0808007981 */ /* 0x000ea4000c1e1900 */
[----:B--2---:R-:W-:-:S13]  /*0d70*/  ISETP.GE.AND P0, PT, R11, R0, PT ;  /* 0x000000000b00720c */ /* 0x004fda0003f06270 */
[----:B------:R-:W-:Y:S05]  /*0d80*/  @P0 BRA `(.L_x_998) ;  /* 0x0000000000500947 */ /* 0x000fea0003800000 */
[----:B------:R-:W-:Y:S02]  /*0d90*/  IMAD.WIDE R4, R17, 0x4, R12 ;  /* 0x0000000411047825 */ /* 0x000fe400078e020c */
[----:B------:R-:W2:Y:S04]  /*0da0*/  LDG.E R13, desc[UR8][R12.64] ;  /* 0x000000080c0d7981 */ /* 0x000ea8000c1e1900 */
[----:B------:R-:W2:Y:S02]  /*0db0*/  LDG.E R4, desc[UR8][R4.64] ;  /* 0x0000000804047981 */ /* 0x000ea4000c1e1900 */
[----:B--2---:R-:W-:-:S13]  /*0dc0*/  ISETP.GE.AND P0, PT, R13, R4, PT ;  /* 0x000000040d00720c */ /* 0x004fda0003f06270 */
[----:B------:R-:W-:Y:S05]  /*0dd0*/  @P0 BRA `(.L_x_999) ;  /* 0x0000000000100947 */ /* 0x000fea0003800000 */
[----:B------:R-:W-:-:S13]  /*0de0*/  ISETP.GE.AND P0, PT, R13, R0, PT ;  /* 0x000000000d00720c */ /* 0x000fda0003f06270 */
[----:B------:R-:W-:Y:S05]  /*0df0*/  @P0 EXIT ;  /* 0x000000000000094d */ /* 0x000fea0003800000 */
[----:B------:R-:W-:Y:S01]  /*0e00*/  STG.E desc[UR8][R8.64+-0x4], R13 ;  /* 0xfffffc0d08007986 */ /* 0x000fe2000c101908 */
[----:B------:R-:W-:Y:S05]  /*0e10*/  EXIT ;  /* 0x000000000000794d */ /* 0x000fea0003800000 */
.L_x_999:
[----:B------:R-:W-:-:S13]  /*0e20*/  ISETP.NE.AND P0, PT, R13, R4, PT ;  /* 0x000000040d00720c */ /* 0x000fda0003f05270 */
[----:B------:R-:W-:Y:S05]  /*0e30*/  @P0 BRA `(.L_x_1000) ;  /* 0x00000000001c0947 */ /* 0x000fea0003800000 */
[----:B------:R-:W-:-:S13]  /*0e40*/  ISETP.NE.AND P0, PT, R3, RZ, PT ;  /* 0x000000ff0300720c */ /* 0x000fda0003f05270 */
[----:B------:R0:W-:Y:S01]  /*0e50*/  @!P0 STG.E desc[UR8][R8.64+-0x4], R11 ;  /* 0xfffffc0b08008986 */ /* 0x0001e2000c101908 */
[----:B------:R-:W-:Y:S05]  /*0e60*/  @!P0 EXIT ;  /* 0x000000000000894d */ /* 0x000fea0003800000 */
[----:B------:R-:W-:-:S13]  /*0e70*/  ISETP.GE.AND P0, PT, R13, R0, PT ;  /* 0x000000000d00720c */ /* 0x000fda0003f06270 */
[----:B------:R-:W-:Y:S05]  /*0e80*/  @P0 EXIT ;  /* 0x000000000000094d */ /* 0x000fea0003800000 */
[----:B------:R-:W-:Y:S01]  /*0e90*/  STG.E desc[UR8][R8.64+-0x4], R13 ;  /* 0xfffffc0d08007986 */ /* 0x000fe2000c101908 */
[----:B------:R-:W-:Y:S05]  /*0ea0*/  EXIT ;  /* 0x000000000000794d */ /* 0x000fea0003800000 */
.L_x_1000:
[----:B------:R-:W-:Y:S01]  /*0eb0*/  STG.E desc[UR8][R8.64+-0x4], R11 ;  /* 0xfffffc0b08007986 */ /* 0x000fe2000c101908 */
[----:B------:R-:W-:Y:S05]  /*0ec0*/  EXIT ;  /* 0x000000000000794d */ /* 0x000fea0003800000 */
.L_x_998:
[----:B------:R-:W-:-:S13]  /*0ed0*/  ISETP.NE.AND P0, PT, R3, RZ, PT ;  /* 0x000000ff0300720c */ /* 0x000fda0003f05270 */
[----:B------:R-:W-:Y:S05]  /*0ee0*/  @!P0 EXIT ;  /* 0x000000000000894d */ /* 0x000fea0003800000 */
[----:B------:R-:W-:Y:S01]  /*0ef0*/  STG.E desc[UR8][R8.64+-0x4], R11 ;  /* 0xfffffc0b08007986 */ /* 0x000fe2000c101908 */
[----:B------:R-:W-:Y:S05]  /*0f00*/  EXIT ;  /* 0x000000000000794d */ /* 0x000fea0003800000 */
.L_x_997:
[----:B------:R-:W2:Y:S02]  /*0f10*/  LDG.E R0, desc[UR8][R8.64+-0x4] ;  /* 0xfffffc0808007981 */ /* 0x000ea4000c1e1900 */
[----:B--2---:R-:W-:-:S13]  /*0f20*/  ISETP.GE.AND P0, PT, R11, R0, PT ;  /* 0x000000000b00720c */ /* 0x004fda0003f06270 */
[----:B------:R0:W-:Y:S01]  /*0f30*/  @!P0 STG.E desc[UR8][R8.64+-0x4], R11 ;  /* 0xfffffc0b08008986 */ /* 0x0001e2000c101908 */
[----:B------:R-:W-:Y:S05]  /*0f40*/  @!P0 EXIT ;  /* 0x000000000000894d */ /* 0x000fea0003800000 */
[----:B------:R-:W-:-:S13]  /*0f50*/  ISETP.GE.AND P0, PT, R11, R4, PT ;  /* 0x000000040b00720c */ /* 0x000fda0003f06270 */
[----:B------:R-:W-:Y:S05]  /*0f60*/  @P0 EXIT ;  /* 0x000000000000094d */ /* 0x000fea0003800000 */
[----:B------:R-:W-:Y:S01]  /*0f70*/  STG.E desc[UR8][R8.64+-0x4], R11 ;  /* 0xfffffc0b08007986 */ /* 0x000fe2000c101908 */
[----:B------:R-:W-:Y:S05]  /*0f80*/  EXIT ;  /* 0x000000000000794d */ /* 0x000fea0003800000 */
.L_x_1001:
        /* <DEDUP_REMOVED lines=15> */
.L_x_1155:


//--------------------- .text._Z20decrementalColouringPiS_iiS_ii --------------------------
	.section	.text._Z20decrementalColouringPiS_iiS_ii,"ax",@progbits
	.align	128
        .global         _Z20decrementalColouringPiS_iiS_ii
        .type           _Z20decrementalColouringPiS_iiS_ii,@function
        .size           _Z20decrementalColouringPiS_iiS_ii,(.L_x_1156 - _Z20decrementalColouringPiS_iiS_ii)
        .other          _Z20decrementalColouringPiS_iiS_ii,@"STO_CUDA_ENTRY STV_DEFAULT"
_Z20decrementalColouringPiS_iiS_ii:
.text._Z20decrementalColouringPiS_iiS_ii:
[----:B------:R-:W0:Y:S01]  /*0000*/  LDC R1, c[0x0][0x37c] ;  /* 0x0000df00ff017b82 */ /* 0x000e220000000800 */
[----:B------:R-:W1:Y:S07]  /*0010*/  S2R R0, SR_TID.X ;  /* 0x0000000000007919 */ /* 0x000e6e0000002100 */
[----:B------:R-:W2:Y:S01]  /*0020*/  LDC.64 R12, c[0x0][0x3a0] ;  /* 0x0000e800ff0c7b82 */ /* 0x000ea20000000a00 */
[----:B------:R-:W3:Y:S01]  /*0030*/  LDCU UR4, c[0x0][0x390] ;  /* 0x00007200ff0477ac */ /* 0x000ee20008000800 */
[----:B0-----:R-:W-:-:S06]  /*0040*/  VIADD R1, R1, 0xfffffda8 ;  /* 0xfffffda801017836 */ /* 0x001fcc0000000000 */
[----:B------:R-:W0:Y:S01]  /*0050*/  LDC.64 R2, c[0x0][0x380] ;  /* 0x0000e000ff027b82 */ /* 0x000e220000000a00 */
[----:B-1----:R-:W-:-:S04]  /*0060*/  ISETP.NE.AND P0, PT, R0, RZ, PT ;  /* 0x000000ff0000720c */ /* 0x002fc80003f05270 */
[----:B--2---:R-:W-:-:S04]  /*0070*/  SEL R5, R12, R13, !P0 ;  /* 0x0000000d0c057207 */ /* 0x004fc80004000000 */
[C---:B---3--:R-:W-:Y:S01]  /*0080*/  ISETP.NE.AND P1, PT, R5.reuse, UR4, PT ;  /* 0x0000000405007c0c */ /* 0x048fe2000bf25270 */
[----:B------:R-:W1:Y:S01]  /*0090*/  LDCU.64 UR4, c[0x0][0x358] ;  /* 0x00006b00ff0477ac */ /* 0x000e620008000a00 */
[----:B0-----:R-:W-:-:S11]  /*00a0*/  IMAD.WIDE R2, R5, 0x4, R2 ;  /* 0x0000000405027825 */ /* 0x001fd600078e0202 */
[----:B------:R-:W0:Y:S01]  /*00b0*/  @!P1 LDC R4, c[0x0][0x394] ;  /* 0x0000e500ff049b82 */ /* 0x000e220000000800 */
[----:B-1----:R-:W2:Y:S01]  /*00c0*/  LDG.E R7, desc[UR4][R2.64+-0x4] ;  /* 0xfffffc0402077981 */ /* 0x002ea2000c1e1900 */
[----:B0-----:R-:W-:-:S06]  /*00d0*/  @!P1 IMAD.SHL.U32 R4, R4, 0x2, RZ ;  /* 0x0000000204049824 */ /* 0x001fcc00078e00ff */
[----:B------:R-:W2:Y:S01]  /*00e0*/  @P1 LDG.E R4, desc[UR4][R2.64] ;  /* 0x0000000402041981 */ /* 0x000ea2000c1e1900 */
[----:B------:R-:W-:Y:S01]  /*00f0*/  BSSY.RECONVERGENT B0, `(.L_x_1002) ;  /* 0x0000019000007945 */ /* 0x000fe20003800200 */
[----:B------:R-:W-:Y:S02]  /*0100*/  SEL R13, R13, R12, !P0 ;  /* 0x0000000c0d0d7207 */ /* 0x000fe40004000000 */
[----:B--2---:R-:W-:-:S13]  /*0110*/  ISETP.GE.AND P1, PT, R7, R4, PT ;  /* 0x000000040700720c */ /* 0x004fda0003f26270 */
[----:B------:R-:W-:Y:S05]  /*0120*/  @P1 BRA `(.L_x_1003) ;  /* 0x0000000000541947 */ /* 0x000fea0003800000 */
[----:B------:R-:W0:Y:S01]  /*0130*/  LDC.64 R2, c[0x0][0x388] ;  /* 0x0000e200ff027b82 */ /* 0x000e220000000a00 */
[----:B------:R-:W-:-:S07]  /*0140*/  IMAD.MOV.U32 R11, RZ, RZ, R7 ;  /* 0x000000ffff0b7224 */ /* 0x000fce00078e0007 */
[----:B------:R-:W1:Y:S01]  /*0150*/  LDC.64 R8, c[0x0][0x388] ;  /* 0x0000e200ff087b82 */ /* 0x000e620000000a00 */
[----:B0-----:R-:W-:-:S05]  /*0160*/  IMAD.WIDE R2, R11, 0x4, R2 ;  /* 0x000000040b027825 */ /* 0x001fca00078e0202 */
[----:B------:R-:W2:Y:S01]  /*0170*/  LDG.E R0, desc[UR4][R2.64] ;  /* 0x0000000402007981 */ /* 0x000ea2000c1e1900 */
[----:B------:R-:W-:Y:S01]  /*0180*/  BSSY.RELIABLE B1, `(.L_x_1004) ;  /* 0x000000e000017945 */ /* 0x000fe20003800100 */
[----:B--2---:R-:W-:-:S13]  /*0190*/  ISETP.NE.AND P0, PT, R0, R13, PT ;  /* 0x0000000d0000720c */ /* 0x004fda0003f05270 */
[----:B-1----:R-:W-:Y:S05]  /*01a0*/  @!P0 BRA `(.L_x_1005) ;  /* 0x00000000002c8947 */ /* 0x002fea0003800000 */
[----:B------:R-:W-:Y:S01]  /*01b0*/  BSSY.RELIABLE B2, `(.L_x_1005) ;  /* 0x000000a000027945 */ /* 0x000fe20003800100 */
.L_x_1006:
[----:B------:R-:W-:-:S05]  /*01c0*/  VIADD R11, R11, 0x1 ;  /* 0x000000010b0b7836 */ /* 0x000fca0000000000 */
[----:B------:R-:W-:-:S13]  /*01d0*/  ISETP.NE.AND P0, PT, R11, R4, PT ;  /* 0x000000040b00720c */ /* 0x000fda0003f05270 */
[----:B------:R-:W-:Y:S05]  /*01e0*/  @!P0 BREAK.RELIABLE B2 ;  /* 0x0000000000028942 */ /* 0x000fea0003800100 */
[----:B------:R-:W-:Y:S05]  /*01f0*/  @!P0 BREAK.RELIABLE B1 ;  /* 0x0000000000018942 */ /* 0x000fea0003800100 */
[----:B------:R-:W-:Y:S05]  /*0200*/  @!P0 BRA `(.L_x_1003) ;  /* 0x00000000001c8947 */ /* 0x000fea0003800000 */
[----:B------:R-:W-:-:S05]  /*0210*/  IMAD.WIDE R2, R11, 0x4, R8 ;  /* 0x000000040b027825 */ /* 0x000fca00078e0208 */
[----:B------:R-:W2:Y:S02]  /*0220*/  LDG.E R0, desc[UR4][R2.64] ;  /* 0x0000000402007981 */ /* 0x000ea4000c1e1900 */
[----:B--2---:R-:W-:-:S13]  /*0230*/  ISETP.NE.AND P0, PT, R0, R13, PT ;  /* 0x0000000d0000720c */ /* 0x004fda0003f05270 */
[----:B------:R-:W-:Y:S05]  /*0240*/  @P0 BRA `(.L_x_1006) ;  /* 0xfffffffc00dc0947 */ /* 0x000fea000383ffff */
[----:B------:R-:W-:Y:S05]  /*0250*/  BSYNC.RELIABLE B2 ;  /* 0x0000000000027941 */ /* 0x000fea0003800100 */
.L_x_1005:
[----:B------:R-:W-:Y:S05]  /*0260*/  BSYNC.RELIABLE B1 ;  /* 0x0000000000017941 */ /* 0x000fea0003800100 */
.L_x_1004:
[----:B------:R0:W-:Y:S02]  /*0270*/  STG.E desc[UR4][R2.64], RZ ;  /* 0x000000ff02007986 */ /* 0x0001e4000c101904 */
.L_x_1003:
[----:B------:R-:W-:Y:S05]  /*0280*/  BSYNC.RECONVERGENT B0 ;  /* 0x0000000000007941 */ /* 0x000fea0003800200 */
.L_x_1002:
[----:B------:R-:W-:Y:S05]  /*0290*/  WARPSYNC.ALL ;  /* 0x0000000000007948 */ /* 0x000fea0003800000 */
[----:B0-----:R-:W0:Y:S02]  /*02a0*/  LDC.64 R2, c[0x0][0x398] ;  /* 0x0000e600ff027b82 */ /* 0x001e240000000a00 */
[----:B0-----:R-:W-:-:S06]  /*02b0*/  IMAD.WIDE R2, R5, 0x4, R2 ;  /* 0x0000000405027825 */ /* 0x001fcc00078e0202 */
[----:B------:R-:W-:Y:S06]  /*02c0*/  BAR.SYNC.DEFER_BLOCKING 0x0 ;  /* 0x0000000000007b1d */ /* 0x000fec0000010000 */
[----:B------:R-:W2:Y:S01]  /*02d0*/  LDG.E R5, desc[UR4][R2.64+-0x4] ;  /* 0xfffffc0402057981 */ /* 0x000ea2000c1e1900 */
[----:B------:R-:W-:Y:S01]  /*02e0*/  BSSY.RECONVERGENT B0, `(.L_x_1007) ;  /* 0x000003d000007945 */ /* 0x000fe20003800200 */
[----:B--2---:R-:W-:-:S13]  /*02f0*/  ISETP.GE.AND P0, PT, R5, 0x2, PT ;  /* 0x000000020500780c */ /* 0x004fda0003f06270 */
[----:B------:R-:W-:Y:S05]  /*0300*/  @!P0 BRA `(.L_x_1008) ;  /* 0x0000000000e88947 */ /* 0x000fea0003800000 */
[C---:B------:R-:W-:Y:S01]  /*0310*/  IADD3 R0, PT, PT, R5.reuse, -0x2, RZ ;  /* 0xfffffffe05007810 */ /* 0x040fe20007ffe0ff */
[----:B------:R-:W-:Y:S01]  /*0320*/  VIADD R6, R5, 0xffffffff ;  /* 0xffffffff05067836 */ /* 0x000fe20000000000 */
[----:B------:R-:W-:Y:S02]  /*0330*/  BSSY.RECONVERGENT B1, `(.L_x_1009) ;  /* 0x0000011000017945 */ /* 0x000fe40003800200 */
[----:B------:R-:W-:Y:S01]  /*0340*/  ISETP.GE.U32.AND P0, PT, R0, 0xf, PT ;  /* 0x0000000f0000780c */ /* 0x000fe20003f06070 */
[----:B------:R-:W-:Y:S01]  /*0350*/  IMAD.MOV.U32 R0, RZ, RZ, RZ ;  /* 0x000000ffff007224 */ /* 0x000fe200078e00ff */
[----:B------:R-:W-:-:S04]  /*0360*/  LOP3.LUT R12, R6, 0xf, RZ, 0xc0, !PT ;  /* 0x0000000f060c7812 */ /* 0x000fc800078ec0ff */
[----:B------:R-:W-:-:S07]  /*0370*/  ISETP.NE.AND P1, PT, R12, RZ, PT ;  /* 0x000000ff0c00720c */ /* 0x000fce0003f25270 */
[----:B------:R-:W-:Y:S06]  /*0380*/  @!P0 BRA `(.L_x_1010) ;  /* 0x00000000002c8947 */ /* 0x000fec0003800000 */
[----:B------:R-:W-:Y:S01]  /*0390*/  LOP3.LUT R0, R6, 0xfffffff0, RZ, 0xc0, !PT ;  /* 0xfffffff006007812 */ /* 0x000fe200078ec0ff */
[----:B------:R-:W-:Y:S02]  /*03a0*/  VIADD R9, R1, 0x8 ;  /* 0x0000000801097836 */ /* 0x000fe40000000000 */
[----:B------:R-:W-:Y:S01]  /*03b0*/  IMAD.MOV.U32 R10, RZ, RZ, 0x1010101 ;  /* 0x01010101ff0a7424 */ /* 0x000fe200078e00ff */
[----:B------:R-:W-:Y:S01]  /*03c0*/  IADD3 R8, PT, PT, -R0, RZ, RZ ;  /* 0x000000ff00087210 */ /* 0x000fe20007ffe1ff */
[----:B------:R-:W-:-:S07]  /*03d0*/  IMAD.MOV.U32 R11, RZ, RZ, 0x1010101 ;  /* 0x01010101ff0b7424 */ /* 0x000fce00078e00ff */
.L_x_1011:
[----:B------:R-:W-:Y:S01]  /*03e0*/  VIADD R8, R8, 0x10 ;  /* 0x0000001008087836 */ /* 0x000fe20000000000 */
[----:B------:R-:W-:Y:S04]  /*03f0*/  STL.64 [R9+-0x8], R10 ;  /* 0xfffff80a09007387 */ /* 0x000fe80000100a00 */
[----:B------:R-:W-:Y:S01]  /*0400*/  ISETP.NE.AND P0, PT, R8, RZ, PT ;  /* 0x000000ff0800720c */ /* 0x000fe20003f05270 */
[----:B------:R0:W-:Y:S02]  /*0410*/  STL.64 [R9], R10 ;  /* 0x0000000a09007387 */ /* 0x0001e40000100a00 */
[----:B0-----:R-:W-:-:S10]  /*0420*/  VIADD R9, R9, 0x10 ;  /* 0x0000001009097836 */ /* 0x001fd40000000000 */
[----:B------:R-:W-:Y:S05]  /*0430*/  @P0 BRA `(.L_x_1011) ;  /* 0xfffffffc00e80947 */ /* 0x000fea000383ffff */
.L_x_1010:
[----:B------:R-:W-:Y:S05]  /*0440*/  BSYNC.RECONVERGENT B1 ;  /* 0x0000000000017941 */ /* 0x000fea0003800200 */
.L_x_1009:
[----:B------:R-:W-:Y:S05]  /*0450*/  @!P1 BRA `(.L_x_1008) ;  /* 0x0000000000949947 */ /* 0x000fea0003800000 */
[----:B------:R-:W-:Y:S01]  /*0460*/  ISETP.GE.U32.AND P0, PT, R12, 0x8, PT ;  /* 0x000000080c00780c */ /* 0x000fe20003f06070 */
[----:B------:R-:W-:Y:S01]  /*0470*/  BSSY.RECONVERGENT B1, `(.L_x_1012) ;  /* 0x000000f000017945 */ /* 0x000fe20003800200 */
[----:B------:R-:W-:-:S04]  /*0480*/  LOP3.LUT R10, R6, 0x7, RZ, 0xc0, !PT ;  /* 0x00000007060a7812 */ /* 0x000fc800078ec0ff */
[----:B------:R-:W-:-:S07]  /*0490*/  ISETP.NE.AND P1, PT, R10, RZ, PT ;  /* 0x000000ff0a00720c */ /* 0x000fce0003f25270 */
[----:B------:R-:W-:Y:S06]  /*04a0*/  @!P0 BRA `(.L_x_1013) ;  /* 0x00000000002c8947 */ /* 0x000fec0003800000 */
[----:B------:R-:W-:Y:S02]  /*04b0*/  IMAD.MOV.U32 R9, RZ, RZ, 0x1 ;  /* 0x00000001ff097424 */ /* 0x000fe400078e00ff */
[----:B------:R-:W-:Y:S01]  /*04c0*/  IMAD.IADD R8, R1, 0x1, R0 ;  /* 0x0000000101087824 */ /* 0x000fe200078e0200 */
[----:B------:R-:W-:-:S04]  /*04d0*/  IADD3 R0, PT, PT, R0, 0x8, RZ ;  /* 0x0000000800007810 */ /* 0x000fc80007ffe0ff */
        /* <DEDUP_REMOVED lines=8> */
.L_x_1013:
[----:B------:R-:W-:Y:S05]  /*0560*/  BSYNC.RECONVERGENT B1 ;  /* 0x0000000000017941 */ /* 0x000fea0003800200 */
.L_x_1012:
[----:B------:R-:W-:Y:S05]  /*0570*/  @!P1 BRA `(.L_x_1008) ;  /* 0x00000000004c9947 */ /* 0x000fea0003800000 */
[----:B------:R-:W-:Y:S01]  /*0580*/  ISETP.GE.U32.AND P0, PT, R10, 0x4, PT ;  /* 0x000000040a00780c */ /* 0x000fe20003f06070 */
[----:B0-----:R-:W-:Y:S01]  /*0590*/  IMAD.MOV.U32 R9, RZ, RZ, 0x1 ;  /* 0x00000001ff097424 */ /* 0x001fe200078e00ff */
[----:B------:R-:W-:-:S04]  /*05a0*/  LOP3.LUT R6, R6, 0x3, RZ, 0xc0, !PT ;  /* 0x0000000306067812 */ /* 0x000fc800078ec0ff */
[----:B------:R-:W-:-:S07]  /*05b0*/  ISETP.NE.AND P1, PT, R6, RZ, PT ;  /* 0x000000ff0600720c */ /* 0x000fce0003f25270 */
[----:B------:R-:W-:Y:S02]  /*05c0*/  @P0 IMAD.IADD R8, R1, 0x1, R0 ;  /* 0x0000000101080824 */ /* 0x000fe400078e0200 */
[----:B------:R-:W-:-:S03]  /*05d0*/  @P0 VIADD R0, R0, 0x4 ;  /* 0x0000000400000836 */ /* 0x000fc60000000000 */
[----:B------:R1:W-:Y:S04]  /*05e0*/  @P0 STL.U8 [R8], R9 ;  /* 0x0000000908000387 */ /* 0x0003e80000100000 */
[----:B------:R1:W-:Y:S04]  /*05f0*/  @P0 STL.U8 [R8+0x1], R9 ;  /* 0x0000010908000387 */ /* 0x0003e80000100000 */
[----:B------:R1:W-:Y:S04]  /*0600*/  @P0 STL.U8 [R8+0x2], R9 ;  /* 0x0000020908000387 */ /* 0x0003e80000100000 */
[----:B------:R1:W-:Y:S01]  /*0610*/  @P0 STL.U8 [R8+0x3], R9 ;  /* 0x0000030908000387 */ /* 0x0003e20000100000 */
[----:B------:R-:W-:Y:S05]  /*0620*/  @!P1 BRA `(.L_x_1008) ;  /* 0x0000000000209947 */ /* 0x000fea0003800000 */
[----:B-1----:R-:W-:Y:S01]  /*0630*/  IMAD.MOV.U32 R8, RZ, RZ, 0x1 ;  /* 0x00000001ff087424 */ /* 0x002fe200078e00ff */
[----:B------:R-:W-:Y:S01]  /*0640*/  IADD3 R0, PT, PT, R1, R0, RZ ;  /* 0x0000000001007210 */ /* 0x000fe20007ffe0ff */
[----:B------:R-:W-:-:S07]  /*0650*/  IMAD.MOV R6, RZ, RZ, -R6 ;  /* 0x000000ffff067224 */ /* 0x000fce00078e0a06 */
.L_x_1014:
[----:B------:R-:W-:Y:S01]  /*0660*/  VIADD R6, R6, 0x1 ;  /* 0x0000000106067836 */ /* 0x000fe20000000000 */
[----:B------:R0:W-:Y:S04]  /*0670*/  STL.U8 [R0], R8 ;  /* 0x0000000800007387 */ /* 0x0001e80000100000 */
[----:B------:R-:W-:Y:S01]  /*0680*/  ISETP.NE.AND P0, PT, R6, RZ, PT ;  /* 0x000000ff0600720c */ /* 0x000fe20003f05270 */
[----:B0-----:R-:W-:-:S12]  /*0690*/  VIADD R0, R0, 0x1 ;  /* 0x0000000100007836 */ /* 0x001fd80000000000 */
[----:B------:R-:W-:Y:S05]  /*06a0*/  @P0 BRA `(.L_x_1014) ;  /* 0xfffffffc00ec0947 */ /* 0x000fea000383ffff */
.L_x_1008:
[----:B------:R-:W-:Y:S05]  /*06b0*/  BSYNC.RECONVERGENT B0 ;  /* 0x0000000000007941 */ /* 0x000fea0003800200 */
.L_x_1007:
[----:B------:R-:W-:Y:S01]  /*06c0*/  ISETP.GE.AND P0, PT, R7, R4, PT ;  /* 0x000000040700720c */ /* 0x000fe20003f06270 */
[----:B------:R-:W-:-:S12]  /*06d0*/  BSSY.RECONVERGENT B0, `(.L_x_1015) ;  /* 0x0000050000007945 */ /* 0x000fd80003800200 */
[----:B------:R-:W-:Y:S05]  /*06e0*/  @P0 BRA `(.L_x_1016) ;  /* 0x0000000400380947 */ /* 0x000fea0003800000 */
[----:B------:R-:W-:Y:S01]  /*06f0*/  IMAD.IADD R0, R4, 0x1, -R7 ;  /* 0x0000000104007824 */ /* 0x000fe200078e0a07 */
[----:B------:R-:W-:Y:S01]  /*0700*/  BSSY.RECONVERGENT B1, `(.L_x_1017) ;  /* 0x0000017000017945 */ /* 0x000fe20003800200 */
[----:B------:R-:W-:-:S03]  /*0710*/  MOV R11, R7 ;  /* 0x00000007000b7202 */ /* 0x000fc60000000f00 */
[----:B------:R-:W-:-:S13]  /*0720*/  LOP3.LUT P0, R0, R0, 0x3, RZ, 0xc0, !PT ;  /* 0x0000000300007812 */ /* 0x000fda000780c0ff */
[----:B------:R-:W-:Y:S05]  /*0730*/  @!P0 BRA `(.L_x_1018) ;  /* 0x00000000004c8947 */ /* 0x000fea0003800000 */
[----:B------:R-:W2:Y:S01]  /*0740*/  LDC.64 R14, c[0x0][0x398] ;  /* 0x0000e600ff0e7b82 */ /* 0x000ea20000000a00 */
[----:B------:R-:W-:Y:S02]  /*0750*/  IMAD.MOV R6, RZ, RZ, -R0 ;  /* 0x000000ffff067224 */ /* 0x000fe400078e0a00 */
[----:B------:R-:W-:-:S05]  /*0760*/  IMAD.MOV.U32 R11, RZ, RZ, R7 ;  /* 0x000000ffff0b7224 */ /* 0x000fca00078e0007 */
[----:B------:R-:W3:Y:S02]  /*0770*/  LDC.64 R12, c[0x0][0x388] ;  /* 0x0000e200ff0c7b82 */ /* 0x000ee40000000a00 */
.L_x_1021:
[----:B01-3--:R-:W-:-:S06]  /*0780*/  IMAD.WIDE R8, R11, 0x4, R12 ;  /* 0x000000040b087825 */ /* 0x00bfcc00078e020c */
[----:B------:R-:W3:Y:S01]  /*0790*/  LDG.E R9, desc[UR4][R8.64] ;  /* 0x0000000408097981 */ /* 0x000ee2000c1e1900 */
[----:B------:R-:W-:Y:S01]  /*07a0*/  VIADD R6, R6, 0x1 ;  /* 0x0000000106067836 */ /* 0x000fe20000000000 */
[----:B------:R-:W-:Y:S04]  /*07b0*/  BSSY.RECONVERGENT B2, `(.L_x_1019) ;  /* 0x0000009000027945 */ /* 0x000fe80003800200 */
[----:B------:R-:W-:Y:S02]  /*07c0*/  ISETP.NE.AND P1, PT, R6, RZ, PT ;  /* 0x000000ff0600720c */ /* 0x000fe40003f25270 */
[----:B---3--:R-:W-:-:S13]  /*07d0*/  ISETP.NE.AND P0, PT, R9, RZ, PT ;  /* 0x000000ff0900720c */ /* 0x008fda0003f05270 */
[----:B------:R-:W-:Y:S05]  /*07e0*/  @!P0 BRA `(.L_x_1020) ;  /* 0x0000000000148947 */ /* 0x000fea0003800000 */
[----:B--2---:R-:W-:-:S05]  /*07f0*/  IMAD.WIDE R8, R9, 0x4, R14 ;  /* 0x0000000409087825 */ /* 0x004fca00078e020e */
[----:B------:R-:W2:Y:S02]  /*0800*/  LDG.E R0, desc[UR4][R8.64+-0x4] ;  /* 0xfffffc0408007981 */ /* 0x000ea4000c1e1900 */
[----:B--2---:R-:W-:-:S13]  /*0810*/  ISETP.GE.AND P0, PT, R0, R5, PT ;  /* 0x000000050000720c */ /* 0x004fda0003f06270 */
[----:B------:R-:W-:-:S05]  /*0820*/  @!P0 IMAD.IADD R0, R1, 0x1, R0 ;  /* 0x0000000101008824 */ /* 0x000fca00078e0200 */
[----:B------:R0:W-:Y:S02]  /*0830*/  @!P0 STL.U8 [R0+-0x1], RZ ;  /* 0xffffffff00008387 */ /* 0x0001e40000100000 */
.L_x_1020:
[----:B------:R-:W-:Y:S05]  /*0840*/  BSYNC.RECONVERGENT B2 ;  /* 0x0000000000027941 */ /* 0x000fea0003800200 */
.L_x_1019:
[----:B------:R-:W-:Y:S01]  /*0850*/  IADD3 R11, PT, PT, R11, 0x1, RZ ;  /* 0x000000010b0b7810 */ /* 0x000fe20007ffe0ff */
[----:B------:R-:W-:Y:S06]  /*0860*/  @P1 BRA `(.L_x_1021) ;  /* 0xfffffffc00c41947 */ /* 0x000fec000383ffff */
.L_x_1018:
[----:B------:R-:W-:Y:S05]  /*0870*/  BSYNC.RECONVERGENT B1 ;  /* 0x0000000000017941 */ /* 0x000fea0003800200 */
.L_x_1017:
[----:B0-----:R-:W-:-:S05]  /*0880*/  IMAD.IADD R0, R7, 0x1, -R4 ;  /* 0x0000000107007824 */ /* 0x001fca00078e0a04 */
[----:B------:R-:W-:-:S13]  /*0890*/  ISETP.GT.U32.AND P0, PT, R0, -0x4, PT ;  /* 0xfffffffc0000780c */ /* 0x000fda0003f04070 */
[----:B------:R-:W-:Y:S05]  /*08a0*/  @P0 BRA `(.L_x_1016) ;  /* 0x0000000000c80947 */ /* 0x000fea0003800000 */
[----:B-1----:R-:W0:Y:S01]  /*08b0*/  LDC.64 R8, c[0x0][0x388] ;  /* 0x0000e200ff087b82 */ /* 0x002e220000000a00 */
[----:B------:R-:W-:-:S07]  /*08c0*/  IMAD.IADD R4, R11, 0x1, -R4 ;  /* 0x000000010b047824 */ /* 0x000fce00078e0a04 */
[----:B------:R-:W1:Y:S01]  /*08d0*/  LDC.64 R6, c[0x0][0x398] ;  /* 0x0000e600ff067b82 */ /* 0x000e620000000a00 */
[----:B0-----:R-:W-:-:S05]  /*08e0*/  IADD3 R8, P0, PT, R8, 0x8, RZ ;  /* 0x0000000808087810 */ /* 0x001fca0007f1e0ff */
[----:B------:R-:W-:-:S08]  /*08f0*/  IMAD.X R9, RZ, RZ, R9, P0 ;  /* 0x000000ffff097224 */ /* 0x000fd000000e0609 */
.L_x_1030:
[----:B------:R-:W-:-:S05]  /*0900*/  IMAD.WIDE R12, R11, 0x4, R8 ;  /* 0x000000040b0c7825 */ /* 0x000fca00078e0208 */
[----:B--2---:R-:W2:Y:S04]  /*0910*/  LDG.E R15, desc[UR4][R12.64+-0x8] ;  /* 0xfffff8040c0f7981 */ /* 0x004ea8000c1e1900 */
[----:B---3--:R-:W3:Y:S04]  /*0920*/  LDG.E R17, desc[UR4][R12.64+-0x4] ;  /* 0xfffffc040c117981 */ /* 0x008ee8000c1e1900 */
[----:B----4-:R-:W4:Y:S04]  /*0930*/  LDG.E R19, desc[UR4][R12.64] ;  /* 0x000000040c137981 */ /* 0x010f28000c1e1900 */
[----:B------:R-:W5:Y:S01]  /*0940*/  LDG.E R21, desc[UR4][R12.64+0x4] ;  /* 0x000004040c157981 */ /* 0x000f62000c1e1900 */
[----:B------:R-:W-:Y:S01]  /*0950*/  VIADD R4, R4, 0x4 ;  /* 0x0000000404047836 */ /* 0x000fe20000000000 */
[----:B------:R-:W-:Y:S04]  /*0960*/  BSSY.RECONVERGENT B1, `(.L_x_1022) ;  /* 0x000000c000017945 */ /* 0x000fe80003800200 */
[----:B------:R-:W-:-:S02]  /*0970*/  ISETP.NE.AND P0, PT, R4, RZ, PT ;  /* 0x000000ff0400720c */ /* 0x000fc40003f05270 */
[----:B--2---:R-:W-:Y:S02]  /*0980*/  ISETP.NE.AND P4, PT, R15, RZ, PT ;  /* 0x000000ff0f00720c */ /* 0x004fe40003f85270 */
[----:B---3--:R-:W-:Y:S02]  /*0990*/  ISETP.NE.AND P1, PT, R17, RZ, PT ;  /* 0x000000ff1100720c */ /* 0x008fe40003f25270 */
[----:B----4-:R-:W-:Y:S02]  /*09a0*/  ISETP.NE.AND P2, PT, R19, RZ, PT ;  /* 0x000000ff1300720c */ /* 0x010fe40003f45270 */
[----:B-----5:R-:W-:-:S07]  /*09b0*/  ISETP.NE.AND P3, PT, R21, RZ, PT ;  /* 0x000000ff1500720c */ /* 0x020fce0003f65270 */
[----:B0-----:R-:W-:Y:S06]  /*09c0*/  @!P4 BRA `(.L_x_1023) ;  /* 0x000000000014c947 */ /* 0x001fec0003800000 */
[----:B-1----:R-:W-:-:S05]  /*09d0*/  IMAD.WIDE R12, R15, 0x4, R6 ;  /* 0x000000040f0c7825 */ /* 0x002fca00078e0206 */
[----:B------:R-:W2:Y:S02]  /*09e0*/  LDG.E R0, desc[UR4][R12.64+-0x4] ;  /* 0xfffffc040c007981 */ /* 0x000ea4000c1e1900 */
[----:B--2---:R-:W-:-:S13]  /*09f0*/  ISETP.GE.AND P4, PT, R0, R5, PT ;  /* 0x000000050000720c */ /* 0x004fda0003f86270 */
[----:B------:R-:W-:-:S05]  /*0a00*/  @!P4 IADD3 R0, PT, PT, R1, R0, RZ ;  /* 0x000000000100c210 */ /* 0x000fca0007ffe0ff */
[----:B------:R0:W-:Y:S02]  /*0a10*/  @!P4 STL.U8 [R0+-0x1], RZ ;  /* 0xffffffff0000c387 */ /* 0x0001e40000100000 */
.L_x_1023:
[----:B------:R-:W-:Y:S05]  /*0a20*/  BSYNC.RECONVERGENT B1 ;  /* 0x0000000000017941 */ /* 0x000fea0003800200 */
.L_x_1022:
[----:B------:R-:W-:Y:S04]  /*0a30*/  BSSY.RECONVERGENT B1, `(.L_x_1024) ;  /* 0x0000007000017945 */ /* 0x000fe80003800200 */
[----:B------:R-:W-:Y:S05]  /*0a40*/  @!P1 BRA `(.L_x_1025) ;  /* 0x0000000000149947 */ /* 0x000fea0003800000 */
[----:B-1----:R-:W-:-:S05]  /*0a50*/  IMAD.WIDE R12, R17, 0x4, R6 ;  /* 0x00000004110c7825 */ /* 0x002fca00078e0206 */
[----:B0-----:R-:W2:Y:S02]  /*0a60*/  LDG.E R0, desc[UR4][R12.64+-0x4] ;  /* 0xfffffc040c007981 */ /* 0x001ea4000c1e1900 */
[----:B--2---:R-:W-:-:S13]  /*0a70*/  ISETP.GE.AND P1, PT, R0, R5, PT ;  /* 0x000000050000720c */ /* 0x004fda0003f26270 */
[----:B------:R-:W-:-:S05]  /*0a80*/  @!P1 IMAD.IADD R0, R1, 0x1, R0 ;  /* 0x0000000101009824 */ /* 0x000fca00078e0200 */
[----:B------:R2:W-:Y:S02]  /*0a90*/  @!P1 STL.U8 [R0+-0x1], RZ ;  /* 0xffffffff00009387 */ /* 0x0005e40000100000 */
.L_x_1025:
[----:B------:R-:W-:Y:S05]  /*0aa0*/  BSYNC.RECONVERGENT B1 ;  /* 0x0000000000017941 */ /* 0x000fea0003800200 */
.L_x_1024:
[----:B------:R-:W-:Y:S04]  /*0ab0*/  BSSY.RECONVERGENT B1, `(.L_x_1026) ;  /* 0x0000007000017945 */ /* 0x000fe80003800200 */
[----:B------:R-:W-:Y:S05]  /*0ac0*/  @!P2 BRA `(.L_x_1027) ;  /* 0x000000000014a947 */ /* 0x000fea0003800000 */
[----:B-1----:R-:W-:-:S05]  /*0ad0*/  IMAD.WIDE R12, R19, 0x4, R6 ;  /* 0x00000004130c7825 */ /* 0x002fca00078e0206 */
[----:B0-2---:R-:W2:Y:S02]  /*0ae0*/  LDG.E R0, desc[UR4][R12.64+-0x4] ;  /* 0xfffffc040c007981 */ /* 0x005ea4000c1e1900 */
[----:B--2---:R-:W-:-:S13]  /*0af0*/  ISETP.GE.AND P1, PT, R0, R5, PT ;  /* 0x000000050000720c */ /* 0x004fda0003f26270 */
[----:B------:R-:W-:-:S05]  /*0b00*/  @!P1 IMAD.IADD R0, R1, 0x1, R0 ;  /* 0x0000000101009824 */ /* 0x000fca00078e0200 */
[----:B------:R3:W-:Y:S02]  /*0b10*/  @!P1 STL.U8 [R0+-0x1], RZ ;  /* 0xffffffff00009387 */ /* 0x0007e40000100000 */
.L_x_1027:
[----:B------:R-:W-:Y:S05]  /*0b20*/  BSYNC.RECONVERGENT B1 ;  /* 0x0000000000017941 */ /* 0x000fea0003800200 */
.L_x_1026:
[----:B------:R-:W-:Y:S04]  /*0b30*/  BSSY.RECONVERGENT B1, `(.L_x_1028) ;  /* 0x0000007000017945 */ /* 0x000fe80003800200 */
[----:B------:R-:W-:Y:S05]  /*0b40*/  @!P3 BRA `(.L_x_1029) ;  /* 0x000000000014b947 */ /* 0x000fea0003800000 */
[----:B-1----:R-:W-:-:S05]  /*0b50*/  IMAD.WIDE R12, R21, 0x4, R6 ;  /* 0x00000004150c7825 */ /* 0x002fca00078e0206 */
[----:B0-23--:R-:W2:Y:S02]  /*0b60*/  LDG.E R0, desc[UR4][R12.64+-0x4] ;  /* 0xfffffc040c007981 */ /* 0x00dea4000c1e1900 */
[----:B--2---:R-:W-:-:S13]  /*0b70*/  ISETP.GE.AND P1, PT, R0, R5, PT ;  /* 0x000000050000720c */ /* 0x004fda0003f26270 */
[----:B------:R-:W-:-:S05]  /*0b80*/  @!P1 IMAD.IADD R0, R1, 0x1, R0 ;  /* 0x0000000101009824 */ /* 0x000fca00078e0200 */
[----:B------:R4:W-:Y:S02]  /*0b90*/  @!P1 STL.U8 [R0+-0x1], RZ ;  /* 0xffffffff00009387 */ /* 0x0009e40000100000 */
.L_x_1029:
[----:B------:R-:W-:Y:S05]  /*0ba0*/  BSYNC.RECONVERGENT B1 ;  /* 0x0000000000017941 */ /* 0x000fea0003800200 */
.L_x_1028:
[----:B------:R-:W-:Y:S01]  /*0bb0*/  VIADD R11, R11, 0x4 ;  /* 0x000000040b0b7836 */ /* 0x000fe20000000000 */
[----:B------:R-:W-:Y:S06]  /*0bc0*/  @P0 BRA `(.L_x_1030) ;  /* 0xfffffffc004c0947 */ /* 0x000fec000383ffff */
.L_x_1016:
[----:B------:R-:W-:Y:S05]  /*0bd0*/  BSYNC.RECONVERGENT B0 ;  /* 0x0000000000007941 */ /* 0x000fea0003800200 */
.L_x_1015:
[----:B------:R-:W-:-:S13]  /*0be0*/  ISETP.GE.AND P0, PT, R5, 0x1, PT ;  /* 0x000000010500780c */ /* 0x000fda0003f06270 */
[----:B------:R-:W-:Y:S05]  /*0bf0*/  @!P0 EXIT ;  /* 0x000000000000894d */ /* 0x000fea0003800000 */
[----:B0-234-:R-:W2:Y:S01]  /*0c00*/  LDL.U8 R0, [R1] ;  /* 0x0000000001007983 */ /* 0x01dea20000100000 */
[----:B------:R-:W-:Y:S01]  /*0c10*/  BSSY.RECONVERGENT B0, `(.L_x_1031) ;  /* 0x000000b000007945 */ /* 0x000fe20003800200 */
[----:B--2---:R-:W-:Y:S01]  /*0c20*/  ISETP.NE.AND P0, PT, R0, RZ, PT ;  /* 0x000000ff0000720c */ /* 0x004fe20003f05270 */
[----:B------:R-:W-:-:S12]  /*0c30*/  HFMA2 R0, -RZ, RZ, 0, 0 ;  /* 0x00000000ff007431 */ /* 0x000fd800000001ff */
[----:B------:R-:W-:Y:S05]  /*0c40*/  @P0 BRA `(.L_x_1032) ;  /* 0x00000000001c0947 */ /* 0x000fea0003800000 */
.L_x_1033:
[----:B------:R-:W-:-:S05]  /*0c50*/  VIADD R0, R0, 0x1 ;  /* 0x0000000100007836 */ /* 0x000fca0000000000 */
[----:B------:R-:W-:-:S13]  /*0c60*/  ISETP.NE.AND P0, PT, R0, R5, PT ;  /* 0x000000050000720c */ /* 0x000fda0003f05270 */
[----:B------:R-:W-:Y:S05]  /*0c70*/  @!P0 EXIT ;  /* 0x000000000000894d */ /* 0x000fea0003800000 */
[----:B------:R-:W-:-:S06]  /*0c80*/  IMAD.IADD R4, R1, 0x1, R0 ;  /* 0x0000000101047824 */ /* 0x000fcc00078e0200 */
[----:B------:R-:W2:Y:S02]  /*0c90*/  LDL.U8 R4, [R4] ;  /* 0x0000000004047983 */ /* 0x000ea40000100000 */
[----:B--2---:R-:W-:-:S13]  /*0ca0*/  ISETP.NE.AND P0, PT, R4, RZ, PT ;  /* 0x000000ff0400720c */ /* 0x004fda0003f05270 */
[----:B------:R-:W-:Y:S05]  /*0cb0*/  @!P0 BRA `(.L_x_1033) ;  /* 0xfffffffc00e48947 */ /* 0x000fea000383ffff */
.L_x_1032:
[----:B------:R-:W-:Y:S05]  /*0cc0*/  BSYNC.RECONVERGENT B0 ;  /* 0x0000000000007941 */ /* 0x000fea0003800200 */
.L_x_1031:
[----:B------:R-:W-:-:S05]  /*0cd0*/  VIADD R5, R0, 0x1 ;  /* 0x0000000100057836 */ /* 0x000fca0000000000 */
[----:B------:R-:W-:Y:S01]  /*0ce0*/  STG.E desc[UR4][R2.64+-0x4], R5 ;  /* 0xfffffc0502007986 */ /* 0x000fe2000c101904 */
[----:B------:R-:W-:Y:S05]  /*0cf0*/  EXIT ;  /* 0x000000000000794d */ /* 0x000fea0003800000 */
.L_x_1034:
        /* <DEDUP_REMOVED lines=16> */
.L_x_1156:


//--------------------- .text._Z23decrementalColouringNewPiS_iiS_i --------------------------
	.section	.text._Z23decrementalColouringNewPiS_iiS_i,"ax",@progbits
	.align	128
        .global         _Z23decrementalColouringNewPiS_iiS_i
        .type           _Z23decrementalColouringNewPiS_iiS_i,@function
        .size           _Z23decrementalColouringNewPiS_iiS_i,(.L_x_1157 - _Z23decrementalColouringNewPiS_iiS_i)
        .other          _Z23decrementalColouringNewPiS_iiS_i,@"STO_CUDA_ENTRY STV_DEFAULT"
_Z23decrementalColouringNewPiS_iiS_i:
.text._Z23decrementalColouringNewPiS_iiS_i:
        /* <DEDUP_REMOVED lines=12> */
[----:B-1----:R-:W2:Y:S02]  /*00c0*/  LDG.E R7, desc[UR4][R2.64] ;  /* 0x0000000402077981 */ /* 0x002ea4000c1e1900 */
[----:B--2---:R-:W-:-:S05]  /*00d0*/  IMAD.WIDE R4, R7, 0x4, R4 ;  /* 0x0000000407047825 */ /* 0x004fca00078e0204 */
[----:B------:R-:W2:Y:S04]  /*00e0*/  LDG.E R0, desc[UR4][R4.64+-0x4] ;  /* 0xfffffc0404007981 */ /* 0x000ea8000c1e1900 */
[----:B------:R-:W2:Y:S02]  /*00f0*/  LDG.E R11, desc[UR4][R4.64] ;  /* 0x00000004040b7981 */ /* 0x000ea4000c1e1900 */
[----:B--2---:R-:W-:-:S13]  /*0100*/  ISETP.GE.AND P0, PT, R0, R11, PT ;  /* 0x0000000b0000720c */ /* 0x004fda0003f06270 */
[----:B------:R-:W-:Y:S05]  /*0110*/  @P0 EXIT ;  /* 0x000000000000094d */ /* 0x000fea0003800000 */
[----:B------:R-:W0:Y:S01]  /*0120*/  LDC.64 R6, c[0x0][0x388] ;  /* 0x0000e200ff067b82 */ /* 0x000e220000000a00 */
[----:B------:R-:W-:Y:S01]  /*0130*/  LOP3.LUT R9, R9, 0x1, RZ, 0xc0, !PT ;  /* 0x0000000109097812 */ /* 0x000fe200078ec0ff */
[----:B------:R-:W-:-:S03]  /*0140*/  IMAD.MOV.U32 R5, RZ, RZ, -0x4 ;  /* 0xfffffffcff057424 */ /* 0x000fc600078e00ff */
[----:B------:R-:W-:-:S04]  /*0150*/  ISETP.NE.U32.AND P0, PT, R9, 0x1, PT ;  /* 0x000000010900780c */ /* 0x000fc80003f05070 */
[----:B------:R-:W-:Y:S02]  /*0160*/  SEL R5, R5, 0x4, !P0 ;  /* 0x0000000405057807 */ /* 0x000fe40004000000 */
[----:B------:R-:W-:Y:S02]  /*0170*/  SEL R9, RZ, 0xffffffff, P0 ;  /* 0xffffffffff097807 */ /* 0x000fe40000000000 */
[----:B------:R-:W-:-:S05]  /*0180*/  IADD3 R4, P0, PT, R2, R5, RZ ;  /* 0x0000000502047210 */ /* 0x000fca0007f1e0ff */
[----:B------:R-:W-:-:S05]  /*0190*/  IMAD.X R5, R3, 0x1, R9, P0 ;  /* 0x0000000103057824 */ /* 0x000fca00000e0609 */
[----:B------:R-:W2:Y:S01]  /*01a0*/  LDG.E R4, desc[UR4][R4.64] ;  /* 0x0000000404047981 */ /* 0x000ea2000c1e1900 */
[----:B0-----:R-:W-:Y:S02]  /*01b0*/  IMAD.WIDE R2, R0, 0x4, R6 ;  /* 0x0000000400027825 */ /* 0x001fe400078e0206 */
[----:B------:R-:W0:Y:S03]  /*01c0*/  LDC.64 R6, c[0x0][0x388] ;  /* 0x0000e200ff067b82 */ /* 0x000e260000000a00 */
[----:B------:R-:W2:Y:S01]  /*01d0*/  LDG.E R9, desc[UR4][R2.64] ;  /* 0x0000000402097981 */ /* 0x000ea2000c1e1900 */
[----:B------:R-:W-:Y:S01]  /*01e0*/  BSSY.RECONVERGENT B0, `(.L_x_1035) ;  /* 0x000000c000007945 */ /* 0x000fe20003800200 */
[----:B--2---:R-:W-:-:S13]  /*01f0*/  ISETP.NE.AND P0, PT, R9, R4, PT ;  /* 0x000000040900720c */ /* 0x004fda0003f05270 */
[----:B0-----:R-:W-:Y:S05]  /*0200*/  @!P0 BRA `(.L_x_1036) ;  /* 0x0000000000248947 */ /* 0x001fea0003800000 */
[----:B------:R-:W-:Y:S01]  /*0210*/  BSSY.RECONVERGENT B1, `(.L_x_1036) ;  /* 0x0000008000017945 */ /* 0x000fe20003800200 */
.L_x_1037:
[----:B------:R-:W-:-:S05]  /*0220*/  VIADD R0, R0, 0x1 ;  /* 0x0000000100007836 */ /* 0x000fca0000000000 */
[----:B------:R-:W-:-:S13]  /*0230*/  ISETP.NE.AND P0, PT, R0, R11, PT ;  /* 0x0000000b0000720c */ /* 0x000fda0003f05270 */
[----:B------:R-:W-:Y:S05]  /*0240*/  @!P0 EXIT ;  /* 0x000000000000894d */ /* 0x000fea0003800000 */
[----:B------:R-:W-:-:S05]  /*0250*/  IMAD.WIDE R2, R0, 0x4, R6 ;  /* 0x0000000400027825 */ /* 0x000fca00078e0206 */
[----:B------:R-:W2:Y:S02]  /*0260*/  LDG.E R5, desc[UR4][R2.64] ;  /* 0x0000000402057981 */ /* 0x000ea4000c1e1900 */
[----:B--2---:R-:W-:-:S13]  /*0270*/  ISETP.NE.AND P0, PT, R5, R4, PT ;  /* 0x000000040500720c */ /* 0x004fda0003f05270 */
[----:B------:R-:W-:Y:S05]  /*0280*/  @P0 BRA `(.L_x_1037) ;  /* 0xfffffffc00e40947 */ /* 0x000fea000383ffff */
[----:B------:R-:W-:Y:S05]  /*0290*/  BSYNC.RECONVERGENT B1 ;  /* 0x0000000000017941 */ /* 0x000fea0003800200 */
.L_x_1036:
[----:B------:R-:W-:Y:S05]  /*02a0*/  BSYNC.RECONVERGENT B0 ;  /* 0x0000000000007941 */ /* 0x000fea0003800200 */
.L_x_1035:
[----:B------:R-:W-:Y:S01]  /*02b0*/  STG.E desc[UR4][R2.64], RZ ;  /* 0x000000ff02007986 */ /* 0x000fe2000c101904 */
[----:B------:R-:W-:Y:S05]  /*02c0*/  EXIT ;  /* 0x000000000000794d */ /* 0x000fea0003800000 */
.L_x_1038:
        /* <DEDUP_REMOVED lines=11> */
.L_x_1157:


//--------------------- .text._Z20propagationColouringPiS_iiS_S_S_ --------------------------
	.section	.text._Z20propagationColouringPiS_iiS_S_S_,"ax",@progbits
	.align	128
        .global         _Z20propagationColouringPiS_iiS_S_S_
        .type           _Z20propagationColouringPiS_iiS_S_S_,@function
        .size           _Z20propagationColouringPiS_iiS_S_S_,(.L_x_1158 - _Z20propagationColouringPiS_iiS_S_S_)
        .other          _Z20propagationColouringPiS_iiS_S_S_,@"STO_CUDA_ENTRY STV_DEFAULT"
_Z20propagationColouringPiS_iiS_S_S_:
.text._Z20propagationColouringPiS_iiS_S_S_:
[----:B------:R-:W0:Y:S01]  /*0000*/  LDC R1, c[0x0][0x37c] ;  /* 0x0000df00ff017b82 */ /* 0x000e220000000800 */
[----:B------:R-:W1:Y:S01]  /*0010*/  S2R R3, SR_TID.X ;  /* 0x0000000000037919 */ /* 0x000e620000002100 */
[----:B------:R-:W2:Y:S06]  /*0020*/  LDCU UR4, c[0x0][0x2fc] ;  /* 0x00005f80ff0477ac */ /* 0x000eac0008000800 */
[----:B------:R-:W1:Y:S01]  /*0030*/  S2UR UR5, SR_CTAID.X ;  /* 0x00000000000579c3 */ /* 0x000e620000002500 */
[----:B0-----:R-:W-:Y:S01]  /*0040*/  VIADD R1, R1, 0xfffffda0 ;  /* 0xfffffda001017836 */ /* 0x001fe20000000000 */
[----:B------:R-:W0:Y:S06]  /*0050*/  LDCU UR6, c[0x0][0x390] ;  /* 0x00007200ff0677ac */ /* 0x000e2c0008000800 */
[----:B------:R-:W1:Y:S02]  /*0060*/  LDC R16, c[0x0][0x360] ;  /* 0x0000d800ff107b82 */ /* 0x000e640000000800 */
[----:B-1----:R-:W-:-:S05]  /*0070*/  IMAD R16, R16, UR5, R3 ;  /* 0x0000000510107c24 */ /* 0x002fca000f8e0203 */
[----:B0-----:R-:W-:-:S13]  /*0080*/  ISETP.GE.AND P0, PT, R16, UR6, PT ;  /* 0x0000000610007c0c */ /* 0x001fda000bf06270 */
[----:B--2---:R-:W-:Y:S05]  /*0090*/  @P0 EXIT ;  /* 0x000000000000094d */ /* 0x004fea0003800000 */
[----:B------:R-:W0:Y:S01]  /*00a0*/  LDC.64 R2, c[0x0][0x3a8] ;  /* 0x0000ea00ff027b82 */ /* 0x000e220000000a00 */
[----:B------:R-:W1:Y:S01]  /*00b0*/  LDCU.64 UR36, c[0x0][0x358] ;  /* 0x00006b00ff2477ac */ /* 0x000e620008000a00 */
[----:B0-----:R-:W-:-:S05]  /*00c0*/  IMAD.WIDE R2, R16, 0x4, R2 ;  /* 0x0000000410027825 */ /* 0x001fca00078e0202 */
[----:B-1----:R-:W2:Y:S02]  /*00d0*/  LDG.E R0, desc[UR36][R2.64] ;  /* 0x0000002402007981 */ /* 0x002ea4000c1e1900 */
[----:B--2---:R-:W-:-:S13]  /*00e0*/  ISETP.NE.AND P0, PT, R0, RZ, PT ;  /* 0x000000ff0000720c */ /* 0x004fda0003f05270 */
[----:B------:R-:W-:Y:S05]  /*00f0*/  @!P0 EXIT ;  /* 0x000000000000894d */ /* 0x000fea0003800000 */
[----:B------:R-:W0:Y:S02]  /*0100*/  LDC.64 R4, c[0x0][0x380] ;  /* 0x0000e000ff047b82 */ /* 0x000e240000000a00 */
[----:B0-----:R-:W-:-:S05]  /*0110*/  IMAD.WIDE R4, R16, 0x4, R4 ;  /* 0x0000000410047825 */ /* 0x001fca00078e0204 */
[----:B------:R-:W2:Y:S04]  /*0120*/  LDG.E R19, desc[UR36][R4.64] ;  /* 0x0000002404137981 */ /* 0x000ea8000c1e1900 */
[----:B------:R-:W2:Y:S01]  /*0130*/  LDG.E R18, desc[UR36][R4.64+0x4] ;  /* 0x0000042404127981 */ /* 0x000ea2000c1e1900 */
[----:B------:R-:W0:Y:S01]  /*0140*/  LDC R6, c[0x0][0x2f8] ;  /* 0x0000be00ff067b82 */ /* 0x000e220000000800 */
[----:B------:R-:W-:Y:S01]  /*0150*/  BSSY.RECONVERGENT B0, `(.L_x_1039) ;  /* 0x000001f000007945 */ /* 0x000fe20003800200 */
[----:B--2---:R-:W-:-:S13]  /*0160*/  ISETP.GE.AND P0, PT, R19, R18, PT ;  /* 0x000000121300720c */ /* 0x004fda0003f06270 */
[----:B0-----:R-:W-:Y:S05]  /*0170*/  @P0 BRA `(.L_x_1040) ;  /* 0x0000000000700947 */ /* 0x001fea0003800000 */
[----:B------:R-:W0:Y:S08]  /*0180*/  LDC.64 R12, c[0x0][0x398] ;  /* 0x0000e600ff0c7b82 */ /* 0x000e300000000a00 */
[----:B------:R-:W1:Y:S08]  /*0190*/  LDC.64 R4, c[0x0][0x388] ;  /* 0x0000e200ff047b82 */ /* 0x000e700000000a00 */
[----:B------:R-:W2:Y:S01]  /*01a0*/  LDC.64 R8, c[0x0][0x3a8] ;  /* 0x0000ea00ff087b82 */ /* 0x000ea20000000a00 */
[----:B0-----:R-:W-:-:S07]  /*01b0*/  IMAD.WIDE R12, R16, 0x4, R12 ;  /* 0x00000004100c7825 */ /* 0x001fce00078e020c */
[----:B------:R-:W0:Y:S01]  /*01c0*/  LDC.64 R10, c[0x0][0x398] ;  /* 0x0000e600ff0a7b82 */ /* 0x000e220000000a00 */
[----:B------:R3:W5:Y:S01]  /*01d0*/  LDG.E R0, desc[UR36][R12.64] ;  /* 0x000000240c007981 */ /* 0x000762000c1e1900 */
[----:B-1----:R-:W-:-:S07]  /*01e0*/  IMAD.MOV.U32 R7, RZ, RZ, R19 ;  /* 0x000000ffff077224 */ /* 0x002fce00078e0013 */
.L_x_1043:
[----:B---3--:R-:W-:-:S05]  /*01f0*/  IMAD.WIDE R12, R7, 0x4, R4 ;  /* 0x00000004070c7825 */ /* 0x008fca00078e0204 */
[----:B------:R-:W3:Y:S01]  /*0200*/  LDG.E R15, desc[UR36][R12.64] ;  /* 0x000000240c0f7981 */ /* 0x000ee2000c1e1900 */
[----:B------:R-:W-:Y:S01]  /*0210*/  VIADD R7, R7, 0x1 ;  /* 0x0000000107077836 */ /* 0x000fe20000000000 */
[----:B------:R-:W-:Y:S04]  /*0220*/  BSSY.RECONVERGENT B1, `(.L_x_1041) ;  /* 0x0000010000017945 */ /* 0x000fe80003800200 */
[----:B------:R-:W-:Y:S02]  /*0230*/  ISETP.NE.AND P1, PT, R7, R18, PT ;  /* 0x000000120700720c */ /* 0x000fe40003f25270 */
[----:B---3--:R-:W-:-:S13]  /*0240*/  ISETP.NE.AND P0, PT, R15, RZ, PT ;  /* 0x000000ff0f00720c */ /* 0x008fda0003f05270 */
[----:B------:R-:W-:Y:S05]  /*0250*/  @!P0 BRA `(.L_x_1042) ;  /* 0x0000000000308947 */ /* 0x000fea0003800000 */
[----:B--2---:R-:W-:-:S06]  /*0260*/  IMAD.WIDE R12, R15, 0x4, R8 ;  /* 0x000000040f0c7825 */ /* 0x004fcc00078e0208 */
[----:B------:R-:W2:Y:S02]  /*0270*/  LDG.E R12, desc[UR36][R12.64+-0x4] ;  /* 0xfffffc240c0c7981 */ /* 0x000ea4000c1e1900 */
[----:B--2---:R-:W-:-:S13]  /*0280*/  ISETP.NE.AND P0, PT, R12, 0x1, PT ;  /* 0x000000010c00780c */ /* 0x004fda0003f05270 */
[----:B------:R-:W-:Y:S05]  /*0290*/  @P0 BRA `(.L_x_1042) ;  /* 0x0000000000200947 */ /* 0x000fea0003800000 */
[----:B0-----:R-:W-:-:S06]  /*02a0*/  IMAD.WIDE R12, R15, 0x4, R10 ;  /* 0x000000040f0c7825 */ /* 0x001fcc00078e020a */
[----:B------:R-:W2:Y:S02]  /*02b0*/  LDG.E R13, desc[UR36][R12.64+-0x4] ;  /* 0xfffffc240c0d7981 */ /* 0x000ea4000c1e1900 */
[----:B--2--5:R-:W-:-:S13]  /*02c0*/  ISETP.GE.AND P0, PT, R13, R0, PT ;  /* 0x000000000d00720c */ /* 0x024fda0003f06270 */
[----:B------:R-:W-:Y:S05]  /*02d0*/  @!P0 BRA `(.L_x_1042) ;  /* 0x0000000000108947 */ /* 0x000fea0003800000 */
[----:B------:R-:W-:Y:S01]  /*02e0*/  ISETP.NE.AND P0, PT, R13, R0, PT ;  /* 0x000000000d00720c */ /* 0x000fe20003f05270 */
[----:B------:R-:W-:-:S05]  /*02f0*/  VIADD R13, R15, 0xffffffff ;  /* 0xffffffff0f0d7836 */ /* 0x000fca0000000000 */
[----:B------:R-:W-:-:S13]  /*0300*/  ISETP.GE.OR P0, PT, R16, R13, P0 ;  /* 0x0000000d1000720c */ /* 0x000fda0000706670 */
[----:B------:R-:W-:Y:S05]  /*0310*/  @P0 EXIT ;  /* 0x000000000000094d */ /* 0x000fea0003800000 */
.L_x_1042:
[----:B------:R-:W-:Y:S05]  /*0320*/  BSYNC.RECONVERGENT B1 ;  /* 0x0000000000017941 */ /* 0x000fea0003800200 */
.L_x_1041:
[----:B------:R-:W-:Y:S05]  /*0330*/  @P1 BRA `(.L_x_1043) ;  /* 0xfffffffc00ac1947 */ /* 0x000fea000383ffff */
.L_x_1040:
[----:B------:R-:W-:Y:S05]  /*0340*/  BSYNC.RECONVERGENT B0 ;  /* 0x0000000000007941 */ /* 0x000fea0003800200 */
.L_x_1039:
[----:B-----5:R-:W-:Y:S01]  /*0350*/  MOV R0, 0x1c8 ;  /* 0x000001c800007802 */ /* 0x020fe20000000f00 */
[----:B------:R1:W-:Y:S01]  /*0360*/  STG.E desc[UR36][R2.64], RZ ;  /* 0x000000ff02007986 */ /* 0x0003e2000c101924 */
[----:B------:R-:W3:Y:S01]  /*0370*/  LDCU.64 UR6, c[0x4][0x1c0] ;  /* 0x01003800ff0677ac */ /* 0x000ee20008000a00 */
[----:B------:R-:W-:Y:S01]  /*0380*/  IADD3 R6, P0, P1, R1, 0x258, R6 ;  /* 0x0000025801067810 */ /* 0x000fe2000791e006 */
[----:B--2---:R1:W2:Y:S01]  /*0390*/  LDC.64 R8, c[0x4][R0] ;  /* 0x0100000000087b82 */ /* 0x0042a20000000a00 */
[----:B------:R1:W-:Y:S02]  /*03a0*/  STL [R1+0x258], RZ ;  /* 0x000258ff01007387 */ /* 0x0003e40000100800 */
[----:B------:R-:W-:Y:S02]  /*03b0*/  IADD3.X R7, PT, PT, RZ, UR4, RZ, P0, P1 ;  /* 0x00000004ff077c10 */ /* 0x000fe400087e24ff */
[----:B---3--:R-:W-:Y:S01]  /*03c0*/  MOV R4, UR6 ;  /* 0x0000000600047c02 */ /* 0x008fe20008000f00 */
[----:B-1----:R-:W-:-:S07]  /*03d0*/  IMAD.U32 R5, RZ, RZ, UR7 ;  /* 0x00000007ff057e24 */ /* 0x002fce000f8e00ff */
[----:B------:R-:W-:-:S07]  /*03e0*/  LEPC R20, `(.L_x_1044) ;  /* 0x000000001014794e */ /* 0x000fce0000000000 */
[----:B0-2---:R-:W-:Y:S05]  /*03f0*/  CALL.ABS.NOINC R8 ;  /* 0x0000000008007343 */ /* 0x005fea0003c00000 */
.L_x_1044:
[----:B------:R-:W0:Y:S02]  /*0400*/  LDC.64 R2, c[0x0][0x3a0] ;  /* 0x0000e800ff027b82 */ /* 0x000e240000000a00 */
[----:B0-----:R-:W-:-:S05]  /*0410*/  IMAD.WIDE R16, R16, 0x4, R2 ;  /* 0x0000000410107825 */ /* 0x001fca00078e0202 */
[----:B------:R-:W2:Y:S01]  /*0420*/  LDG.E R3, desc[UR36][R16.64] ;  /* 0x0000002410037981 */ /* 0x000ea2000c1e1900 */
[----:B------:R-:W-:Y:S01]  /*0430*/  BSSY.RECONVERGENT B0, `(.L_x_1045) ;  /* 0x000003d000007945 */ /* 0x000fe20003800200 */
[C---:B--2---:R-:W-:Y:S01]  /*0440*/  ISETP.GE.AND P0, PT, R3.reuse, 0x2, PT ;  /* 0x000000020300780c */ /* 0x044fe20003f06270 */
[----:B------:R-:W-:-:S12]  /*0450*/  VIADD R5, R3, 0xffffffff ;  /* 0xffffffff03057836 */ /* 0x000fd80000000000 */
[----:B------:R-:W-:Y:S05]  /*0460*/  @!P0 BRA `(.L_x_1046) ;  /* 0x0000000000e48947 */ /* 0x000fea0003800000 */
[----:B------:R-:W-:Y:S01]  /*0470*/  VIADD R0, R3, 0xfffffffe ;  /* 0xfffffffe03007836 */ /* 0x000fe20000000000 */
[----:B------:R-:W-:Y:S01]  /*0480*/  LOP3.LUT R8, R5, 0xf, RZ, 0xc0, !PT ;  /* 0x0000000f05087812 */ /* 0x000fe200078ec0ff */
[----:B------:R-:W-:Y:S03]  /*0490*/  BSSY.RECONVERGENT B1, `(.L_x_1047) ;  /* 0x0000010000017945 */ /* 0x000fe60003800200 */
[----:B------:R-:W-:Y:S01]  /*04a0*/  ISETP.GE.U32.AND P0, PT, R0, 0xf, PT ;  /* 0x0000000f0000780c */ /* 0x000fe20003f06070 */
[----:B------:R-:W-:Y:S01]  /*04b0*/  IMAD.MOV.U32 R0, RZ, RZ, RZ ;  /* 0x000000ffff007224 */ /* 0x000fe200078e00ff */
[----:B------:R-:W-:-:S11]  /*04c0*/  ISETP.NE.AND P1, PT, R8, RZ, PT ;  /* 0x000000ff0800720c */ /* 0x000fd60003f25270 */
[----:B------:R-:W-:Y:S05]  /*04d0*/  @!P0 BRA `(.L_x_1048) ;  /* 0x00000000002c8947 */ /* 0x000fea0003800000 */
[----:B------:R-:W-:Y:S01]  /*04e0*/  LOP3.LUT R0, R5, 0xfffffff0, RZ, 0xc0, !PT ;  /* 0xfffffff005007812 */ /* 0x000fe200078ec0ff */
[----:B------:R-:W-:Y:S01]  /*04f0*/  IMAD.MOV.U32 R6, RZ, RZ, 0x1010101 ;  /* 0x01010101ff067424 */ /* 0x000fe200078e00ff */
[----:B------:R-:W-:Y:S01]  /*0500*/  IADD3 R4, PT, PT, R1, 0x8, RZ ;  /* 0x0000000801047810 */ /* 0x000fe20007ffe0ff */
[----:B------:R-:W-:Y:S02]  /*0510*/  IMAD.MOV.U32 R7, RZ, RZ, 0x1010101 ;  /* 0x01010101ff077424 */ /* 0x000fe400078e00ff */
[----:B------:R-:W-:-:S07]  /*0520*/  IMAD.MOV R2, RZ, RZ, -R0 ;  /* 0x000000ffff027224 */ /* 0x000fce00078e0a00 */
.L_x_1049:
[----:B------:R-:W-:Y:S01]  /*0530*/  VIADD R2, R2, 0x10 ;  /* 0x0000001002027836 */ /* 0x000fe20000000000 */
[----:B------:R-:W-:Y:S04]  /*0540*/  STL.64 [R4+-0x8], R6 ;  /* 0xfffff80604007387 */ /* 0x000fe80000100a00 */
[----:B------:R-:W-:Y:S01]  /*0550*/  ISETP.NE.AND P0, PT, R2, RZ, PT ;  /* 0x000000ff0200720c */ /* 0x000fe20003f05270 */
[----:B------:R0:W-:Y:S02]  /*0560*/  STL.64 [R4], R6 ;  /* 0x0000000604007387 */ /* 0x0001e40000100a00 */
[----:B0-----:R-:W-:-:S10]  /*0570*/  IADD3 R4, PT, PT, R4, 0x10, RZ ;  /* 0x0000001004047810 */ /* 0x001fd40007ffe0ff */
[----:B------:R-:W-:Y:S05]  /*0580*/  @P0 BRA `(.L_x_1049) ;  /* 0xfffffffc00e80947 */ /* 0x000fea000383ffff */
.L_x_1048:
[----:B------:R-:W-:Y:S05]  /*0590*/  BSYNC.RECONVERGENT B1 ;  /* 0x0000000000017941 */ /* 0x000fea0003800200 */
.L_x_1047:
[----:B------:R-:W-:Y:S05]  /*05a0*/  @!P1 BRA `(.L_x_1046) ;  /* 0x0000000000949947 */ /* 0x000fea0003800000 */
[----:B------:R-:W-:Y:S01]  /*05b0*/  ISETP.GE.U32.AND P0, PT, R8, 0x8, PT ;  /* 0x000000080800780c */ /* 0x000fe20003f06070 */
[----:B------:R-:W-:Y:S01]  /*05c0*/  BSSY.RECONVERGENT B1, `(.L_x_1050) ;  /* 0x000000f000017945 */ /* 0x000fe20003800200 */
[----:B------:R-:W-:-:S04]  /*05d0*/  LOP3.LUT R6, R5, 0x7, RZ, 0xc0, !PT ;  /* 0x0000000705067812 */ /* 0x000fc800078ec0ff */
[----:B------:R-:W-:-:S07]  /*05e0*/  ISETP.NE.AND P1, PT, R6, RZ, PT ;  /* 0x000000ff0600720c */ /* 0x000fce0003f25270 */
[----:B------:R-:W-:Y:S06]  /*05f0*/  @!P0 BRA `(.L_x_1051) ;  /* 0x00000000002c8947 */ /* 0x000fec0003800000 */
[----:B------:R-:W-:Y:S02]  /*0600*/  IMAD.MOV.U32 R4, RZ, RZ, 0x1 ;  /* 0x00000001ff047424 */ /* 0x000fe400078e00ff */
        /* <DEDUP_REMOVED lines=10> */
.L_x_1051:
[----:B------:R-:W-:Y:S05]  /*06b0*/  BSYNC.RECONVERGENT B1 ;  /* 0x0000000000017941 */ /* 0x000fea0003800200 */
.L_x_1050:
[----:B------:R-:W-:Y:S05]  /*06c0*/  @!P1 BRA `(.L_x_1046) ;  /* 0x00000000004c9947 */ /* 0x000fea0003800000 */
[----:B------:R-:W-:Y:S01]  /*06d0*/  ISETP.GE.U32.AND P0, PT, R6, 0x4, PT ;  /* 0x000000040600780c */ /* 0x000fe20003f06070 */
[----:B------:R-:W-:Y:S01]  /*06e0*/  IMAD.MOV.U32 R6, RZ, RZ, 0x1 ;  /* 0x00000001ff067424 */ /* 0x000fe200078e00ff */
[----:B0-----:R-:W-:-:S04]  /*06f0*/  LOP3.LUT R2, R5, 0x3, RZ, 0xc0, !PT ;  /* 0x0000000305027812 */ /* 0x001fc800078ec0ff */
[----:B------:R-:W-:-:S07]  /*0700*/  ISETP.NE.AND P1, PT, R2, RZ, PT ;  /* 0x000000ff0200720c */ /* 0x000fce0003f25270 */
[----:B------:R-:W-:Y:S01]  /*0710*/  @P0 IADD3 R4, PT, PT, R1, R0, RZ ;  /* 0x0000000001040210 */ /* 0x000fe20007ffe0ff */
[----:B------:R-:W-:-:S04]  /*0720*/  @P0 VIADD R0, R0, 0x4 ;  /* 0x0000000400000836 */ /* 0x000fc80000000000 */
[----:B------:R1:W-:Y:S04]  /*0730*/  @P0 STL.U8 [R4], R6 ;  /* 0x0000000604000387 */ /* 0x0003e80000100000 */
[----:B------:R1:W-:Y:S04]  /*0740*/  @P0 STL.U8 [R4+0x1], R6 ;  /* 0x0000010604000387 */ /* 0x0003e80000100000 */
[----:B------:R1:W-:Y:S04]  /*0750*/  @P0 STL.U8 [R4+0x2], R6 ;  /* 0x0000020604000387 */ /* 0x0003e80000100000 */
[----:B------:R1:W-:Y:S01]  /*0760*/  @P0 STL.U8 [R4+0x3], R6 ;  /* 0x0000030604000387 */ /* 0x0003e20000100000 */
[----:B------:R-:W-:Y:S05]  /*0770*/  @!P1 BRA `(.L_x_1046) ;  /* 0x0000000000209947 */ /* 0x000fea0003800000 */
[----:B-1----:R-:W-:Y:S02]  /*0780*/  IMAD.MOV.U32 R4, RZ, RZ, 0x1 ;  /* 0x00000001ff047424 */ /* 0x002fe400078e00ff */
[----:B------:R-:W-:Y:S02]  /*0790*/  IMAD.IADD R0, R1, 0x1, R0 ;  /* 0x0000000101007824 */ /* 0x000fe400078e0200 */
[----:B------:R-:W-:-:S07]  /*07a0*/  IMAD.MOV R2, RZ, RZ, -R2 ;  /* 0x000000ffff027224 */ /* 0x000fce00078e0a02 */
.L_x_1052:
[----:B------:R-:W-:Y:S01]  /*07b0*/  IADD3 R2, PT, PT, R2, 0x1, RZ ;  /* 0x0000000102027810 */ /* 0x000fe20007ffe0ff */
[----:B------:R0:W-:Y:S03]  /*07c0*/  STL.U8 [R0], R4 ;  /* 0x0000000400007387 */ /* 0x0001e60000100000 */
[----:B------:R-:W-:Y:S01]  /*07d0*/  ISETP.NE.AND P0, PT, R2, RZ, PT ;  /* 0x000000ff0200720c */ /* 0x000fe20003f05270 */
[----:B0-----:R-:W-:-:S12]  /*07e0*/  VIADD R0, R0, 0x1 ;  /* 0x0000000100007836 */ /* 0x001fd80000000000 */
[----:B------:R-:W-:Y:S05]  /*07f0*/  @P0 BRA `(.L_x_1052) ;  /* 0xfffffffc00ec0947 */ /* 0x000fea000383ffff */
.L_x_1046:
[----:B------:R-:W-:Y:S05]  /*0800*/  BSYNC.RECONVERGENT B0 ;  /* 0x0000000000007941 */ /* 0x000fea0003800200 */
.L_x_1045:
[----:B------:R-:W-:Y:S01]  /*0810*/  ISETP.GE.AND P0, PT, R19, R18, PT ;  /* 0x000000121300720c */ /* 0x000fe20003f06270 */
[----:B------:R-:W-:-:S12]  /*0820*/  BSSY.RECONVERGENT B0, `(.L_x_1053) ;  /* 0x0000050000007945 */ /* 0x000fd80003800200 */
[----:B------:R-:W-:Y:S05]  /*0830*/  @P0 BRA `(.L_x_1054) ;  /* 0x0000000400380947 */ /* 0x000fea0003800000 */
[--C-:B------:R-:W-:Y:S01]  /*0840*/  IMAD.IADD R0, R18, 0x1, -R19.reuse ;  /* 0x0000000112007824 */ /* 0x100fe200078e0a13 */
[----:B------:R-:W-:Y:S01]  /*0850*/  BSSY.RECONVERGENT B1, `(.L_x_1055) ;  /* 0x0000017000017945 */ /* 0x000fe20003800200 */
[----:B------:R-:W-:-:S03]  /*0860*/  IMAD.MOV.U32 R11, RZ, RZ, R19 ;  /* 0x000000ffff0b7224 */ /* 0x000fc600078e0013 */
[----:B------:R-:W-:-:S13]  /*0870*/  LOP3.LUT P0, R0, R0, 0x3, RZ, 0xc0, !PT ;  /* 0x0000000300007812 */ /* 0x000fda000780c0ff */
[----:B------:R-:W-:Y:S05]  /*0880*/  @!P0 BRA `(.L_x_1056) ;  /* 0x00000000004c8947 */ /* 0x000fea0003800000 */
[----:B------:R-:W2:Y:S01]  /*0890*/  LDC.64 R8, c[0x0][0x3a0] ;  /* 0x0000e800ff087b82 */ /* 0x000ea20000000a00 */
[----:B0-----:R-:W-:Y:S01]  /*08a0*/  IMAD.MOV R2, RZ, RZ, -R0 ;  /* 0x000000ffff027224 */ /* 0x001fe200078e0a00 */
[----:B------:R-:W-:-:S06]  /*08b0*/  MOV R11, R19 ;  /* 0x00000013000b7202 */ /* 0x000fcc0000000f00 */
[----:B-1----:R-:W0:Y:S02]  /*08c0*/  LDC.64 R6, c[0x0][0x388] ;  /* 0x0000e200ff067b82 */ /* 0x002e240000000a00 */
.L_x_1059:
[----:B0-----:R-:W-:-:S06]  /*08d0*/  IMAD.WIDE R12, R11, 0x4, R6 ;  /* 0x000000040b0c7825 */ /* 0x001fcc00078e0206 */
        /* <DEDUP_REMOVED lines=11> */
.L_x_1058:
[----:B------:R-:W-:Y:S05]  /*0990*/  BSYNC.RECONVERGENT B2 ;  /* 0x0000000000027941 */ /* 0x000fea0003800200 */
.L_x_1057:
[----:B------:R-:W-:Y:S01]  /*09a0*/  VIADD R11, R11, 0x1 ;  /* 0x000000010b0b7836 */ /* 0x000fe20000000000 */
[----:B------:R-:W-:Y:S06]  /*09b0*/  @P1 BRA `(.L_x_1059) ;  /* 0xfffffffc00c41947 */ /* 0x000fec000383ffff */
.L_x_1056:
[----:B------:R-:W-:Y:S05]  /*09c0*/  BSYNC.RECONVERGENT B1 ;  /* 0x0000000000017941 */ /* 0x000fea0003800200 */
.L_x_1055:
[----:B0-----:R-:W-:-:S04]  /*09d0*/  IADD3 R0, PT, PT, R19, -R18, RZ ;  /* 0x8000001213007210 */ /* 0x001fc80007ffe0ff */
[----:B------:R-:W-:-:S13]  /*09e0*/  ISETP.GT.U32.AND P0, PT, R0, -0x4, PT ;  /* 0xfffffffc0000780c */ /* 0x000fda0003f04070 */
[----:B------:R-:W-:Y:S05]  /*09f0*/  @P0 BRA `(.L_x_1054) ;  /* 0x0000000000c80947 */ /* 0x000fea0003800000 */
[----:B--2---:R-:W0:Y:S01]  /*0a00*/  LDC.64 R8, c[0x0][0x388] ;  /* 0x0000e200ff087b82 */ /* 0x004e220000000a00 */
[----:B------:R-:W-:-:S07]  /*0a10*/  IMAD.IADD R2, R11, 0x1, -R18 ;  /* 0x000000010b027824 */ /* 0x000fce00078e0a12 */
[----:B-1----:R-:W1:Y:S01]  /*0a20*/  LDC.64 R6, c[0x0][0x3a0] ;  /* 0x0000e800ff067b82 */ /* 0x002e620000000a00 */
[----:B0-----:R-:W-:-:S05]  /*0a30*/  IADD3 R8, P0, PT, R8, 0x8, RZ ;  /* 0x0000000808087810 */ /* 0x001fca0007f1e0ff */
[----:B------:R-:W-:-:S08]  /*0a40*/  IMAD.X R9, RZ, RZ, R9, P0 ;  /* 0x000000ffff097224 */ /* 0x000fd000000e0609 */
.L_x_1068:
        /* <DEDUP_REMOVED lines=18> */
.L_x_1061:
[----:B------:R-:W-:Y:S05]  /*0b70*/  BSYNC.RECONVERGENT B1 ;  /* 0x0000000000017941 */ /* 0x000fea0003800200 */
.L_x_1060:
[----:B------:R-:W-:Y:S04]  /*0b80*/  BSSY.RECONVERGENT B1, `(.L_x_1062) ;  /* 0x0000007000017945 */ /* 0x000fe80003800200 */
[----:B------:R-:W-:Y:S05]  /*0b90*/  @!P1 BRA `(.L_x_1063) ;  /* 0x0000000000149947 */ /* 0x000fea0003800000 */
[----:B-1----:R-:W-:-:S05]  /*0ba0*/  IMAD.WIDE R12, R21, 0x4, R6 ;  /* 0x00000004150c7825 */ /* 0x002fca00078e0206 */
[----:B0-----:R-:W2:Y:S02]  /*0bb0*/  LDG.E R0, desc[UR36][R12.64+-0x4] ;  /* 0xfffffc240c007981 */ /* 0x001ea4000c1e1900 */
[----:B--2---:R-:W-:-:S13]  /*0bc0*/  ISETP.GE.AND P1, PT, R0, R3, PT ;  /* 0x000000030000720c */ /* 0x004fda0003f26270 */
[----:B------:R-:W-:-:S05]  /*0bd0*/  @!P1 IMAD.IADD R0, R1, 0x1, R0 ;  /* 0x0000000101009824 */ /* 0x000fca00078e0200 */
[----:B------:R2:W-:Y:S02]  /*0be0*/  @!P1 STL.U8 [R0+-0x1], RZ ;  /* 0xffffffff00009387 */ /* 0x0005e40000100000 */
.L_x_1063:
[----:B------:R-:W-:Y:S05]  /*0bf0*/  BSYNC.RECONVERGENT B1 ;  /* 0x0000000000017941 */ /* 0x000fea0003800200 */
.L_x_1062:
[----:B------:R-:W-:Y:S04]  /*0c00*/  BSSY.RECONVERGENT B1, `(.L_x_1064) ;  /* 0x0000007000017945 */ /* 0x000fe80003800200 */
[----:B------:R-:W-:Y:S05]  /*0c10*/  @!P2 BRA `(.L_x_1065) ;  /* 0x000000000014a947 */ /* 0x000fea0003800000 */
[----:B-1----:R-:W-:-:S05]  /*0c20*/  IMAD.WIDE R12, R23, 0x4, R6 ;  /* 0x00000004170c7825 */ /* 0x002fca00078e0206 */
[----:B0-2---:R-:W2:Y:S02]  /*0c30*/  LDG.E R0, desc[UR36][R12.64+-0x4] ;  /* 0xfffffc240c007981 */ /* 0x005ea4000c1e1900 */
[----:B--2---:R-:W-:-:S13]  /*0c40*/  ISETP.GE.AND P1, PT, R0, R3, PT ;  /* 0x000000030000720c */ /* 0x004fda0003f26270 */
[----:B------:R-:W-:-:S05]  /*0c50*/  @!P1 IMAD.IADD R0, R1, 0x1, R0 ;  /* 0x0000000101009824 */ /* 0x000fca00078e0200 */
[----:B------:R3:W-:Y:S02]  /*0c60*/  @!P1 STL.U8 [R0+-0x1], RZ ;  /* 0xffffffff00009387 */ /* 0x0007e40000100000 */
.L_x_1065:
[----:B------:R-:W-:Y:S05]  /*0c70*/  BSYNC.RECONVERGENT B1 ;  /* 0x0000000000017941 */ /* 0x000fea0003800200 */
.L_x_1064:
[----:B------:R-:W-:Y:S04]  /*0c80*/  BSSY.RECONVERGENT B1, `(.L_x_1066) ;  /* 0x0000007000017945 */ /* 0x000fe80003800200 */
[----:B------:R-:W-:Y:S05]  /*0c90*/  @!P3 BRA `(.L_x_1067) ;  /* 0x000000000014b947 */ /* 0x000fea0003800000 */
[----:B-1----:R-:W-:-:S05]  /*0ca0*/  IMAD.WIDE R12, R25, 0x4, R6 ;  /* 0x00000004190c7825 */ /* 0x002fca00078e0206 */
[----:B0-23--:R-:W2:Y:S02]  /*0cb0*/  LDG.E R0, desc[UR36][R12.64+-0x4] ;  /* 0xfffffc240c007981 */ /* 0x00dea4000c1e1900 */
[----:B--2---:R-:W-:-:S13]  /*0cc0*/  ISETP.GE.AND P1, PT, R0, R3, PT ;  /* 0x000000030000720c */ /* 0x004fda0003f26270 */
[----:B------:R-:W-:-:S05]  /*0cd0*/  @!P1 IMAD.IADD R0, R1, 0x1, R0 ;  /* 0x0000000101009824 */ /* 0x000fca00078e0200 */
[----:B------:R4:W-:Y:S02]  /*0ce0*/  @!P1 STL.U8 [R0+-0x1], RZ ;  /* 0xffffffff00009387 */ /* 0x0009e40000100000 */
.L_x_1067:
[----:B------:R-:W-:Y:S05]  /*0cf0*/  BSYNC.RECONVERGENT B1 ;  /* 0x0000000000017941 */ /* 0x000fea0003800200 */
.L_x_1066:
[----:B------:R-:W-:Y:S01]  /*0d00*/  IADD3 R11, PT, PT, R11, 0x4, RZ ;  /* 0x000000040b0b7810 */ /* 0x000fe20007ffe0ff */
[----:B------:R-:W-:Y:S06]  /*0d10*/  @P0 BRA `(.L_x_1068) ;  /* 0xfffffffc004c0947 */ /* 0x000fec000383ffff */
.L_x_1054:
[----:B------:R-:W-:Y:S05]  /*0d20*/  BSYNC.RECONVERGENT B0 ;  /* 0x0000000000007941 */ /* 0x000fea0003800200 */
.L_x_1053:
[----:B------:R-:W-:Y:S01]  /*0d30*/  ISETP.GE.AND P0, PT, R3, 0x2, PT ;  /* 0x000000020300780c */ /* 0x000fe20003f06270 */
[----:B------:R-:W-:Y:S01]  /*0d40*/  BSSY.RECONVERGENT B0, `(.L_x_1069) ;  /* 0x000000e000007945 */ /* 0x000fe20003800200 */
[----:B------:R-:W-:-:S11]  /*0d50*/  IMAD.MOV.U32 R22, RZ, RZ, RZ ;  /* 0x000000ffff167224 */ /* 0x000fd600078e00ff */
[----:B------:R-:W-:Y:S05]  /*0d60*/  @!P0 BRA `(.L_x_1070) ;  /* 0x00000000002c8947 */ /* 0x000fea0003800000 */
[----:B0-234-:R-:W-:-:S07]  /*0d70*/  IMAD.MOV.U32 R0, RZ, RZ, RZ ;  /* 0x000000ffff007224 */ /* 0x01dfce00078e00ff */
.L_x_1072:
[----:B------:R-:W-:-:S06]  /*0d80*/  IMAD.IADD R2, R1, 0x1, R0 ;  /* 0x0000000101027824 */ /* 0x000fcc00078e0200 */
[----:B------:R-:W2:Y:S02]  /*0d90*/  LDL.U8 R2, [R2] ;  /* 0x0000000002027983 */ /* 0x000ea40000100000 */
[----:B--2---:R-:W-:-:S13]  /*0da0*/  ISETP.NE.AND P0, PT, R2, RZ, PT ;  /* 0x000000ff0200720c */ /* 0x004fda0003f05270 */
[----:B------:R-:W-:Y:S05]  /*0db0*/  @P0 BRA `(.L_x_1071) ;  /* 0x0000000000140947 */ /* 0x000fea0003800000 */
[----:B------:R-:W-:-:S04]  /*0dc0*/  IADD3 R0, PT, PT, R0, 0x1, RZ ;  /* 0x0000000100007810 */ /* 0x000fc80007ffe0ff */
[----:B------:R-:W-:-:S13]  /*0dd0*/  ISETP.NE.AND P0, PT, R0, R5, PT ;  /* 0x000000050000720c */ /* 0x000fda0003f05270 */
[----:B------:R-:W-:Y:S05]  /*0de0*/  @P0 BRA `(.L_x_1072) ;  /* 0xfffffffc00e40947 */ /* 0x000fea000383ffff */
[----:B------:R-:W-:Y:S01]  /*0df0*/  IMAD.MOV.U32 R22, RZ, RZ, RZ ;  /* 0x000000ffff167224 */ /* 0x000fe200078e00ff */
[----:B------:R-:W-:Y:S06]  /*0e00*/  BRA `(.L_x_1070) ;  /* 0x0000000000047947 */ /* 0x000fec0003800000 */
.L_x_1071:
[----:B------:R-:W-:-:S07]  /*0e10*/  VIADD R22, R0, 0x1 ;  /* 0x0000000100167836 */ /* 0x000fce0000000000 */
.L_x_1070:
[----:B------:R-:W-:Y:S05]  /*0e20*/  BSYNC.RECONVERGENT B0 ;  /* 0x0000000000007941 */ /* 0x000fea0003800200 */
.L_x_1069:
[----:B------:R-:W-:Y:S01]  /*0e30*/  ISETP.GE.AND P0, PT, R22, R3, PT ;  /* 0x000000031600720c */ /* 0x000fe20003f06270 */
[----:B------:R-:W-:-:S12]  /*0e40*/  BSSY.RECONVERGENT B6, `(.L_x_1073) ;  /* 0x000000a000067945 */ /* 0x000fd80003800200 */
[----:B------:R-:W-:Y:S05]  /*0e50*/  @!P0 BRA `(.L_x_1074) ;  /* 0x0000000000208947 */ /* 0x000fea0003800000 */
[----:B0-234-:R-:W-:Y:S01]  /*0e60*/  MOV R0, 0x1c8 ;  /* 0x000001c800007802 */ /* 0x01dfe20000000f00 */
[----:B------:R-:W0:Y:S01]  /*0e70*/  LDCU.64 UR4, c[0x4][0x1b8] ;  /* 0x01003700ff0477ac */ /* 0x000e220008000a00 */
[----:B-1----:R-:W-:Y:S02]  /*0e80*/  CS2R R6, SRZ ;  /* 0x0000000000067805 */ /* 0x002fe4000001ff00 */
[----:B------:R1:W2:Y:S01]  /*0e90*/  LDC.64 R2, c[0x4][R0] ;  /* 0x0100000000027b82 */ /* 0x0002a20000000a00 */
[----:B0-----:R-:W-:Y:S01]  /*0ea0*/  IMAD.U32 R4, RZ, RZ, UR4 ;  /* 0x00000004ff047e24 */ /* 0x001fe2000f8e00ff */
[----:B-1----:R-:W-:-:S07]  /*0eb0*/  MOV R5, UR5 ;  /* 0x0000000500057c02 */ /* 0x002fce0008000f00 */
[----:B------:R-:W-:-:S07]  /*0ec0*/  LEPC R20, `(.L_x_1074) ;  /* 0x000000001014794e */ /* 0x000fce0000000000 */
[----:B--2---:R-:W-:Y:S05]  /*0ed0*/  CALL.ABS.NOINC R2 ;  /* 0x0000000002007343 */ /* 0x004fea0003c00000 */
.L_x_1074:
[----:B------:R-:W-:Y:S05]  /*0ee0*/  BSYNC.RECONVERGENT B6 ;  /* 0x0000000000067941 */ /* 0x000fea0003800200 */
.L_x_1073:
[----:B------:R-:W-:-:S13]  /*0ef0*/  ISETP.NE.AND P0, PT, R22, RZ, PT ;  /* 0x000000ff1600720c */ /* 0x000fda0003f05270 */
[----:B------:R-:W-:Y:S05]  /*0f00*/  @!P0 EXIT ;  /* 0x000000000000894d */ /* 0x000fea0003800000 */
[----:B------:R-:W-:Y:S01]  /*0f10*/  ISETP.GE.AND P0, PT, R19, R18, PT ;  /* 0x000000121300720c */ /* 0x000fe20003f06270 */
[----:B------:R0:W-:-:S12]  /*0f20*/  STG.E desc[UR36][R16.64], R22 ;  /* 0x0000001610007986 */ /* 0x0001d8000c101924 */
[----:B0-----:R-:W-:Y:S05]  /*0f30*/  @P0 EXIT ;  /* 0x000000000000094d */ /* 0x001fea0003800000 */
[----:B--234-:R-:W-:Y:S01]  /*0f40*/  IMAD.IADD R0, R18, 0x1, -R19 ;  /* 0x0000000112007824 */ /* 0x01cfe200078e0a13 */
[----:B------:R-:W-:Y:S01]  /*0f50*/  BSSY.RECONVERGENT B0, `(.L_x_1075) ;  /* 0x0000012000007945 */ /* 0x000fe20003800200 */
[----:B------:R-:W-:-:S03]  /*0f60*/  IMAD.IADD R2, R19, 0x1, -R18 ;  /* 0x0000000113027824 */ /* 0x000fc600078e0a12 */
[----:B------:R-:W-:Y:S02]  /*0f70*/  LOP3.LUT P0, R0, R0, 0x3, RZ, 0xc0, !PT ;  /* 0x0000000300007812 */ /* 0x000fe4000780c0ff */
[----:B------:R-:W-:-:S11]  /*0f80*/  ISETP.GT.U32.AND P1, PT, R2, -0x4, PT ;  /* 0xfffffffc0200780c */ /* 0x000fd60003f24070 */
[----:B------:R-:W-:Y:S05]  /*0f90*/  @!P0 BRA `(.L_x_1076) ;  /* 0x0000000000348947 */ /* 0x000fea0003800000 */
[----:B-1----:R-:W0:Y:S01]  /*0fa0*/  LDC.64 R6, c[0x0][0x388] ;  /* 0x0000e200ff067b82 */ /* 0x002e220000000a00 */
[----:B------:R-:W-:-:S07]  /*0fb0*/  IMAD.MOV R0, RZ, RZ, -R0 ;  /* 0x000000ffff007224 */ /* 0x000fce00078e0a00 */
.L_x_1077:
[----:B0-----:R-:W-:-:S06]  /*0fc0*/  IMAD.WIDE R2, R19, 0x4, R6 ;  /* 0x0000000413027825 */ /* 0x001fcc00078e0206 */
[----:B------:R-:W2:Y:S01]  /*0fd0*/  LDG.E R3, desc[UR36][R2.64] ;  /* 0x0000002402037981 */ /* 0x000ea2000c1e1900 */
[----:B------:R-:W-:Y:S02]  /*0fe0*/  VIADD R0, R0, 0x1 ;  /* 0x0000000100007836 */ /* 0x000fe40000000000 */
[----:B------:R-:W-:Y:S01]  /*0ff0*/  VIADD R19, R19, 0x1 ;  /* 0x0000000113137836 */ /* 0x000fe20000000000 */
[----:B--2---:R-:W-:-:S13]  /*1000*/  ISETP.NE.AND P0, PT, R3, RZ, PT ;  /* 0x000000ff0300720c */ /* 0x004fda0003f05270 */
[----:B------:R-:W0:Y:S01]  /*1010*/  @P0 LDC.64 R4, c[0x0][0x3a8] ;  /* 0x0000ea00ff040b82 */ /* 0x000e220000000a00 */
[----:B------:R-:W-:Y:S01]  /*1020*/  @P0 MOV R9, 0x1 ;  /* 0x0000000100090802 */ /* 0x000fe20000000f00 */
[----:B0-----:R-:W-:-:S05]  /*1030*/  @P0 IMAD.WIDE R4, R3, 0x4, R4 ;  /* 0x0000000403040825 */ /* 0x001fca00078e0204 */
[----:B------:R2:W-:Y:S01]  /*1040*/  @P0 STG.E desc[UR36][R4.64+-0x4], R9 ;  /* 0xfffffc0904000986 */ /* 0x0005e2000c101924 */
[----:B------:R-:W-:-:S13]  /*1050*/  ISETP.NE.AND P0, PT, R0, RZ, PT ;  /* 0x000000ff0000720c */ /* 0x000fda0003f05270 */
[----:B--2---:R-:W-:Y:S05]  /*1060*/  @P0 BRA `(.L_x_1077) ;  /* 0xfffffffc00d40947 */ /* 0x004fea000383ffff */
.L_x_1076:
[----:B------:R-:W-:Y:S05]  /*1070*/  BSYNC.RECONVERGENT B0 ;  /* 0x0000000000007941 */ /* 0x000fea0003800200 */
.L_x_1075:
[----:B------:R-:W-:Y:S05]  /*1080*/  @P1 EXIT ;  /* 0x000000000000194d */ /* 0x000fea0003800000 */
[----:B------:R-:W0:Y:S01]  /*1090*/  LDC.64 R2, c[0x0][0x388] ;  /* 0x0000e200ff027b82 */ /* 0x000e220000000a00 */
[----:B------:R-:W-:Y:S01]  /*10a0*/  IMAD.IADD R18, R19, 0x1, -R18 ;  /* 0x0000000113127824 */ /* 0x000fe200078e0a12 */
[----:B0-----:R-:W-:-:S04]  /*10b0*/  IADD3 R2, P0, PT, R2, 0x8, RZ ;  /* 0x0000000802027810 */ /* 0x001fc80007f1e0ff */
[----:B------:R-:W-:-:S09]  /*10c0*/  IADD3.X R3, PT, PT, RZ, R3, RZ, P0, !PT ;  /* 0x00000003ff037210 */ /* 0x000fd200007fe4ff */
.L_x_1078:
[----:B-1----:R-:W-:-:S05]  /*10d0*/  IMAD.WIDE R4, R19, 0x4, R2 ;  /* 0x0000000413047825 */ /* 0x002fca00078e0202 */
[----:B------:R-:W2:Y:S02]  /*10e0*/  LDG.E R9, desc[UR36][R4.64+-0x8] ;  /* 0xfffff82404097981 */ /* 0x000ea4000c1e1900 */
[----:B--2---:R-:W-:-:S13]  /*10f0*/  ISETP.NE.AND P0, PT, R9, RZ, PT ;  /* 0x000000ff0900720c */ /* 0x004fda0003f05270 */
[----:B------:R-:W0:Y:S01]  /*1100*/  @P0 LDC.64 R6, c[0x0][0x3a8] ;  /* 0x0000ea00ff060b82 */ /* 0x000e220000000a00 */
[----:B------:R-:W-:Y:S02]  /*1110*/  @P0 IMAD.MOV.U32 R15, RZ, RZ, 0x1 ;  /* 0x00000001ff0f0424 */ /* 0x000fe400078e00ff */
[----:B0-----:R-:W-:-:S05]  /*1120*/  @P0 IMAD.WIDE R6, R9, 0x4, R6 ;  /* 0x0000000409060825 */ /* 0x001fca00078e0206 */
[----:B------:R0:W-:Y:S04]  /*1130*/  @P0 STG.E desc[UR36][R6.64+-0x4], R15 ;  /* 0xfffffc0f06000986 */ /* 0x0001e8000c101924 */
[----:B------:R-:W2:Y:S02]  /*1140*/  LDG.E R11, desc[UR36][R4.64+-0x4] ;  /* 0xfffffc24040b7981 */ /* 0x000ea4000c1e1900 */
[----:B--2---:R-:W-:-:S13]  /*1150*/  ISETP.NE.AND P0, PT, R11, RZ, PT ;  /* 0x000000ff0b00720c */ /* 0x004fda0003f05270 */
[----:B------:R-:W1:Y:S01]  /*1160*/  @P0 LDC.64 R8, c[0x0][0x3a8] ;  /* 0x0000ea00ff080b82 */ /* 0x000e620000000a00 */
[----:B------:R-:W-:Y:S02]  /*1170*/  @P0 IMAD.MOV.U32 R17, RZ, RZ, 0x1 ;  /* 0x00000001ff110424 */ /* 0x000fe400078e00ff */
[----:B-1----:R-:W-:-:S05]  /*1180*/  @P0 IMAD.WIDE R8, R11, 0x4, R8 ;  /* 0x000000040b080825 */ /* 0x002fca00078e0208 */
[----:B------:R1:W-:Y:S04]  /*1190*/  @P0 STG.E desc[UR36][R8.64+-0x4], R17 ;  /* 0xfffffc1108000986 */ /* 0x0003e8000c101924 */
[----:B------:R-:W2:Y:S02]  /*11a0*/  LDG.E R13, desc[UR36][R4.64] ;  /* 0x00000024040d7981 */ /* 0x000ea4000c1e1900 */
[----:B--2---:R-:W-:-:S13]  /*11b0*/  ISETP.NE.AND P0, PT, R13, RZ, PT ;  /* 0x000000ff0d00720c */ /* 0x004fda0003f05270 */
[----:B------:R-:W0:Y:S01]  /*11c0*/  @P0 LDC.64 R10, c[0x0][0x3a8] ;  /* 0x0000ea00ff0a0b82 */ /* 0x000e220000000a00 */
[----:B------:R-:W-:Y:S02]  /*11d0*/  @P0 IMAD.MOV.U32 R21, RZ, RZ, 0x1 ;  /* 0x00000001ff150424 */ /* 0x000fe400078e00ff */
[----:B0-----:R-:W-:-:S05]  /*11e0*/  @P0 IMAD.WIDE R6, R13, 0x4, R10 ;  /* 0x000000040d060825 */ /* 0x001fca00078e020a */
[----:B------:R0:W-:Y:S04]  /*11f0*/  @P0 STG.E desc[UR36][R6.64+-0x4], R21 ;  /* 0xfffffc1506000986 */ /* 0x0001e8000c101924 */
[----:B------:R-:W2:Y:S01]  /*1200*/  LDG.E R13, desc[UR36][R4.64+0x4] ;  /* 0x00000424040d7981 */ /* 0x000ea2000c1e1900 */
[----:B------:R-:W-:Y:S02]  /*1210*/  VIADD R18, R18, 0x4 ;  /* 0x0000000412127836 */ /* 0x000fe40000000000 */
[----:B------:R-:W-:Y:S01]  /*1220*/  VIADD R19, R19, 0x4 ;  /* 0x0000000413137836 */ /* 0x000fe20000000000 */
[----:B--2---:R-:W-:-:S13]  /*1230*/  ISETP.NE.AND P0, PT, R13, RZ, PT ;  /* 0x000000ff0d00720c */ /* 0x004fda0003f05270 */
[----:B------:R-:W1:Y:S01]  /*1240*/  @P0 LDC.64 R10, c[0x0][0x3a8] ;  /* 0x0000ea00ff0a0b82 */ /* 0x000e620000000a00 */
[----:B------:R-:W-:Y:S01]  /*1250*/  @P0 MOV R15, 0x1 ;  /* 0x00000001000f0802 */ /* 0x000fe20000000f00 */
[----:B-1----:R-:W-:-:S05]  /*1260*/  @P0 IMAD.WIDE R8, R13, 0x4, R10 ;  /* 0x000000040d080825 */ /* 0x002fca00078e020a */
[----:B------:R0:W-:Y:S01]  /*1270*/  @P0 STG.E desc[UR36][R8.64+-0x4], R15 ;  /* 0xfffffc0f08000986 */ /* 0x0001e2000c101924 */
[----:B------:R-:W-:-:S13]  /*1280*/  ISETP.NE.AND P0, PT, R18, RZ, PT ;  /* 0x000000ff1200720c */ /* 0x000fda0003f05270 */
[----:B0-----:R-:W-:Y:S05]  /*1290*/  @P0 BRA `(.L_x_1078) ;  /* 0xfffffffc008c0947 */ /* 0x001fea000383ffff */
[----:B------:R-:W-:Y:S05]  /*12a0*/  EXIT ;  /* 0x000000000000794d */ /* 0x000fea0003800000 */
.L_x_1079:
        /* <DEDUP_REMOVED lines=13> */
.L_x_1158:


//--------------------- .text._Z23propagationColouringNewPiS_iiS_S_S_S_i --------------------------
	.section	.text._Z23propagationColouringNewPiS_iiS_S_S_S_i,"ax",@progbits
	.align	128
        .global         _Z23propagationColouringNewPiS_iiS_S_S_S_i
        .type           _Z23propagationColouringNewPiS_iiS_S_S_S_i,@function
        .size           _Z23propagationColouringNewPiS_iiS_S_S_S_i,(.L_x_1159 - _Z23propagationColouringNewPiS_iiS_S_S_S_i)
        .other          _Z23propagationColouringNewPiS_iiS_S_S_S_i,@"STO_CUDA_ENTRY STV_DEFAULT"
_Z23propagationColouringNewPiS_iiS_S_S_S_i:
.text._Z23propagationColouringNewPiS_iiS_S_S_S_i:
[----:B------:R-:W0:Y:S01]  /*0000*/  LDC R1, c[0x0][0x37c] ;  /* 0x0000df00ff017b82 */ /* 0x000e220000000800 */
[----:B------:R-:W1:Y:S07]  /*0010*/  S2R R0, SR_TID.X ;  /* 0x0000000000007919 */ /* 0x000e6e0000002100 */
[----:B------:R-:W1:Y:S01]  /*0020*/  S2UR UR4, SR_CTAID.X ;  /* 0x00000000000479c3 */ /* 0x000e620000002500 */
[----:B------:R-:W2:Y:S01]  /*0030*/  LDCU UR5, c[0x0][0x3b8] ;  /* 0x00007700ff0577ac */ /* 0x000ea20008000800 */
[----:B0-----:R-:W-:-:S06]  /*0040*/  VIADD R1, R1, 0xfffffda8 ;  /* 0xfffffda801017836 */ /* 0x001fcc0000000000 */
[----:B------:R-:W1:Y:S02]  /*0050*/  LDC R5, c[0x0][0x360] ;  /* 0x0000d800ff057b82 */ /* 0x000e640000000800 */
[----:B-1----:R-:W-:-:S04]  /*0060*/  IADD3 R5, PT, PT, R0, UR4, R5 ;  /* 0x0000000400057c10 */ /* 0x002fc8000fffe005 */
[----:B--2---:R-:W-:-:S13]  /*0070*/  ISETP.GT.AND P0, PT, R5, UR5, PT ;  /* 0x0000000505007c0c */ /* 0x004fda000bf04270 */
[----:B------:R-:W-:Y:S05]  /*0080*/  @P0 EXIT ;  /* 0x000000000000094d */ /* 0x000fea0003800000 */
[----:B------:R-:W0:Y:S01]  /*0090*/  LDC.64 R2, c[0x0][0x3a8] ;  /* 0x0000ea00ff027b82 */ /* 0x000e220000000a00 */
[----:B------:R-:W1:Y:S01]  /*00a0*/  LDCU.64 UR4, c[0x0][0x358] ;  /* 0x00006b00ff0477ac */ /* 0x000e620008000a00 */
[----:B0-----:R-:W-:-:S06]  /*00b0*/  IMAD.WIDE R2, R5, 0x4, R2 ;  /* 0x0000000405027825 */ /* 0x001fcc00078e0202 */
[----:B------:R-:W0:Y:S01]  /*00c0*/  LDC.64 R4, c[0x0][0x380] ;  /* 0x0000e000ff047b82 */ /* 0x000e220000000a00 */
[----:B-1----:R-:W0:Y:S02]  /*00d0*/  LDG.E R0, desc[UR4][R2.64] ;  /* 0x0000000402007981 */ /* 0x002e24000c1e1900 */
[----:B0-----:R-:W-:-:S05]  /*00e0*/  IMAD.WIDE R4, R0, 0x4, R4 ;  /* 0x0000000400047825 */ /* 0x001fca00078e0204 */
[----:B------:R-:W2:Y:S04]  /*00f0*/  LDG.E R9, desc[UR4][R4.64+-0x4] ;  /* 0xfffffc0404097981 */ /* 0x000ea8000c1e1900 */
[----:B------:R-:W2:Y:S01]  /*0100*/  LDG.E R10, desc[UR4][R4.64] ;  /* 0x00000004040a7981 */ /* 0x000ea2000c1e1900 */
[----:B------:R-:W-:Y:S01]  /*0110*/  BSSY.RECONVERGENT B0, `(.L_x_1080) ;  /* 0x0000017000007945 */ /* 0x000fe20003800200 */
[----:B--2---:R-:W-:-:S13]  /*0120*/  ISETP.GE.AND P0, PT, R9, R10, PT ;  /* 0x0000000a0900720c */ /* 0x004fda0003f06270 */
[----:B------:R-:W-:Y:S05]  /*0130*/  @P0 BRA `(.L_x_1081) ;  /* 0x0000000000500947 */ /* 0x000fea0003800000 */
[----:B------:R-:W0:Y:S08]  /*0140*/  LDC.64 R2, c[0x0][0x398] ;  /* 0x0000e600ff027b82 */ /* 0x000e300000000a00 */
[----:B------:R-:W1:Y:S08]  /*0150*/  LDC.64 R6, c[0x0][0x398] ;  /* 0x0000e600ff067b82 */ /* 0x000e700000000a00 */
[----:B------:R-:W2:Y:S01]  /*0160*/  LDC.64 R4, c[0x0][0x388] ;  /* 0x0000e200ff047b82 */ /* 0x000ea20000000a00 */
[----:B0-----:R-:W-:-:S05]  /*0170*/  IMAD.WIDE R2, R0, 0x4, R2 ;  /* 0x0000000400027825 */ /* 0x001fca00078e0202 */
[----:B------:R0:W5:Y:S02]  /*0180*/  LDG.E R8, desc[UR4][R2.64+-0x4] ;  /* 0xfffffc0402087981 */ /* 0x000164000c1e1900 */
.L_x_1085:
[----:B0-2---:R-:W-:-:S05]  /*0190*/  IMAD.WIDE R2, R9, 0x4, R4 ;  /* 0x0000000409027825 */ /* 0x005fca00078e0204 */
[----:B------:R-:W2:Y:S01]  /*01a0*/  LDG.E R11, desc[UR4][R2.64] ;  /* 0x00000004020b7981 */ /* 0x000ea2000c1e1900 */
[----:B------:R-:W-:Y:S01]  /*01b0*/  BSSY.RECONVERGENT B1, `(.L_x_1082) ;  /* 0x0000009000017945 */ /* 0x000fe20003800200 */
[----:B--2---:R-:W-:-:S13]  /*01c0*/  ISETP.NE.AND P0, PT, R11, RZ, PT ;  /* 0x000000ff0b00720c */ /* 0x004fda0003f05270 */
[----:B------:R-:W-:Y:S05]  /*01d0*/  @!P0 BRA `(.L_x_1083) ;  /* 0x0000000000188947 */ /* 0x000fea0003800000 */
[----:B-1----:R-:W-:-:S06]  /*01e0*/  IMAD.WIDE R2, R11, 0x4, R6 ;  /* 0x000000040b027825 */ /* 0x002fcc00078e0206 */
[----:B------:R-:W2:Y:S02]  /*01f0*/  LDG.E R3, desc[UR4][R2.64+-0x4] ;  /* 0xfffffc0402037981 */ /* 0x000ea4000c1e1900 */
[CC--:B--2--5:R-:W-:Y:S02]  /*0200*/  ISETP.NE.AND P0, PT, R3.reuse, R8.reuse, PT ;  /* 0x000000080300720c */ /* 0x0e4fe40003f05270 */
[----:B------:R-:W-:Y:S02]  /*0210*/  ISETP.GE.AND P1, PT, R3, R8, PT ;  /* 0x000000080300720c */ /* 0x000fe40003f26270 */
[----:B------:R-:W-:-:S13]  /*0220*/  ISETP.GE.OR P0, PT, R0, R11, P0 ;  /* 0x0000000b0000720c */ /* 0x000fda0000706670 */
[----:B------:R-:W-:Y:S05]  /*0230*/  @P0 BRA P1, `(.L_x_1084) ;  /* 0x0000000400580947 */ /* 0x000fea0000800000 */
.L_x_1083:
[----:B------:R-:W-:Y:S05]  /*0240*/  BSYNC.RECONVERGENT B1 ;  /* 0x0000000000017941 */ /* 0x000fea0003800200 */
.L_x_1082:
[----:B------:R-:W-:-:S05]  /*0250*/  VIADD R9, R9, 0x1 ;  /* 0x0000000109097836 */ /* 0x000fca0000000000 */
[----:B------:R-:W-:-:S13]  /*0260*/  ISETP.NE.AND P0, PT, R9, R10, PT ;  /* 0x0000000a0900720c */ /* 0x000fda0003f05270 */
[----:B------:R-:W-:Y:S05]  /*0270*/  @P0 BRA `(.L_x_1085) ;  /* 0xfffffffc00c40947 */ /* 0x000fea000383ffff */
.L_x_1081:
[----:B------:R-:W-:Y:S05]  /*0280*/  BSYNC.RECONVERGENT B0 ;  /* 0x0000000000007941 */ /* 0x000fea0003800200 */
.L_x_1080:
[----:B------:R-:W0:Y:S02]  /*0290*/  LDC.64 R2, c[0x0][0x3a0] ;  /* 0x0000e800ff027b82 */ /* 0x000e240000000a00 */
[----:B0-----:R-:W-:-:S05]  /*02a0*/  IMAD.WIDE R2, R0, 0x4, R2 ;  /* 0x0000000400027825 */ /* 0x001fca00078e0202 */
[----:B------:R-:W2:Y:S01]  /*02b0*/  LDG.E R5, desc[UR4][R2.64+-0x4] ;  /* 0xfffffc0402057981 */ /* 0x000ea2000c1e1900 */
[----:B------:R-:W-:Y:S01]  /*02c0*/  BSSY.RECONVERGENT B0, `(.L_x_1086) ;  /* 0x000003d000007945 */ /* 0x000fe20003800200 */
[----:B--2---:R-:W-:-:S13]  /*02d0*/  ISETP.GE.AND P0, PT, R5, 0x2, PT ;  /* 0x000000020500780c */ /* 0x004fda0003f06270 */
[----:B------:R-:W-:Y:S05]  /*02e0*/  @!P0 BRA `(.L_x_1087) ;  /* 0x0000000000e88947 */ /* 0x000fea0003800000 */
[C---:B------:R-:W-:Y:S01]  /*02f0*/  VIADD R0, R5.reuse, 0xfffffffe ;  /* 0xfffffffe05007836 */ /* 0x040fe20000000000 */
[----:B------:R-:W-:Y:S01]  /*0300*/  BSSY.RECONVERGENT B1, `(.L_x_1088) ;  /* 0x0000012000017945 */ /* 0x000fe20003800200 */
[----:B------:R-:W-:-:S03]  /*0310*/  VIADD R4, R5, 0xffffffff ;  /* 0xffffffff05047836 */ /* 0x000fc60000000000 */
[----:B------:R-:W-:Y:S01]  /*0320*/  ISETP.GE.U32.AND P1, PT, R0, 0xf, PT ;  /* 0x0000000f0000780c */ /* 0x000fe20003f26070 */
[----:B------:R-:W-:Y:S01]  /*0330*/  IMAD.MOV.U32 R0, RZ, RZ, RZ ;  /* 0x000000ffff007224 */ /* 0x000fe200078e00ff */
[----:B------:R-:W-:-:S04]  /*0340*/  LOP3.LUT R10, R4, 0xf, RZ, 0xc0, !PT ;  /* 0x0000000f040a7812 */ /* 0x000fc800078ec0ff */
[----:B------:R-:W-:-:S07]  /*0350*/  ISETP.NE.AND P0, PT, R10, RZ, PT ;  /* 0x000000ff0a00720c */ /* 0x000fce0003f05270 */
[----:B------:R-:W-:Y:S06]  /*0360*/  @!P1 BRA `(.L_x_1089) ;  /* 0x00000000002c9947 */ /* 0x000fec0003800000 */
[----:B------:R-:W-:Y:S01]  /*0370*/  LOP3.LUT R0, R4, 0xfffffff0, RZ, 0xc0, !PT ;  /* 0xfffffff004007812 */ /* 0x000fe200078ec0ff */
[----:B-----5:R-:W-:Y:S01]  /*0380*/  IMAD.MOV.U32 R8, RZ, RZ, 0x1010101 ;  /* 0x01010101ff087424 */ /* 0x020fe200078e00ff */
[----:B-1----:R-:W-:Y:S01]  /*0390*/  IADD3 R7, PT, PT, R1, 0x8, RZ ;  /* 0x0000000801077810 */ /* 0x002fe20007ffe0ff */
[----:B------:R-:W-:Y:S02]  /*03a0*/  IMAD.MOV.U32 R9, RZ, RZ, 0x1010101 ;  /* 0x01010101ff097424 */ /* 0x000fe400078e00ff */
[----:B------:R-:W-:-:S07]  /*03b0*/  IMAD.MOV R6, RZ, RZ, -R0 ;  /* 0x000000ffff067224 */ /* 0x000fce00078e0a00 */
.L_x_1090:
[----:B------:R-:W-:Y:S01]  /*03c0*/  VIADD R6, R6, 0x10 ;  /* 0x0000001006067836 */ /* 0x000fe20000000000 */
[----:B------:R-:W-:Y:S04]  /*03d0*/  STL.64 [R7+-0x8], R8 ;  /* 0xfffff80807007387 */ /* 0x000fe80000100a00 */
[----:B------:R-:W-:Y:S01]  /*03e0*/  ISETP.NE.AND P1, PT, R6, RZ, PT ;  /* 0x000000ff0600720c */ /* 0x000fe20003f25270 */
[----:B------:R0:W-:Y:S02]  /*03f0*/  STL.64 [R7], R8 ;  /* 0x0000000807007387 */ /* 0x0001e40000100a00 */
[----:B0-----:R-:W-:-:S10]  /*0400*/  IADD3 R7, PT, PT, R7, 0x10, RZ ;  /* 0x0000001007077810 */ /* 0x001fd40007ffe0ff */
[----:B------:R-:W-:Y:S05]  /*0410*/  @P1 BRA `(.L_x_1090) ;  /* 0xfffffffc00e81947 */ /* 0x000fea000383ffff */
.L_x_1089:
[----:B------:R-:W-:Y:S05]  /*0420*/  BSYNC.RECONVERGENT B1 ;  /* 0x0000000000017941 */ /* 0x000fea0003800200 */
.L_x_1088:
[----:B------:R-:W-:Y:S05]  /*0430*/  @!P0 BRA `(.L_x_1087) ;  /* 0x0000000000948947 */ /* 0x000fea0003800000 */
[----:B------:R-:W-:Y:S01]  /*0440*/  ISETP.GE.U32.AND P0, PT, R10, 0x8, PT ;  /* 0x000000080a00780c */ /* 0x000fe20003f06070 */
[----:B------:R-:W-:Y:S01]  /*0450*/  BSSY.RECONVERGENT B1, `(.L_x_1091) ;  /* 0x000000f000017945 */ /* 0x000fe20003800200 */
[----:B-----5:R-:W-:-:S04]  /*0460*/  LOP3.LUT R8, R4, 0x7, RZ, 0xc0, !PT ;  /* 0x0000000704087812 */ /* 0x020fc800078ec0ff */
[----:B------:R-:W-:-:S07]  /*0470*/  ISETP.NE.AND P1, PT, R8, RZ, PT ;  /* 0x000000ff0800720c */ /* 0x000fce0003f25270 */
[----:B------:R-:W-:Y:S06]  /*0480*/  @!P0 BRA `(.L_x_1092) ;  /* 0x00000000002c8947 */ /* 0x000fec0003800000 */
[----:B-1----:R-:W-:Y:S02]  /*0490*/  IMAD.MOV.U32 R7, RZ, RZ, 0x1 ;  /* 0x00000001ff077424 */ /* 0x002fe400078e00ff */
        /* <DEDUP_REMOVED lines=10> */
.L_x_1092:
[----:B------:R-:W-:Y:S05]  /*0540*/  BSYNC.RECONVERGENT B1 ;  /* 0x0000000000017941 */ /* 0x000fea0003800200 */
.L_x_1091:
[----:B------:R-:W-:Y:S05]  /*0550*/  @!P1 BRA `(.L_x_1087) ;  /* 0x00000000004c9947 */ /* 0x000fea0003800000 */
[----:B------:R-:W-:Y:S01]  /*0560*/  ISETP.GE.U32.AND P0, PT, R8, 0x4, PT ;  /* 0x000000040800780c */ /* 0x000fe20003f06070 */
[----:B01----:R-:W-:Y:S01]  /*0570*/  IMAD.MOV.U32 R7, RZ, RZ, 0x1 ;  /* 0x00000001ff077424 */ /* 0x003fe200078e00ff */
[----:B------:R-:W-:-:S04]  /*0580*/  LOP3.LUT R4, R4, 0x3, RZ, 0xc0, !PT ;  /* 0x0000000304047812 */ /* 0x000fc800078ec0ff */
        /* <DEDUP_REMOVED lines=8> */
[----:B--2---:R-:W-:Y:S02]  /*0610*/  IMAD.MOV.U32 R6, RZ, RZ, 0x1 ;  /* 0x00000001ff067424 */ /* 0x004fe400078e00ff */
[----:B------:R-:W-:Y:S02]  /*0620*/  IMAD.IADD R0, R1, 0x1, R0 ;  /* 0x0000000101007824 */ /* 0x000fe400078e0200 */
[----:B------:R-:W-:-:S07]  /*0630*/  IMAD.MOV R4, RZ, RZ, -R4 ;  /* 0x000000ffff047224 */ /* 0x000fce00078e0a04 */
.L_x_1093:
[----:B------:R-:W-:Y:S01]  /*0640*/  IADD3 R4, PT, PT, R4, 0x1, RZ ;  /* 0x0000000104047810 */ /* 0x000fe20007ffe0ff */
[----:B------:R0:W-:Y:S03]  /*0650*/  STL.U8 [R0], R6 ;  /* 0x0000000600007387 */ /* 0x0001e60000100000 */
[----:B------:R-:W-:Y:S01]  /*0660*/  ISETP.NE.AND P0, PT, R4, RZ, PT ;  /* 0x000000ff0400720c */ /* 0x000fe20003f05270 */
[----:B0-----:R-:W-:-:S12]  /*0670*/  VIADD R0, R0, 0x1 ;  /* 0x0000000100007836 */ /* 0x001fd80000000000 */
[----:B------:R-:W-:Y:S05]  /*0680*/  @P0 BRA `(.L_x_1093) ;  /* 0xfffffffc00ec0947 */ /* 0x000fea000383ffff */
.L_x_1087:
[----:B------:R-:W-:Y:S05]  /*0690*/  BSYNC.RECONVERGENT B0 ;  /* 0x0000000000007941 */ /* 0x000fea0003800200 */
.L_x_1086:
[----:B------:R-:W-:-:S13]  /*06a0*/  ISETP.GE.AND P0, PT, R5, 0x1, PT ;  /* 0x000000010500780c */ /* 0x000fda0003f06270 */
[----:B------:R-:W-:Y:S05]  /*06b0*/  @!P0 EXIT ;  /* 0x000000000000894d */ /* 0x000fea0003800000 */
[----:B------:R-:W-:Y:S01]  /*06c0*/  BSSY.RECONVERGENT B0, `(.L_x_1094) ;  /* 0x000000a000007945 */ /* 0x000fe20003800200 */
[----:B------:R-:W-:-:S07]  /*06d0*/  IMAD.MOV.U32 R0, RZ, RZ, RZ ;  /* 0x000000ffff007224 */ /* 0x000fce00078e00ff */
.L_x_1096:
[----:B------:R-:W-:-:S06]  /*06e0*/  IMAD.IADD R4, R1, 0x1, R0 ;  /* 0x0000000101047824 */ /* 0x000fcc00078e0200 */
[----:B------:R-:W3:Y:S02]  /*06f0*/  LDL.U8 R4, [R4] ;  /* 0x0000000004047983 */ /* 0x000ee40000100000 */
[----:B---3--:R-:W-:-:S13]  /*0700*/  ISETP.NE.AND P0, PT, R4, RZ, PT ;  /* 0x000000ff0400720c */ /* 0x008fda0003f05270 */
[----:B------:R-:W-:Y:S05]  /*0710*/  @P0 BRA `(.L_x_1095) ;  /* 0x0000000000100947 */ /* 0x000fea0003800000 */
[----:B------:R-:W-:-:S04]  /*0720*/  IADD3 R0, PT, PT, R0, 0x1, RZ ;  /* 0x0000000100007810 */ /* 0x000fc80007ffe0ff */
[----:B------:R-:W-:-:S13]  /*0730*/  ISETP.NE.AND P0, PT, R0, R5, PT ;  /* 0x000000050000720c */ /* 0x000fda0003f05270 */
[----:B------:R-:W-:Y:S05]  /*0740*/  @P0 BRA `(.L_x_1096) ;  /* 0xfffffffc00e40947 */ /* 0x000fea000383ffff */
[----:B------:R-:W-:Y:S05]  /*0750*/  EXIT ;  /* 0x000000000000794d */ /* 0x000fea0003800000 */
.L_x_1095:
[----:B------:R-:W-:Y:S05]  /*0760*/  BSYNC.RECONVERGENT B0 ;  /* 0x0000000000007941 */ /* 0x000fea0003800200 */
.L_x_1094:
[----:B------:R-:W-:-:S05]  /*0770*/  VIADD R5, R0, 0x1 ;  /* 0x0000000100057836 */ /* 0x000fca0000000000 */
[----:B------:R-:W-:Y:S01]  /*0780*/  STG.E desc[UR4][R2.64+-0x4], R5 ;  /* 0xfffffc0502007986 */ /* 0x000fe2000c101904 */
[----:B------:R-:W-:Y:S05]  /*0790*/  EXIT ;  /* 0x000000000000794d */ /* 0x000fea0003800000 */
.L_x_1084:
[----:B------:R-:W0:Y:S01]  /*07a0*/  S2R R5, SR_LANEID ;  /* 0x0000000000057919 */ /* 0x000e220000000000 */
[----:B------:R-:W-:Y:S01]  /*07b0*/  VOTEU.ANY UR6, UPT, PT ;  /* 0x0000000000067886 */ /* 0x000fe200038e0100 */
[----:B------:R-:W1:Y:S01]  /*07c0*/  LDC.64 R2, c[0x4][0x40] ;  /* 0x01001000ff027b82 */ /* 0x000e620000000a00 */
[----:B------:R-:W0:Y:S08]  /*07d0*/  FLO.U32 R6, UR6 ;  /* 0x0000000600067d00 */ /* 0x000e3000080e0000 */
[----:B------:R-:W1:Y:S01]  /*07e0*/  POPC R9, UR6 ;  /* 0x0000000600097d09 */ /* 0x000e620008000000 */
[----:B0-----:R-:W-:Y:S01]  /*07f0*/  ISETP.EQ.U32.AND P0, PT, R6, R5, PT ;  /* 0x000000050600720c */ /* 0x001fe20003f02070 */
[----:B------:R-:W0:Y:S01]  /*0800*/  S2R R8, SR_LTMASK ;  /* 0x0000000000087919 */ /* 0x000e220000003900 */
[----:B------:R-:W2:Y:S11]  /*0810*/  LDC.64 R4, c[0x0][0x3b0] ;  /* 0x0000ec00ff047b82 */ /* 0x000eb60000000a00 */
[----:B-1----:R-:W3:Y:S01]  /*0820*/  @P0 ATOMG.E.ADD.STRONG.GPU PT, R3, desc[UR4][R2.64], R9 ;  /* 0x80000009020309a8 */ /* 0x002ee200081ef104 */
[----:B0-----:R-:W-:-:S06]  /*0830*/  LOP3.LUT R8, R8, UR6, RZ, 0xc0, !PT ;  /* 0x0000000608087c12 */ /* 0x001fcc000f8ec0ff */
[----:B------:R-:W0:Y:S01]  /*0840*/  POPC R8, R8 ;  /* 0x0000000800087309 */ /* 0x000e220000000000 */
[----:B---3--:R-:W0:Y:S02]  /*0850*/  SHFL.IDX PT, R7, R3, R6, 0x1f ;  /* 0x00001f0603077589 */ /* 0x008e2400000e0000 */
[----:B0-----:R-:W-:-:S04]  /*0860*/  IMAD.IADD R7, R7, 0x1, R8 ;  /* 0x0000000107077824 */ /* 0x001fc800078e0208 */
[----:B--2---:R-:W-:-:S05]  /*0870*/  IMAD.WIDE R4, R7, 0x4, R4 ;  /* 0x0000000407047825 */ /* 0x004fca00078e0204 */
[----:B------:R-:W-:Y:S01]  /*0880*/  STG.E desc[UR4][R4.64], R0 ;  /* 0x0000000004007986 */ /* 0x000fe2000c101904 */
[----:B------:R-:W-:Y:S05]  /*0890*/  EXIT ;  /* 0x000000000000794d */ /* 0x000fea0003800000 */
.L_x_1097:
        /* <DEDUP_REMOVED lines=14> */
.L_x_1159:


//--------------------- .text._Z26propagationColouringNewestPiS_S_iiS_S_ --------------------------
	.section	.text._Z26propagationColouringNewestPiS_S_iiS_S_,"ax",@progbits
	.align	128
        .global         _Z26propagationColouringNewestPiS_S_iiS_S_
        .type           _Z26propagationColouringNewestPiS_S_iiS_S_,@function
        .size           _Z26propagationColouringNewestPiS_S_iiS_S_,(.L_x_1160 - _Z26propagationColouringNewestPiS_S_iiS_S_)
        .other          _Z26propagationColouringNewestPiS_S_iiS_S_,@"STO_CUDA_ENTRY STV_DEFAULT"
_Z26propagationColouringNewestPiS_S_iiS_S_:
.text._Z26propagationColouringNewestPiS_S_iiS_S_:
        /* <DEDUP_REMOVED lines=28> */
[----:B-1----:R-:W-:-:S07]  /*01c0*/  IMAD.MOV.U32 R17, RZ, RZ, R3 ;  /* 0x000000ffff117224 */ /* 0x002fce00078e0003 */
.L_x_1102:
[----:B---3--:R-:W-:-:S05]  /*01d0*/  IMAD.WIDE R12, R17, 0x4, R10 ;  /* 0x00000004110c7825 */ /* 0x008fca00078e020a */
[----:B------:R-:W2:Y:S02]  /*01e0*/  LDG.E R19, desc[UR36][R12.64] ;  /* 0x000000240c137981 */ /* 0x000ea4000c1e1900 */
[----:B--2---:R-:W-:-:S06]  /*01f0*/  IMAD.WIDE R14, R19, 0x4, R6 ;  /* 0x00000004130e7825 */ /* 0x004fcc00078e0206 */
[----:B------:R-:W2:Y:S01]  /*0200*/  LDG.E R14, desc[UR36][R14.64+-0x4] ;  /* 0xfffffc240e0e7981 */ /* 0x000ea2000c1e1900 */
[----:B------:R-:W-:Y:S01]  /*0210*/  VIADD R17, R17, 0x1 ;  /* 0x0000000111117836 */ /* 0x000fe20000000000 */
[----:B------:R-:W-:Y:S04]  /*0220*/  BSSY.RECONVERGENT B1, `(.L_x_1100) ;  /* 0x000000c000017945 */ /* 0x000fe80003800200 */
[----:B------:R-:W-:Y:S02]  /*0230*/  ISETP.NE.AND P1, PT, R17, R2, PT ;  /* 0x000000021100720c */ /* 0x000fe40003f25270 */
[----:B--2---:R-:W-:-:S13]  /*0240*/  ISETP.NE.AND P0, PT, R14, RZ, PT ;  /* 0x000000ff0e00720c */ /* 0x004fda0003f05270 */
        /* <DEDUP_REMOVED lines=9> */
.L_x_1101:
[----:B------:R-:W-:Y:S05]  /*02e0*/  BSYNC.RECONVERGENT B1 ;  /* 0x0000000000017941 */ /* 0x000fea0003800200 */
.L_x_1100:
[----:B------:R-:W-:Y:S05]  /*02f0*/  @P1 BRA `(.L_x_1102) ;  /* 0xfffffffc00b41947 */ /* 0x000fea000383ffff */
.L_x_1099:
[----:B------:R-:W-:Y:S05]  /*0300*/  BSYNC.RECONVERGENT B0 ;  /* 0x0000000000007941 */ /* 0x000fea0003800200 */
.L_x_1098:
[----:B-----5:R-:W1:Y:S01]  /*0310*/  S2R R0, SR_LANEID ;  /* 0x0000000000007919 */ /* 0x020e620000000000 */
[----:B0-----:R-:W0:Y:S01]  /*0320*/  LDC.64 R4, c[0x0][0x3a0] ;  /* 0x0000e800ff047b82 */ /* 0x001e220000000a00 */
[----:B------:R-:W-:Y:S01]  /*0330*/  VOTEU.ANY UR4, UPT, PT ;  /* 0x0000000000047886 */ /* 0x000fe200038e0100 */
[----:B------:R-:W-:Y:S01]  /*0340*/  HFMA2 R15, -RZ, RZ, 0, 5.9604644775390625e-08 ;  /* 0x00000001ff0f7431 */ /* 0x000fe200000001ff */
[----:B------:R-:W-:Y:S02]  /*0350*/  UFLO.U32 UR5, UR4 ;  /* 0x00000004000572bd */ /* 0x000fe400080e0000 */
[----:B------:R-:W2:Y:S03]  /*0360*/  POPC R13, UR4 ;  /* 0x00000004000d7d09 */ /* 0x000ea60008000000 */
[----:B------:R-:W2:Y:S01]  /*0370*/  LDC.64 R10, c[0x4][0x48] ;  /* 0x01001200ff0a7b82 */ /* 0x000ea20000000a00 */
[----:B------:R3:W-:Y:S01]  /*0380*/  STG.E desc[UR36][R8.64], R15 ;  /* 0x0000000f08007986 */ /* 0x0007e2000c101924 */
[----:B0-----:R-:W-:Y:S01]  /*0390*/  IMAD.WIDE R16, R16, 0x4, R4 ;  /* 0x0000000410107825 */ /* 0x001fe200078e0204 */
[----:B-1----:R-:W-:-:S13]  /*03a0*/  ISETP.EQ.U32.AND P0, PT, R0, UR5, PT ;  /* 0x0000000500007c0c */ /* 0x002fda000bf02070 */
[----:B--2---:R3:W-:Y:S04]  /*03b0*/  @P0 REDG.E.ADD.STRONG.GPU desc[UR36][R10.64], R13 ;  /* 0x0000000d0a00098e */ /* 0x0047e8000c12e124 */
[----:B------:R-:W2:Y:S01]  /*03c0*/  LDG.E R5, desc[UR36][R16.64] ;  /* 0x0000002410057981 */ /* 0x000ea2000c1e1900 */
[----:B------:R-:W-:Y:S01]  /*03d0*/  BSSY.RECONVERGENT B0, `(.L_x_1103) ;  /* 0x000003d000007945 */ /* 0x000fe20003800200 */
[C---:B--2---:R-:W-:Y:S01]  /*03e0*/  ISETP.GE.AND P0, PT, R5.reuse, 0x2, PT ;  /* 0x000000020500780c */ /* 0x044fe20003f06270 */
[----:B------:R-:W-:-:S12]  /*03f0*/  VIADD R7, R5, 0xffffffff ;  /* 0xffffffff05077836 */ /* 0x000fd80000000000 */
[----:B---3--:R-:W-:Y:S05]  /*0400*/  @!P0 BRA `(.L_x_1104) ;  /* 0x0000000000e48947 */ /* 0x008fea0003800000 */
        /* <DEDUP_REMOVED lines=8> */
[----:B------:R-:W-:Y:S01]  /*0490*/  VIADD R6, R1, 0x8 ;  /* 0x0000000801067836 */ /* 0x000fe20000000000 */
[----:B------:R-:W-:Y:S01]  /*04a0*/  MOV R8, 0x1010101 ;  /* 0x0101010100087802 */ /* 0x000fe20000000f00 */
[----:B------:R-:W-:Y:S02]  /*04b0*/  IMAD.MOV.U32 R9, RZ, RZ, 0x1010101 ;  /* 0x01010101ff097424 */ /* 0x000fe400078e00ff */
[----:B------:R-:W-:-:S07]  /*04c0*/  IMAD.MOV R4, RZ, RZ, -R0 ;  /* 0x000000ffff047224 */ /* 0x000fce00078e0a00 */
.L_x_1107:
[----:B------:R-:W-:Y:S01]  /*04d0*/  VIADD R4, R4, 0x10 ;  /* 0x0000001004047836 */ /* 0x000fe20000000000 */
[----:B------:R-:W-:Y:S04]  /*04e0*/  STL.64 [R6+-0x8], R8 ;  /* 0xfffff80806007387 */ /* 0x000fe80000100a00 */
[----:B------:R-:W-:Y:S01]  /*04f0*/  ISETP.NE.AND P0, PT, R4, RZ, PT ;  /* 0x000000ff0400720c */ /* 0x000fe20003f05270 */
[----:B------:R0:W-:Y:S02]  /*0500*/  STL.64 [R6], R8 ;  /* 0x0000000806007387 */ /* 0x0001e40000100a00 */
[----:B0-----:R-:W-:-:S10]  /*0510*/  VIADD R6, R6, 0x10 ;  /* 0x0000001006067836 */ /* 0x001fd40000000000 */
[----:B------:R-:W-:Y:S05]  /*0520*/  @P0 BRA `(.L_x_1107) ;  /* 0xfffffffc00e80947 */ /* 0x000fea000383ffff */
.L_x_1106:
[----:B------:R-:W-:Y:S05]  /*0530*/  BSYNC.RECONVERGENT B1 ;  /* 0x0000000000017941 */ /* 0x000fea0003800200 */
.L_x_1105:
[----:B------:R-:W-:Y:S05]  /*0540*/  @!P1 BRA `(.L_x_1104) ;  /* 0x0000000000949947 */ /* 0x000fea0003800000 */
[----:B------:R-:W-:Y:S01]  /*0550*/  ISETP.GE.U32.AND P0, PT, R10, 0x8, PT ;  /* 0x000000080a00780c */ /* 0x000fe20003f06070 */
[----:B------:R-:W-:Y:S01]  /*0560*/  BSSY.RECONVERGENT B1, `(.L_x_1108) ;  /* 0x000000f000017945 */ /* 0x000fe20003800200 */
[----:B------:R-:W-:-:S04]  /*0570*/  LOP3.LUT R8, R7, 0x7, RZ, 0xc0, !PT ;  /* 0x0000000707087812 */ /* 0x000fc800078ec0ff */
[----:B------:R-:W-:-:S07]  /*0580*/  ISETP.NE.AND P1, PT, R8, RZ, PT ;  /* 0x000000ff0800720c */ /* 0x000fce0003f25270 */
[----:B------:R-:W-:Y:S06]  /*0590*/  @!P0 BRA `(.L_x_1109) ;  /* 0x00000000002c8947 */ /* 0x000fec0003800000 */
[----:B------:R-:W-:Y:S02]  /*05a0*/  HFMA2 R6, -RZ, RZ, 0, 5.9604644775390625e-08 ;  /* 0x00000001ff067431 */ /* 0x000fe400000001ff */
        /* <DEDUP_REMOVED lines=10> */
.L_x_1109:
[----:B------:R-:W-:Y:S05]  /*0650*/  BSYNC.RECONVERGENT B1 ;  /* 0x0000000000017941 */ /* 0x000fea0003800200 */
.L_x_1108:
[----:B------:R-:W-:Y:S05]  /*0660*/  @!P1 BRA `(.L_x_1104) ;  /* 0x00000000004c9947 */ /* 0x000fea0003800000 */
[----:B------:R-:W-:Y:S01]  /*0670*/  ISETP.GE.U32.AND P0, PT, R8, 0x4, PT ;  /* 0x000000040800780c */ /* 0x000fe20003f06070 */
[----:B------:R-:W-:Y:S01]  /*0680*/  IMAD.MOV.U32 R8, RZ, RZ, 0x1 ;  /* 0x00000001ff087424 */ /* 0x000fe200078e00ff */
[----:B0-----:R-:W-:-:S04]  /*0690*/  LOP3.LUT R4, R7, 0x3, RZ, 0xc0, !PT ;  /* 0x0000000307047812 */ /* 0x001fc800078ec0ff */
[----:B------:R-:W-:-:S07]  /*06a0*/  ISETP.NE.AND P1, PT, R4, RZ, PT ;  /* 0x000000ff0400720c */ /* 0x000fce0003f25270 */
[----:B------:R-:W-:Y:S01]  /*06b0*/  @P0 IMAD.IADD R6, R1, 0x1, R0 ;  /* 0x0000000101060824 */ /* 0x000fe200078e0200 */
[----:B------:R-:W-:-:S04]  /*06c0*/  @P0 IADD3 R0, PT, PT, R0, 0x4, RZ ;  /* 0x0000000400000810 */ /* 0x000fc80007ffe0ff */
        /* <DEDUP_REMOVED lines=8> */
.L_x_1110:
[----:B------:R-:W-:Y:S01]  /*0750*/  VIADD R4, R4, 0x1 ;  /* 0x0000000104047836 */ /* 0x000fe20000000000 */
[----:B------:R0:W-:Y:S04]  /*0760*/  STL.U8 [R0], R6 ;  /* 0x0000000600007387 */ /* 0x0001e80000100000 */
[----:B------:R-:W-:Y:S02]  /*0770*/  ISETP.NE.AND P0, PT, R4, RZ, PT ;  /* 0x000000ff0400720c */ /* 0x000fe40003f05270 */
[----:B0-----:R-:W-:-:S11]  /*0780*/  IADD3 R0, PT, PT, R0, 0x1, RZ ;  /* 0x0000000100007810 */ /* 0x001fd60007ffe0ff */
[----:B------:R-:W-:Y:S05]  /*0790*/  @P0 BRA `(.L_x_1110) ;  /* 0xfffffffc00ec0947 */ /* 0x000fea000383ffff */
.L_x_1104:
[----:B------:R-:W-:Y:S05]  /*07a0*/  BSYNC.RECONVERGENT B0 ;  /* 0x0000000000007941 */ /* 0x000fea0003800200 */
.L_x_1103:
        /* <DEDUP_REMOVED lines=9> */
[----:B0-----:R-:W-:Y:S02]  /*0840*/  IMAD.MOV R4, RZ, RZ, -R0 ;  /* 0x000000ffff047224 */ /* 0x001fe400078e0a00 */
[----:B------:R-:W-:-:S05]  /*0850*/  IMAD.MOV.U32 R9, RZ, RZ, R3 ;  /* 0x000000ffff097224 */ /* 0x000fca00078e0003 */
[----:B------:R-:W0:Y:S02]  /*0860*/  LDC.64 R10, c[0x0][0x388] ;  /* 0x0000e200ff0a7b82 */ /* 0x000e240000000a00 */
.L_x_1117:
[----:B0-----:R-:W-:-:S06]  /*0870*/  IMAD.WIDE R14, R9, 0x4, R10 ;  /* 0x00000004090e7825 */ /* 0x001fcc00078e020a */
[----:B------:R-:W3:Y:S01]  /*0880*/  LDG.E R15, desc[UR36][R14.64] ;  /* 0x000000240e0f7981 */ /* 0x000ee2000c1e1900 */
[----:B------:R-:W-:Y:S01]  /*0890*/  IADD3 R4, PT, PT, R4, 0x1, RZ ;  /* 0x0000000104047810 */ /* 0x000fe20007ffe0ff */
[----:B------:R-:W-:Y:S03]  /*08a0*/  BSSY.RECONVERGENT B2, `(.L_x_1115) ;  /* 0x0000009000027945 */ /* 0x000fe60003800200 */
        /* <DEDUP_REMOVED lines=8> */
.L_x_1116:
[----:B------:R-:W-:Y:S05]  /*0930*/  BSYNC.RECONVERGENT B2 ;  /* 0x0000000000027941 */ /* 0x000fea0003800200 */
.L_x_1115:
[----:B------:R-:W-:Y:S01]  /*0940*/  VIADD R9, R9, 0x1 ;  /* 0x0000000109097836 */ /* 0x000fe20000000000 */
[----:B------:R-:W-:Y:S06]  /*0950*/  @P1 BRA `(.L_x_1117) ;  /* 0xfffffffc00c41947 */ /* 0x000fec000383ffff */
.L_x_1114:
[----:B------:R-:W-:Y:S05]  /*0960*/  BSYNC.RECONVERGENT B1 ;  /* 0x0000000000017941 */ /* 0x000fea0003800200 */
.L_x_1113:
[----:B0-----:R-:W-:-:S05]  /*0970*/  IMAD.IADD R0, R3, 0x1, -R2 ;  /* 0x0000000103007824 */ /* 0x001fca00078e0a02 */
[----:B------:R-:W-:-:S13]  /*0980*/  ISETP.GT.U32.AND P0, PT, R0, -0x4, PT ;  /* 0xfffffffc0000780c */ /* 0x000fda0003f04070 */
[----:B------:R-:W-:Y:S05]  /*0990*/  @P0 BRA `(.L_x_1112) ;  /* 0x0000000000c80947 */ /* 0x000fea0003800000 */
[----:B--2---:R-:W0:Y:S01]  /*09a0*/  LDC.64 R12, c[0x0][0x388] ;  /* 0x0000e200ff0c7b82 */ /* 0x004e220000000a00 */
[----:B------:R-:W-:-:S07]  /*09b0*/  IMAD.IADD R2, R9, 0x1, -R2 ;  /* 0x0000000109027824 */ /* 0x000fce00078e0a02 */
[----:B------:R-:W2:Y:S01]  /*09c0*/  LDC.64 R10, c[0x0][0x3a0] ;  /* 0x0000e800ff0a7b82 */ /* 0x000ea20000000a00 */
[----:B0-----:R-:W-:-:S04]  /*09d0*/  IADD3 R12, P0, PT, R12, 0x8, RZ ;  /* 0x000000080c0c7810 */ /* 0x001fc80007f1e0ff */
[----:B------:R-:W-:-:S09]  /*09e0*/  IADD3.X R13, PT, PT, RZ, R13, RZ, P0, !PT ;  /* 0x0000000dff0d7210 */ /* 0x000fd200007fe4ff */
.L_x_1126:
[----:B------:R-:W-:-:S05]  /*09f0*/  IMAD.WIDE R14, R9, 0x4, R12 ;  /* 0x00000004090e7825 */ /* 0x000fca00078e020c */
[----:B---3--:R-:W3:Y:S04]  /*0a00*/  LDG.E R3, desc[UR36][R14.64+-0x8] ;  /* 0xfffff8240e037981 */ /* 0x008ee8000c1e1900 */
[----:B----4-:R-:W4:Y:S04]  /*0a10*/  LDG.E R19, desc[UR36][R14.64+-0x4] ;  /* 0xfffffc240e137981 */ /* 0x010f28000c1e1900 */
[----:B------:R-:W5:Y:S04]  /*0a20*/  LDG.E R21, desc[UR36][R14.64] ;  /* 0x000000240e157981 */ /* 0x000f68000c1e1900 */
[----:B--2---:R-:W2:Y:S01]  /*0a30*/  LDG.E R23, desc[UR36][R14.64+0x4] ;  /* 0x000004240e177981 */ /* 0x004ea2000c1e1900 */
[----:B------:R-:W-:Y:S01]  /*0a40*/  VIADD R2, R2, 0x4 ;  /* 0x0000000402027836 */ /* 0x000fe20000000000 */
[----:B------:R-:W-:Y:S04]  /*0a50*/  BSSY.RECONVERGENT B1, `(.L_x_1118) ;  /* 0x000000c000017945 */ /* 0x000fe80003800200 */
[----:B------:R-:W-:-:S02]  /*0a60*/  ISETP.NE.AND P0, PT, R2, RZ, PT ;  /* 0x000000ff0200720c */ /* 0x000fc40003f05270 */
[----:B---3--:R-:W-:Y:S02]  /*0a70*/  ISETP.NE.AND P4, PT, R3, RZ, PT ;  /* 0x000000ff0300720c */ /* 0x008fe40003f85270 */
[----:B----4-:R-:W-:Y:S02]  /*0a80*/  ISETP.NE.AND P1, PT, R19, RZ, PT ;  /* 0x000000ff1300720c */ /* 0x010fe40003f25270 */
[----:B-----5:R-:W-:Y:S02]  /*0a90*/  ISETP.NE.AND P2, PT, R21, RZ, PT ;  /* 0x000000ff1500720c */ /* 0x020fe40003f45270 */
[----:B--2---:R-:W-:-:S07]  /*0aa0*/  ISETP.NE.AND P3, PT, R23, RZ, PT ;  /* 0x000000ff1700720c */ /* 0x004fce0003f65270 */
[----:B0-----:R-:W-:Y:S06]  /*0ab0*/  @!P4 BRA `(.L_x_1119) ;  /* 0x000000000014c947 */ /* 0x001fec0003800000 */
[----:B------:R-:W-:-:S05]  /*0ac0*/  IMAD.WIDE R14, R3, 0x4, R10 ;  /* 0x00000004030e7825 */ /* 0x000fca00078e020a */
[----:B------:R-:W2:Y:S02]  /*0ad0*/  LDG.E R0, desc[UR36][R14.64+-0x4] ;  /* 0xfffffc240e007981 */ /* 0x000ea4000c1e1900 */
[----:B--2---:R-:W-:-:S13]  /*0ae0*/  ISETP.GE.AND P4, PT, R0, R5, PT ;  /* 0x000000050000720c */ /* 0x004fda0003f86270 */
[----:B------:R-:W-:-:S05]  /*0af0*/  @!P4 IMAD.IADD R0, R1, 0x1, R0 ;  /* 0x000000010100c824 */ /* 0x000fca00078e0200 */
[----:B------:R0:W-:Y:S02]  /*0b00*/  @!P4 STL.U8 [R0+-0x1], RZ ;  /* 0xffffffff0000c387 */ /* 0x0001e40000100000 */
.L_x_1119:
[----:B------:R-:W-:Y:S05]  /*0b10*/  BSYNC.RECONVERGENT B1 ;  /* 0x0000000000017941 */ /* 0x000fea0003800200 */
.L_x_1118:
[----:B------:R-:W-:Y:S04]  /*0b20*/  BSSY.RECONVERGENT B1, `(.L_x_1120) ;  /* 0x0000007000017945 */ /* 0x000fe80003800200 */
[----:B------:R-:W-:Y:S05]  /*0b30*/  @!P1 BRA `(.L_x_1121) ;  /* 0x0000000000149947 */ /* 0x000fea0003800000 */
[----:B------:R-:W-:-:S05]  /*0b40*/  IMAD.WIDE R14, R19, 0x4, R10 ;  /* 0x00000004130e7825 */ /* 0x000fca00078e020a */
[----:B0-----:R-:W2:Y:S02]  /*0b50*/  LDG.E R0, desc[UR36][R14.64+-0x4] ;  /* 0xfffffc240e007981 */ /* 0x001ea4000c1e1900 */
[----:B--2---:R-:W-:-:S13]  /*0b60*/  ISETP.GE.AND P1, PT, R0, R5, PT ;  /* 0x000000050000720c */ /* 0x004fda0003f26270 */
[----:B------:R-:W-:-:S05]  /*0b70*/  @!P1 IMAD.IADD R0, R1, 0x1, R0 ;  /* 0x0000000101009824 */ /* 0x000fca00078e0200 */
[----:B------:R2:W-:Y:S02]  /*0b80*/  @!P1 STL.U8 [R0+-0x1], RZ ;  /* 0xffffffff00009387 */ /* 0x0005e40000100000 */
.L_x_1121:
[----:B------:R-:W-:Y:S05]  /*0b90*/  BSYNC.RECONVERGENT B1 ;  /* 0x0000000000017941 */ /* 0x000fea0003800200 */
.L_x_1120:
[----:B------:R-:W-:Y:S04]  /*0ba0*/  BSSY.RECONVERGENT B1, `(.L_x_1122) ;  /* 0x0000007000017945 */ /* 0x000fe80003800200 */
[----:B------:R-:W-:Y:S05]  /*0bb0*/  @!P2 BRA `(.L_x_1123) ;  /* 0x000000000014a947 */ /* 0x000fea0003800000 */
[----:B------:R-:W-:-:S05]  /*0bc0*/  IMAD.WIDE R14, R21, 0x4, R10 ;  /* 0x00000004150e7825 */ /* 0x000fca00078e020a */
[----:B0-2---:R-:W2:Y:S02]  /*0bd0*/  LDG.E R0, desc[UR36][R14.64+-0x4] ;  /* 0xfffffc240e007981 */ /* 0x005ea4000c1e1900 */
[----:B--2---:R-:W-:-:S13]  /*0be0*/  ISETP.GE.AND P1, PT, R0, R5, PT ;  /* 0x000000050000720c */ /* 0x004fda0003f26270 */
[----:B------:R-:W-:-:S05]  /*0bf0*/  @!P1 IADD3 R0, PT, PT, R1, R0, RZ ;  /* 0x0000000001009210 */ /* 0x000fca0007ffe0ff */
[----:B------:R3:W-:Y:S02]  /*0c00*/  @!P1 STL.U8 [R0+-0x1], RZ ;  /* 0xffffffff00009387 */ /* 0x0007e40000100000 */
.L_x_1123:
[----:B------:R-:W-:Y:S05]  /*0c10*/  BSYNC.RECONVERGENT B1 ;  /* 0x0000000000017941 */ /* 0x000fea0003800200 */
.L_x_1122:
[----:B------:R-:W-:Y:S04]  /*0c20*/  BSSY.RECONVERGENT B1, `(.L_x_1124) ;  /* 0x0000007000017945 */ /* 0x000fe80003800200 */
[----:B------:R-:W-:Y:S05]  /*0c30*/  @!P3 BRA `(.L_x_1125) ;  /* 0x000000000014b947 */ /* 0x000fea0003800000 */
[----:B------:R-:W-:-:S05]  /*0c40*/  IMAD.WIDE R14, R23, 0x4, R10 ;  /* 0x00000004170e7825 */ /* 0x000fca00078e020a */
[----:B0-23--:R-:W2:Y:S02]  /*0c50*/  LDG.E R0, desc[UR36][R14.64+-0x4] ;  /* 0xfffffc240e007981 */ /* 0x00dea4000c1e1900 */
[----:B--2---:R-:W-:-:S13]  /*0c60*/  ISETP.GE.AND P1, PT, R0, R5, PT ;  /* 0x000000050000720c */ /* 0x004fda0003f26270 */
[----:B------:R-:W-:-:S05]  /*0c70*/  @!P1 IMAD.IADD R0, R1, 0x1, R0 ;  /* 0x0000000101009824 */ /* 0x000fca00078e0200 */
[----:B------:R4:W-:Y:S02]  /*0c80*/  @!P1 STL.U8 [R0+-0x1], RZ ;  /* 0xffffffff00009387 */ /* 0x0009e40000100000 */
.L_x_1125:
[----:B------:R-:W-:Y:S05]  /*0c90*/  BSYNC.RECONVERGENT B1 ;  /* 0x0000000000017941 */ /* 0x000fea0003800200 */
.L_x_1124:
[----:B------:R-:W-:Y:S01]  /*0ca0*/  VIADD R9, R9, 0x4 ;  /* 0x0000000409097836 */ /* 0x000fe20000000000 */
[----:B------:R-:W-:Y:S06]  /*0cb0*/  @P0 BRA `(.L_x_1126) ;  /* 0xfffffffc004c0947 */ /* 0x000fec000383ffff */
.L_x_1112:
[----:B------:R-:W-:Y:S05]  /*0cc0*/  BSYNC.RECONVERGENT B0 ;  /* 0x0000000000007941 */ /* 0x000fea0003800200 */
.L_x_1111:
[----:B------:R-:W-:Y:S01]  /*0cd0*/  ISETP.GE.AND P0, PT, R5, 0x2, PT ;  /* 0x000000020500780c */ /* 0x000fe20003f06270 */
[----:B------:R-:W-:Y:S01]  /*0ce0*/  BSSY.RECONVERGENT B0, `(.L_x_1127) ;  /* 0x000000e000007945 */ /* 0x000fe20003800200 */
[----:B------:R-:W-:-:S11]  /*0cf0*/  IMAD.MOV.U32 R18, RZ, RZ, RZ ;  /* 0x000000ffff127224 */ /* 0x000fd600078e00ff */
[----:B------:R-:W-:Y:S05]  /*0d00*/  @!P0 BRA `(.L_x_1128) ;  /* 0x00000000002c8947 */ /* 0x000fea0003800000 */
[----:B0-234-:R-:W-:-:S07]  /*0d10*/  MOV R0, RZ ;  /* 0x000000ff00007202 */ /* 0x01dfce0000000f00 */
.L_x_1130:
[----:B------:R-:W-:-:S06]  /*0d20*/  IMAD.IADD R2, R1, 0x1, R0 ;  /* 0x0000000101027824 */ /* 0x000fcc00078e0200 */
[----:B------:R-:W2:Y:S02]  /*0d30*/  LDL.U8 R2, [R2] ;  /* 0x0000000002027983 */ /* 0x000ea40000100000 */
[----:B--2---:R-:W-:-:S13]  /*0d40*/  ISETP.NE.AND P0, PT, R2, RZ, PT ;  /* 0x000000ff0200720c */ /* 0x004fda0003f05270 */
[----:B------:R-:W-:Y:S05]  /*0d50*/  @P0 BRA `(.L_x_1129) ;  /* 0x0000000000140947 */ /* 0x000fea0003800000 */
[----:B------:R-:W-:-:S05]  /*0d60*/  VIADD R0, R0, 0x1 ;  /* 0x0000000100007836 */ /* 0x000fca0000000000 */
[----:B------:R-:W-:-:S13]  /*0d70*/  ISETP.NE.AND P0, PT, R0, R7, PT ;  /* 0x000000070000720c */ /* 0x000fda0003f05270 */
[----:B------:R-:W-:Y:S05]  /*0d80*/  @P0 BRA `(.L_x_1130) ;  /* 0xfffffffc00e40947 */ /* 0x000fea000383ffff */
[----:B------:R-:W-:Y:S01]  /*0d90*/  IMAD.MOV.U32 R18, RZ, RZ, RZ ;  /* 0x000000ffff127224 */ /* 0x000fe200078e00ff */
[----:B------:R-:W-:Y:S06]  /*0da0*/  BRA `(.L_x_1128) ;  /* 0x0000000000047947 */ /* 0x000fec0003800000 */
.L_x_1129:
[----:B------:R-:W-:-:S07]  /*0db0*/  IADD3 R18, PT, PT, R0, 0x1, RZ ;  /* 0x0000000100127810 */ /* 0x000fce0007ffe0ff */
.L_x_1128:
[----:B------:R-:W-:Y:S05]  /*0dc0*/  BSYNC.RECONVERGENT B0 ;  /* 0x0000000000007941 */ /* 0x000fea0003800200 */
.L_x_1127:
[----:B------:R-:W-:Y:S01]  /*0dd0*/  ISETP.GE.AND P0, PT, R18, R5, PT ;  /* 0x000000051200720c */ /* 0x000fe20003f06270 */
[----:B------:R-:W-:-:S12]  /*0de0*/  BSSY.RECONVERGENT B6, `(.L_x_1131) ;  /* 0x000000a000067945 */ /* 0x000fd80003800200 */
[----:B------:R-:W-:Y:S05]  /*0df0*/  @!P0 BRA `(.L_x_1132) ;  /* 0x0000000000208947 */ /* 0x000fea0003800000 */
[----:B0-234-:R-:W-:Y:S01]  /*0e00*/  MOV R0, 0x1c8 ;  /* 0x000001c800007802 */ /* 0x01dfe20000000f00 */
[----:B------:R-:W0:Y:S01]  /*0e10*/  LDCU.64 UR4, c[0x4][0x1b8] ;  /* 0x01003700ff0477ac */ /* 0x000e220008000a00 */
[----:B-1----:R-:W-:Y:S02]  /*0e20*/  CS2R R6, SRZ ;  /* 0x0000000000067805 */ /* 0x002fe4000001ff00 */
[----:B------:R1:W2:Y:S01]  /*0e30*/  LDC.64 R2, c[0x4][R0] ;  /* 0x0100000000027b82 */ /* 0x0002a20000000a00 */
[----:B0-----:R-:W-:Y:S02]  /*0e40*/  IMAD.U32 R4, RZ, RZ, UR4 ;  /* 0x00000004ff047e24 */ /* 0x001fe4000f8e00ff */
[----:B-1----:R-:W-:-:S07]  /*0e50*/  IMAD.U32 R5, RZ, RZ, UR5 ;  /* 0x00000005ff057e24 */ /* 0x002fce000f8e00ff */
[----:B------:R-:W-:-:S07]  /*0e60*/  LEPC R20, `(.L_x_1132) ;  /* 0x000000001014794e */ /* 0x000fce0000000000 */
[----:B--2---:R-:W-:Y:S05]  /*0e70*/  CALL.ABS.NOINC R2 ;  /* 0x0000000002007343 */ /* 0x004fea0003c00000 */
.L_x_1132:
[----:B------:R-:W-:Y:S05]  /*0e80*/  BSYNC.RECONVERGENT B6 ;  /* 0x0000000000067941 */ /* 0x000fea0003800200 */
.L_x_1131:
[----:B------:R-:W-:-:S13]  /*0e90*/  ISETP.NE.AND P0, PT, R18, RZ, PT ;  /* 0x000000ff1200720c */ /* 0x000fda0003f05270 */
[----:B------:R-:W-:Y:S05]  /*0ea0*/  @!P0 EXIT ;  /* 0x000000000000894d */ /* 0x000fea0003800000 */
[----:B------:R-:W-:Y:S01]  /*0eb0*/  STG.E desc[UR36][R16.64], R18 ;  /* 0x0000001210007986 */ /* 0x000fe2000c101924 */
[----:B------:R-:W-:Y:S05]  /*0ec0*/  EXIT ;  /* 0x000000000000794d */ /* 0x000fea0003800000 */
.L_x_1133:
        /* <DEDUP_REMOVED lines=11> */
.L_x_1160:


//--------------------- .text._Z15colourCountFuncPiiS_ --------------------------
	.section	.text._Z15colourCountFuncPiiS_,"ax",@progbits
	.align	128
        .global         _Z15colourCountFuncPiiS_
        .type           _Z15colourCountFuncPiiS_,@function
        .size           _Z15colourCountFuncPiiS_,(.L_x_1161 - _Z15colourCountFuncPiiS_)
        .other          _Z15colourCountFuncPiiS_,@"STO_CUDA_ENTRY STV_DEFAULT"
_Z15colourCountFuncPiiS_:
.text._Z15colourCountFuncPiiS_:
        /* <DEDUP_REMOVED lines=10> */
[----:B0-----:R-:W-:-:S06]  /*00a0*/  IMAD.WIDE R2, R5, 0x4, R2 ;  /* 0x0000000405027825 */ /* 0x001fcc00078e0202 */
[----:B------:R-:W0:Y:S01]  /*00b0*/  LDC.64 R4, c[0x0][0x390] ;  /* 0x0000e400ff047b82 */ /* 0x000e220000000a00 */
[----:B-1----:R-:W0:Y:S01]  /*00c0*/  LDG.E R3, desc[UR4][R2.64] ;  /* 0x0000000402037981 */ /* 0x002e22000c1e1900 */
[----:B------:R-:W-:Y:S02]  /*00d0*/  HFMA2 R7, -RZ, RZ, 0, 5.9604644775390625e-08 ;  /* 0x00000001ff077431 */ /* 0x000fe400000001ff */
[----:B0-----:R-:W-:-:S05]  /*00e0*/  IMAD.WIDE R4, R3, 0x4, R4 ;  /* 0x0000000403047825 */ /* 0x001fca00078e0204 */
[----:B------:R-:W-:Y:S01]  /*00f0*/  STG.E desc[UR4][R4.64+-0x4], R7 ;  /* 0xfffffc0704007986 */ /* 0x000fe2000c101904 */
[----:B------:R-:W-:Y:S05]  /*0100*/  EXIT ;  /* 0x000000000000794d */ /* 0x000fea0003800000 */
.L_x_1134:
        /* <DEDUP_REMOVED lines=15> */
.L_x_1161:


//--------------------- .nv.global.init           --------------------------
	.section	.nv.global.init,"aw",@progbits
	.align	4
.nv.global.init:
	.type		mrg32k3aM1SubSeq,@object
	.size		mrg32k3aM1SubSeq,(mrg32k3aM2SubSeq - mrg32k3aM1SubSeq)
mrg32k3aM1SubSeq:
        /*0000*/ 	.byte	0x0b, 0xcc, 0xee, 0x04, 0x73, 0x29, 0x8b, 0x6f, 0xf6, 0x53, 0x03, 0xf6, 0x23, 0xf6, 0xea, 0xda
        /* <DEDUP_REMOVED lines=125> */
	.type		mrg32k3aM2SubSeq,@object
	.size		mrg32k3aM2SubSeq,(mrg32k3aM1 - mrg32k3aM2SubSeq)
mrg32k3aM2SubSeq:
        /* <DEDUP_REMOVED lines=126> */
	.type		mrg32k3aM1,@object
	.size		mrg32k3aM1,(mrg32k3aM1Seq - mrg32k3aM1)
mrg32k3aM1:
        /* <DEDUP_REMOVED lines=144> */
	.type		mrg32k3aM1Seq,@object
	.size		mrg32k3aM1Seq,(mrg32k3aM2 - mrg32k3aM1Seq)
mrg32k3aM1Seq:
        /* <DEDUP_REMOVED lines=144> */
	.type		mrg32k3aM2,@object
	.size		mrg32k3aM2,(mrg32k3aM2Seq - mrg32k3aM2)
mrg32k3aM2:
        /* <DEDUP_REMOVED lines=144> */
	.type		mrg32k3aM2Seq,@object
	.size		mrg32k3aM2Seq,(precalc_xorwow_matrix - mrg32k3aM2Seq)
mrg32k3aM2Seq:
        /* <DEDUP_REMOVED lines=144> */
	.type		precalc_xorwow_matrix,@object
	.size		precalc_xorwow_matrix,(precalc_xorwow_offset_matrix - precalc_xorwow_matrix)
precalc_xorwow_matrix:
        /* <DEDUP_REMOVED lines=6400> */
	.type		precalc_xorwow_offset_matrix,@object
	.size		precalc_xorwow_offset_matrix,($str - precalc_xorwow_offset_matrix)
precalc_xorwow_offset_matrix:
        /* <DEDUP_REMOVED lines=6400> */
	.type		$str,@object
	.size		$str,(.L_56 - $str)
$str:
        /*353c0*/ 	.byte	0x52, 0x20, 0x44, 0x41, 0x4e, 0x47, 0x45, 0x52, 0x20, 0x44, 0x41, 0x4e, 0x47, 0x45, 0x52, 0x20
        /*353d0*/ 	.byte	0x44, 0x41, 0x4e, 0x47, 0x45, 0x52, 0x20, 0x44, 0x41, 0x4e, 0x47, 0x45, 0x52, 0x20, 0x44, 0x41
        /*353e0*/ 	.byte	0x4e, 0x47, 0x45, 0x52, 0x20, 0x44, 0x41, 0x4e, 0x47, 0x45, 0x52, 0x20, 0x44, 0x41, 0x4e, 0x47
        /*353f0*/ 	.byte	0x45, 0x52, 0x0a, 0x00
.L_56:


//--------------------- .nv.shared._ZN3cub18CUB_300001_SM_10006detail6reduce28DeviceReduceSingleTileKernelINS2_10policy_hubIiyN4cuda3std3__44plusIiEEE10Policy1000EPiSC_iS9_iiNS7_10__identityEEEvT0_T1_T2_T3_T4_T6_ --------------------------
	.section	.nv.shared._ZN3cub18CUB_300001_SM_10006detail6reduce28DeviceReduceSingleTileKernelINS2_10policy_hubIiyN4cuda3std3__44plusIiEEE10Policy1000EPiSC_iS9_iiNS7_10__identityEEEvT0_T1_T2_T3_T4_T6_,"aw",@nobits
	.sectionflags	@""
	.align	16
.nv.shared._ZN3cub18CUB_300001_SM_10006detail6reduce28DeviceReduceSingleTileKernelINS2_10policy_hubIiyN4cuda3std3__44plusIiEEE10Policy1000EPiSC_iS9_iiNS7_10__identityEEEvT0_T1_T2_T3_T4_T6_:
	.zero		1072


//--------------------- .nv.shared.reserved.0     --------------------------
	.section	.nv.shared.reserved.0,"aw",@nobits
	.weak		__nv_reservedSMEM_offset_0_alias
	.size		__nv_reservedSMEM_offset_0_alias, 0, 64
	.other		__nv_reservedSMEM_offset_0_alias,@"STO_CUDA_RESERVED_SHARED STV_DEFAULT"
__nv_reservedSMEM_offset_0_alias:
	.zero		0
	.zero		64


//--------------------- .nv.global                --------------------------
	.section	.nv.global,"aw",@nobits
	.align	4
.nv.global:
	.type		d_count,@object
	.size		d_count,(d_countNew - d_count)
d_count:
	.zero		4
	.type		d_countNew,@object
	.size		d_countNew,(_ZN33_INTERNAL_9da0213a_4_k_cu_d_count6thrust24THRUST_300001_SM_1000_NS12placeholders2_8E - d_countNew)
d_countNew:
	.zero		4
	.type		_ZN33_INTERNAL_9da0213a_4_k_cu_d_count6thrust24THRUST_300001_SM_1000_NS12placeholders2_8E,@object
	.size		_ZN33_INTERNAL_9da0213a_4_k_cu_d_count6thrust24THRUST_300001_SM_1000_NS12placeholders2_8E,(_ZN33_INTERNAL_9da0213a_4_k_cu_d_count4cuda3std3__435_GLOBAL__N__9da0213a_4_k_cu_d_count6ignoreE - _ZN33_INTERNAL_9da0213a_4_k_cu_d_count6thrust24THRUST_300001_SM_1000_NS12placeholders2_8E)
_ZN33_INTERNAL_9da0213a_4_k_cu_d_count6thrust24THRUST_300001_SM_1000_NS12placeholders2_8E:
	.zero		1
	.type		_ZN33_INTERNAL_9da0213a_4_k_cu_d_count4cuda3std3__435_GLOBAL__N__9da0213a_4_k_cu_d_count6ignoreE,@object
	.size		_ZN33_INTERNAL_9da0213a_4_k_cu_d_count4cuda3std3__435_GLOBAL__N__9da0213a_4_k_cu_d_count6ignoreE,(_ZN33_INTERNAL_9da0213a_4_k_cu_d_count4cuda3std6ranges3__45__cpo4dataE - _ZN33_INTERNAL_9da0213a_4_k_cu_d_count4cuda3std3__435_GLOBAL__N__9da0213a_4_k_cu_d_count6ignoreE)
_ZN33_INTERNAL_9da0213a_4_k_cu_d_count4cuda3std3__435_GLOBAL__N__9da0213a_4_k_cu_d_count6ignoreE:
	.zero		1
	.type		_ZN33_INTERNAL_9da0213a_4_k_cu_d_count4cuda3std6ranges3__45__cpo4dataE,@object
	.size		_ZN33_INTERNAL_9da0213a_4_k_cu_d_count4cuda3std6ranges3__45__cpo4dataE,(_ZN33_INTERNAL_9da0213a_4_k_cu_d_count6thrust24THRUST_300001_SM_1000_NS6system3cpp3parE - _ZN33_INTERNAL_9da0213a_4_k_cu_d_count4cuda3std6ranges3__45__cpo4dataE)
_ZN33_INTERNAL_9da0213a_4_k_cu_d_count4cuda3std6ranges3__45__cpo4dataE:
	.zero		1
	.type		_ZN33_INTERNAL_9da0213a_4_k_cu_d_count6thrust24THRUST_300001_SM_1000_NS6system3cpp3parE,@object
	.size		_ZN33_INTERNAL_9da0213a_4_k_cu_d_count6thrust24THRUST_300001_SM_1000_NS6system3cpp3parE,(_ZN33_INTERNAL_9da0213a_4_k_cu_d_count4cuda3std3__45__cpo5beginE - _ZN33_INTERNAL_9da0213a_4_k_cu_d_count6thrust24THRUST_300001_SM_1000_NS6system3cpp3parE)
_ZN33_INTERNAL_9da0213a_4_k_cu_d_count6thrust24THRUST_300001_SM_1000_NS6system3cpp3parE:
	.zero		1
	.type		_ZN33_INTERNAL_9da0213a_4_k_cu_d_count4cuda3std3__45__cpo5beginE,@object
	.size		_ZN33_INTERNAL_9da0213a_4_k_cu_d_count4cuda3std3__45__cpo5beginE,(_ZN33_INTERNAL_9da0213a_4_k_cu_d_count4cuda3std6ranges3__45__cpo5beginE - _ZN33_INTERNAL_9da0213a_4_k_cu_d_count4cuda3std3__45__cpo5beginE)
_ZN33_INTERNAL_9da0213a_4_k_cu_d_count4cuda3std3__45__cpo5beginE:
	.zero		1
	.type		_ZN33_INTERNAL_9da0213a_4_k_cu_d_count4cuda3std6ranges3__45__cpo5beginE,@object
	.size		_ZN33_INTERNAL_9da0213a_4_k_cu_d_count4cuda3std6ranges3__45__cpo5beginE,(_ZN33_INTERNAL_9da0213a_4_k_cu_d_count6thrust24THRUST_300001_SM_1000_NS6deviceE - _ZN33_INTERNAL_9da0213a_4_k_cu_d_count4cuda3std6ranges3__45__cpo5beginE)
_ZN33_INTERNAL_9da0213a_4_k_cu_d_count4cuda3std6ranges3__45__cpo5beginE:
	.zero		1
	.type		_ZN33_INTERNAL_9da0213a_4_k_cu_d_count6thrust24THRUST_300001_SM_1000_NS6deviceE,@object
	.size		_ZN33_INTERNAL_9da0213a_4_k_cu_d_count6thrust24THRUST_300001_SM_1000_NS6deviceE,(_ZN33_INTERNAL_9da0213a_4_k_cu_d_count4cuda3std3__47nulloptE - _ZN33_INTERNAL_9da0213a_4_k_cu_d_count6thrust24THRUST_300001_SM_1000_NS6deviceE)
_ZN33_INTERNAL_9da0213a_4_k_cu_d_count6thrust24THRUST_300001_SM_1000_NS6deviceE:
	.zero		1
	.type		_ZN33_INTERNAL_9da0213a_4_k_cu_d_count4cuda3std3__47nulloptE,@object
	.size		_ZN33_INTERNAL_9da0213a_4_k_cu_d_count4cuda3std3__47nulloptE,(_ZN33_INTERNAL_9da0213a_4_k_cu_d_count4cuda3std6ranges3__45__cpo8distanceE - _ZN33_INTERNAL_9da0213a_4_k_cu_d_count4cuda3std3__47nulloptE)
_ZN33_INTERNAL_9da0213a_4_k_cu_d_count4cuda3std3__47nulloptE:
	.zero		1
	.type		_ZN33_INTERNAL_9da0213a_4_k_cu_d_count4cuda3std6ranges3__45__cpo8distanceE,@object
	.size		_ZN33_INTERNAL_9da0213a_4_k_cu_d_count4cuda3std6ranges3__45__cpo8distanceE,(_ZN33_INTERNAL_9da0213a_4_k_cu_d_count6thrust24THRUST_300001_SM_1000_NS12placeholders2_4E - _ZN33_INTERNAL_9da0213a_4_k_cu_d_count4cuda3std6ranges3__45__cpo8distanceE)
_ZN33_INTERNAL_9da0213a_4_k_cu_d_count4cuda3std6ranges3__45__cpo8distanceE:
	.zero		1
	.type		_ZN33_INTERNAL_9da0213a_4_k_cu_d_count6thrust24THRUST_300001_SM_1000_NS12placeholders2_4E,@object
	.size		_ZN33_INTERNAL_9da0213a_4_k_cu_d_count6thrust24THRUST_300001_SM_1000_NS12placeholders2_4E,(_ZN33_INTERNAL_9da0213a_4_k_cu_d_count4cuda3std3__45__cpo6rbeginE - _ZN33_INTERNAL_9da0213a_4_k_cu_d_count6thrust24THRUST_300001_SM_1000_NS12placeholders2_4E)
_ZN33_INTERNAL_9da0213a_4_k_cu_d_count6thrust24THRUST_300001_SM_1000_NS12placeholders2_4E:
	.zero		1
	.type		_ZN33_INTERNAL_9da0213a_4_k_cu_d_count4cuda3std3__45__cpo6rbeginE,@object
	.size		_ZN33_INTERNAL_9da0213a_4_k_cu_d_count4cuda3std3__45__cpo6rbeginE,(_ZN33_INTERNAL_9da0213a_4_k_cu_d_count4cuda3std6ranges3__45__cpo7advanceE - _ZN33_INTERNAL_9da0213a_4_k_cu_d_count4cuda3std3__45__cpo6rbeginE)
_ZN33_INTERNAL_9da0213a_4_k_cu_d_count4cuda3std3__45__cpo6rbeginE:
	.zero		1
	.type		_ZN33_INTERNAL_9da0213a_4_k_cu_d_count4cuda3std6ranges3__45__cpo7advanceE,@object
	.size		_ZN33_INTERNAL_9da0213a_4_k_cu_d_count4cuda3std6ranges3__45__cpo7advanceE,(_ZN33_INTERNAL_9da0213a_4_k_cu_d_count6thrust24THRUST_300001_SM_1000_NS12placeholders2_6E - _ZN33_INTERNAL_9da0213a_4_k_cu_d_count4cuda3std6ranges3__45__cpo7advanceE)
_ZN33_INTERNAL_9da0213a_4_k_cu_d_count4cuda3std6ranges3__45__cpo7advanceE:
	.zero		1
	.type		_ZN33_INTERNAL_9da0213a_4_k_cu_d_count6thrust24THRUST_300001_SM_1000_NS12placeholders2_6E,@object
	.size		_ZN33_INTERNAL_9da0213a_4_k_cu_d_count6thrust24THRUST_300001_SM_1000_NS12placeholders2_6E,(_ZN33_INTERNAL_9da0213a_4_k_cu_d_count4cuda3std3__45__cpo7crbeginE - _ZN33_INTERNAL_9da0213a_4_k_cu_d_count6thrust24THRUST_300001_SM_1000_NS12placeholders2_6E)
_ZN33_INTERNAL_9da0213a_4_k_cu_d_count6thrust24THRUST_300001_SM_1000_NS12placeholders2_6E:
	.zero		1
	.type		_ZN33_INTERNAL_9da0213a_4_k_cu_d_count4cuda3std3__45__cpo7crbeginE,@object
	.size		_ZN33_INTERNAL_9da0213a_4_k_cu_d_count4cuda3std3__45__cpo7crbeginE,(_ZN33_INTERNAL_9da0213a_4_k_cu_d_count4cuda3std6ranges3__45__cpo4nextE - _ZN33_INTERNAL_9da0213a_4_k_cu_d_count4cuda3std3__45__cpo7crbeginE)
_ZN33_INTERNAL_9da0213a_4_k_cu_d_count4cuda3std3__45__cpo7crbeginE:
	.zero		1
	.type		_ZN33_INTERNAL_9da0213a_4_k_cu_d_count4cuda3std6ranges3__45__cpo4nextE,@object
	.size		_ZN33_INTERNAL_9da0213a_4_k_cu_d_count4cuda3std6ranges3__45__cpo4nextE,(_ZN33_INTERNAL_9da0213a_4_k_cu_d_count6thrust24THRUST_300001_SM_1000_NS8cuda_cub10par_nosyncE - _ZN33_INTERNAL_9da0213a_4_k_cu_d_count4cuda3std6ranges3__45__cpo4nextE)
_ZN33_INTERNAL_9da0213a_4_k_cu_d_count4cuda3std6ranges3__45__cpo4nextE:
	.zero		1
	.type		_ZN33_INTERNAL_9da0213a_4_k_cu_d_count6thrust24THRUST_300001_SM_1000_NS8cuda_cub10par_nosyncE,@object
	.size		_ZN33_INTERNAL_9da0213a_4_k_cu_d_count6thrust24THRUST_300001_SM_1000_NS8cuda_cub10par_nosyncE,(_ZN33_INTERNAL_9da0213a_4_k_cu_d_count4cuda3std6ranges3__45__cpo4swapE - _ZN33_INTERNAL_9da0213a_4_k_cu_d_count6thrust24THRUST_300001_SM_1000_NS8cuda_cub10par_nosyncE)
_ZN33_INTERNAL_9da0213a_4_k_cu_d_count6thrust24THRUST_300001_SM_1000_NS8cuda_cub10par_nosyncE:
	.zero		1
	.type		_ZN33_INTERNAL_9da0213a_4_k_cu_d_count4cuda3std6ranges3__45__cpo4swapE,@object
	.size		_ZN33_INTERNAL_9da0213a_4_k_cu_d_count4cuda3std6ranges3__45__cpo4swapE,(_ZN33_INTERNAL_9da0213a_4_k_cu_d_count6thrust24THRUST_300001_SM_1000_NS12placeholders3_10E - _ZN33_INTERNAL_9da0213a_4_k_cu_d_count4cuda3std6ranges3__45__cpo4swapE)
_ZN33_INTERNAL_9da0213a_4_k_cu_d_count4cuda3std6ranges3__45__cpo4swapE:
	.zero		1
	.type		_ZN33_INTERNAL_9da0213a_4_k_cu_d_count6thrust24THRUST_300001_SM_1000_NS12placeholders3_10E,@object
	.size		_ZN33_INTERNAL_9da0213a_4_k_cu_d_count6thrust24THRUST_300001_SM_1000_NS12placeholders3_10E,(_ZN33_INTERNAL_9da0213a_4_k_cu_d_count4cuda3std3__48in_placeE - _ZN33_INTERNAL_9da0213a_4_k_cu_d_count6thrust24THRUST_300001_SM_1000_NS12placeholders3_10E)
_ZN33_INTERNAL_9da0213a_4_k_cu_d_count6thrust24THRUST_300001_SM_1000_NS12placeholders3_10E:
	.zero		1
	.type		_ZN33_INTERNAL_9da0213a_4_k_cu_d_count4cuda3std3__48in_placeE,@object
	.size		_ZN33_INTERNAL_9da0213a_4_k_cu_d_count4cuda3std3__48in_placeE,(_ZN33_INTERNAL_9da0213a_4_k_cu_d_count4cuda3std6ranges3__45__cpo4sizeE - _ZN33_INTERNAL_9da0213a_4_k_cu_d_count4cuda3std3__48in_placeE)
_ZN33_INTERNAL_9da0213a_4_k_cu_d_count4cuda3std3__48in_placeE:
	.zero		1
	.type		_ZN33_INTERNAL_9da0213a_4_k_cu_d_count4cuda3std6ranges3__45__cpo4sizeE,@object
	.size		_ZN33_INTERNAL_9da0213a_4_k_cu_d_count4cuda3std6ranges3__45__cpo4sizeE,(_ZN33_INTERNAL_9da0213a_4_k_cu_d_count6thrust24THRUST_300001_SM_1000_NS12placeholders2_2E - _ZN33_INTERNAL_9da0213a_4_k_cu_d_count4cuda3std6ranges3__45__cpo4sizeE)
_ZN33_INTERNAL_9da0213a_4_k_cu_d_count4cuda3std6ranges3__45__cpo4sizeE:
	.zero		1
	.type		_ZN33_INTERNAL_9da0213a_4_k_cu_d_count6thrust24THRUST_300001_SM_1000_NS12placeholders2_2E,@object
	.size		_ZN33_INTERNAL_9da0213a_4_k_cu_d_count6thrust24THRUST_300001_SM_1000_NS12placeholders2_2E,(_ZN33_INTERNAL_9da0213a_4_k_cu_d_count4cuda3std3__45__cpo6cbeginE - _ZN33_INTERNAL_9da0213a_4_k_cu_d_count6thrust24THRUST_300001_SM_1000_NS12placeholders2_2E)
_ZN33_INTERNAL_9da0213a_4_k_cu_d_count6thrust24THRUST_300001_SM_1000_NS12placeholders2_2E:
	.zero		1
	.type		_ZN33_INTERNAL_9da0213a_4_k_cu_d_count4cuda3std3__45__cpo6cbeginE,@object
	.size		_ZN33_INTERNAL_9da0213a_4_k_cu_d_count4cuda3std3__45__cpo6cbeginE,(_ZN33_INTERNAL_9da0213a_4_k_cu_d_count4cuda3std6ranges3__45__cpo6cbeginE - _ZN33_INTERNAL_9da0213a_4_k_cu_d_count4cuda3std3__45__cpo6cbeginE)
_ZN33_INTERNAL_9da0213a_4_k_cu_d_count4cuda3std3__45__cpo6cbeginE:
	.zero		1
	.type		_ZN33_INTERNAL_9da0213a_4_k_cu_d_count4cuda3std6ranges3__45__cpo6cbeginE,@object
	.size		_ZN33_INTERNAL_9da0213a_4_k_cu_d_count4cuda3std6ranges3__45__cpo6cbeginE,(_ZN33_INTERNAL_9da0213a_4_k_cu_d_count6thrust24THRUST_300001_SM_1000_NS12placeholders2_9E - _ZN33_INTERNAL_9da0213a_4_k_cu_d_count4cuda3std6ranges3__45__cpo6cbeginE)
_ZN33_INTERNAL_9da0213a_4_k_cu_d_count4cuda3std6ranges3__45__cpo6cbeginE:
	.zero		1
	.type		_ZN33_INTERNAL_9da0213a_4_k_cu_d_count6thrust24THRUST_300001_SM_1000_NS12placeholders2_9E,@object
	.size		_ZN33_INTERNAL_9da0213a_4_k_cu_d_count6thrust24THRUST_300001_SM_1000_NS12placeholders2_9E,(_ZN33_INTERNAL_9da0213a_4_k_cu_d_count4cuda3std3__419piecewise_constructE - _ZN33_INTERNAL_9da0213a_4_k_cu_d_count6thrust24THRUST_300001_SM_1000_NS12placeholders2_9E)
_ZN33_INTERNAL_9da0213a_4_k_cu_d_count6thrust24THRUST_300001_SM_1000_NS12placeholders2_9E:
	.zero		1
	.type		_ZN33_INTERNAL_9da0213a_4_k_cu_d_count4cuda3std3__419piecewise_constructE,@object
	.size		_ZN33_INTERNAL_9da0213a_4_k_cu_d_count4cuda3std3__419piecewise_constructE,(_ZN33_INTERNAL_9da0213a_4_k_cu_d_count4cuda3std6ranges3__45__cpo5cdataE - _ZN33_INTERNAL_9da0213a_4_k_cu_d_count4cuda3std3__419piecewise_constructE)
_ZN33_INTERNAL_9da0213a_4_k_cu_d_count4cuda3std3__419piecewise_constructE:
	.zero		1
	.type		_ZN33_INTERNAL_9da0213a_4_k_cu_d_count4cuda3std6ranges3__45__cpo5cdataE,@object
	.size		_ZN33_INTERNAL_9da0213a_4_k_cu_d_count4cuda3std6ranges3__45__cpo5cdataE,(_ZN33_INTERNAL_9da0213a_4_k_cu_d_count6thrust24THRUST_300001_SM_1000_NS12placeholders2_1E - _ZN33_INTERNAL_9da0213a_4_k_cu_d_count4cuda3std6ranges3__45__cpo5cdataE)
_ZN33_INTERNAL_9da0213a_4_k_cu_d_count4cuda3std6ranges3__45__cpo5cdataE:
	.zero		1
	.type		_ZN33_INTERNAL_9da0213a_4_k_cu_d_count6thrust24THRUST_300001_SM_1000_NS12placeholders2_1E,@object
	.size		_ZN33_INTERNAL_9da0213a_4_k_cu_d_count6thrust24THRUST_300001_SM_1000_NS12placeholders2_1E,(_ZN33_INTERNAL_9da0213a_4_k_cu_d_count4cuda3std3__45__cpo3endE - _ZN33_INTERNAL_9da0213a_4_k_cu_d_count6thrust24THRUST_300001_SM_1000_NS12placeholders2_1E)
_ZN33_INTERNAL_9da0213a_4_k_cu_d_count6thrust24THRUST_300001_SM_1000_NS12placeholders2_1E:
	.zero		1
	.type		_ZN33_INTERNAL_9da0213a_4_k_cu_d_count4cuda3std3__45__cpo3endE,@object
	.size		_ZN33_INTERNAL_9da0213a_4_k_cu_d_count4cuda3std3__45__cpo3endE,(_ZN33_INTERNAL_9da0213a_4_k_cu_d_count4cuda3std6ranges3__45__cpo3endE - _ZN33_INTERNAL_9da0213a_4_k_cu_d_count4cuda3std3__45__cpo3endE)
_ZN33_INTERNAL_9da0213a_4_k_cu_d_count4cuda3std3__45__cpo3endE:
	.zero		1
	.type		_ZN33_INTERNAL_9da0213a_4_k_cu_d_count4cuda3std6ranges3__45__cpo3endE,@object
	.size		_ZN33_INTERNAL_9da0213a_4_k_cu_d_count4cuda3std6ranges3__45__cpo3endE,($str$1 - _ZN33_INTERNAL_9da0213a_4_k_cu_d_count4cuda3std6ranges3__45__cpo3endE)
_ZN33_INTERNAL_9da0213a_4_k_cu_d_count4cuda3std6ranges3__45__cpo3endE:
	.zero		1
	.type		$str$1,@object
	.size		$str$1,(_ZN33_INTERNAL_9da0213a_4_k_cu_d_count4cuda3std3__48unexpectE - $str$1)
$str$1:
	.zero		1
	.type		_ZN33_INTERNAL_9da0213a_4_k_cu_d_count4cuda3std3__48unexpectE,@object
	.size		_ZN33_INTERNAL_9da0213a_4_k_cu_d_count4cuda3std3__48unexpectE,(_ZN33_INTERNAL_9da0213a_4_k_cu_d_count6thrust24THRUST_300001_SM_1000_NS8cuda_cub3parE - _ZN33_INTERNAL_9da0213a_4_k_cu_d_count4cuda3std3__48unexpectE)
_ZN33_INTERNAL_9da0213a_4_k_cu_d_count4cuda3std3__48unexpectE:
	.zero		1
	.type		_ZN33_INTERNAL_9da0213a_4_k_cu_d_count6thrust24THRUST_300001_SM_1000_NS8cuda_cub3parE,@object
	.size		_ZN33_INTERNAL_9da0213a_4_k_cu_d_count6thrust24THRUST_300001_SM_1000_NS8cuda_cub3parE,(_ZN33_INTERNAL_9da0213a_4_k_cu_d_count6thrust24THRUST_300001_SM_1000_NS12placeholders2_5E - _ZN33_INTERNAL_9da0213a_4_k_cu_d_count6thrust24THRUST_300001_SM_1000_NS8cuda_cub3parE)
_ZN33_INTERNAL_9da0213a_4_k_cu_d_count6thrust24THRUST_300001_SM_1000_NS8cuda_cub3parE:
	.zero		1
	.type		_ZN33_INTERNAL_9da0213a_4_k_cu_d_count6thrust24THRUST_300001_SM_1000_NS12placeholders2_5E,@object
	.size		_ZN33_INTERNAL_9da0213a_4_k_cu_d_count6thrust24THRUST_300001_SM_1000_NS12placeholders2_5E,(_ZN33_INTERNAL_9da0213a_4_k_cu_d_count4cuda3std3__45__cpo4rendE - _ZN33_INTERNAL_9da0213a_4_k_cu_d_count6thrust24THRUST_300001_SM_1000_NS12placeholders2_5E)
_ZN33_INTERNAL_9da0213a_4_k_cu_d_count6thrust24THRUST_300001_SM_1000_NS12placeholders2_5E:
	.zero		1
	.type		_ZN33_INTERNAL_9da0213a_4_k_cu_d_count4cuda3std3__45__cpo4rendE,@object
	.size		_ZN33_INTERNAL_9da0213a_4_k_cu_d_count4cuda3std3__45__cpo4rendE,(_ZN33_INTERNAL_9da0213a_4_k_cu_d_count4cuda3std6ranges3__45__cpo9iter_swapE - _ZN33_INTERNAL_9da0213a_4_k_cu_d_count4cuda3std3__45__cpo4rendE)
_ZN33_INTERNAL_9da0213a_4_k_cu_d_count4cuda3std3__45__cpo4rendE:
	.zero		1
	.type		_ZN33_INTERNAL_9da0213a_4_k_cu_d_count4cuda3std6ranges3__45__cpo9iter_swapE,@object
	.size		_ZN33_INTERNAL_9da0213a_4_k_cu_d_count4cuda3std6ranges3__45__cpo9iter_swapE,(_ZN33_INTERNAL_9da0213a_4_k_cu_d_count6thrust24THRUST_300001_SM_1000_NS12placeholders2_7E - _ZN33_INTERNAL_9da0213a_4_k_cu_d_count4cuda3std6ranges3__45__cpo9iter_swapE)
_ZN33_INTERNAL_9da0213a_4_k_cu_d_count4cuda3std6ranges3__45__cpo9iter_swapE:
	.zero		1
	.type		_ZN33_INTERNAL_9da0213a_4_k_cu_d_count6thrust24THRUST_300001_SM_1000_NS12placeholders2_7E,@object
	.size		_ZN33_INTERNAL_9da0213a_4_k_cu_d_count6thrust24THRUST_300001_SM_1000_NS12placeholders2_7E,(_ZN33_INTERNAL_9da0213a_4_k_cu_d_count4cuda3std3__45__cpo5crendE - _ZN33_INTERNAL_9da0213a_4_k_cu_d_count6thrust24THRUST_300001_SM_1000_NS12placeholders2_7E)
_ZN33_INTERNAL_9da0213a_4_k_cu_d_count6thrust24THRUST_300001_SM_1000_NS12placeholders2_7E:
	.zero		1
	.type		_ZN33_INTERNAL_9da0213a_4_k_cu_d_count4cuda3std3__45__cpo5crendE,@object
	.size		_ZN33_INTERNAL_9da0213a_4_k_cu_d_count4cuda3std3__45__cpo5crendE,(_ZN33_INTERNAL_9da0213a_4_k_cu_d_count4cuda3std6ranges3__45__cpo4prevE - _ZN33_INTERNAL_9da0213a_4_k_cu_d_count4cuda3std3__45__cpo5crendE)
_ZN33_INTERNAL_9da0213a_4_k_cu_d_count4cuda3std3__45__cpo5crendE:
	.zero		1
	.type		_ZN33_INTERNAL_9da0213a_4_k_cu_d_count4cuda3std6ranges3__45__cpo4prevE,@object
	.size		_ZN33_INTERNAL_9da0213a_4_k_cu_d_count4cuda3std6ranges3__45__cpo4prevE,(_ZN33_INTERNAL_9da0213a_4_k_cu_d_count6thrust24THRUST_300001_SM_1000_NS6system6detail10sequential3seqE - _ZN33_INTERNAL_9da0213a_4_k_cu_d_count4cuda3std6ranges3__45__cpo4prevE)
_ZN33_INTERNAL_9da0213a_4_k_cu_d_count4cuda3std6ranges3__45__cpo4prevE:
	.zero		1
	.type		_ZN33_INTERNAL_9da0213a_4_k_cu_d_count6thrust24THRUST_300001_SM_1000_NS6system6detail10sequential3seqE,@object
	.size		_ZN33_INTERNAL_9da0213a_4_k_cu_d_count6thrust24THRUST_300001_SM_1000_NS6system6detail10sequential3seqE,(_ZN33_INTERNAL_9da0213a_4_k_cu_d_count4cuda3std6ranges3__45__cpo9iter_moveE - _ZN33_INTERNAL_9da0213a_4_k_cu_d_count6thrust24THRUST_300001_SM_1000_NS6system6detail10sequential3seqE)
_ZN33_INTERNAL_9da0213a_4_k_cu_d_count6thrust24THRUST_300001_SM_1000_NS6system6detail10sequential3seqE:
	.zero		1
	.type		_ZN33_INTERNAL_9da0213a_4_k_cu_d_count4cuda3std6ranges3__45__cpo9iter_moveE,@object
	.size		_ZN33_INTERNAL_9da0213a_4_k_cu_d_count4cuda3std6ranges3__45__cpo9iter_moveE,(_ZN33_INTERNAL_9da0213a_4_k_cu_d_count6thrust24THRUST_300001_SM_1000_NS3seqE - _ZN33_INTERNAL_9da0213a_4_k_cu_d_count4cuda3std6ranges3__45__cpo9iter_moveE)
_ZN33_INTERNAL_9da0213a_4_k_cu_d_count4cuda3std6ranges3__45__cpo9iter_moveE:
	.zero		1
	.type		_ZN33_INTERNAL_9da0213a_4_k_cu_d_count6thrust24THRUST_300001_SM_1000_NS3seqE,@object
	.size		_ZN33_INTERNAL_9da0213a_4_k_cu_d_count6thrust24THRUST_300001_SM_1000_NS3seqE,(_ZN33_INTERNAL_9da0213a_4_k_cu_d_count4cuda3std3__420unreachable_sentinelE - _ZN33_INTERNAL_9da0213a_4_k_cu_d_count6thrust24THRUST_300001_SM_1000_NS3seqE)
_ZN33_INTERNAL_9da0213a_4_k_cu_d_count6thrust24THRUST_300001_SM_1000_NS3seqE:
	.zero		1
	.type		_ZN33_INTERNAL_9da0213a_4_k_cu_d_count4cuda3std3__420unreachable_sentinelE,@object
	.size		_ZN33_INTERNAL_9da0213a_4_k_cu_d_count4cuda3std3__420unreachable_sentinelE,(_ZN33_INTERNAL_9da0213a_4_k_cu_d_count4cuda3std6ranges3__45__cpo5ssizeE - _ZN33_INTERNAL_9da0213a_4_k_cu_d_count4cuda3std3__420unreachable_sentinelE)
_ZN33_INTERNAL_9da0213a_4_k_cu_d_count4cuda3std3__420unreachable_sentinelE:
	.zero		1
	.type		_ZN33_INTERNAL_9da0213a_4_k_cu_d_count4cuda3std6ranges3__45__cpo5ssizeE,@object
	.size		_ZN33_INTERNAL_9da0213a_4_k_cu_d_count4cuda3std6ranges3__45__cpo5ssizeE,(_ZN33_INTERNAL_9da0213a_4_k_cu_d_count6thrust24THRUST_300001_SM_1000_NS12placeholders2_3E - _ZN33_INTERNAL_9da0213a_4_k_cu_d_count4cuda3std6ranges3__45__cpo5ssizeE)
_ZN33_INTERNAL_9da0213a_4_k_cu_d_count4cuda3std6ranges3__45__cpo5ssizeE:
	.zero		1
	.type		_ZN33_INTERNAL_9da0213a_4_k_cu_d_count6thrust24THRUST_300001_SM_1000_NS12placeholders2_3E,@object
	.size		_ZN33_INTERNAL_9da0213a_4_k_cu_d_count6thrust24THRUST_300001_SM_1000_NS12placeholders2_3E,(_ZN33_INTERNAL_9da0213a_4_k_cu_d_count4cuda3std3__45__cpo4cendE - _ZN33_INTERNAL_9da0213a_4_k_cu_d_count6thrust24THRUST_300001_SM_1000_NS12placeholders2_3E)
_ZN33_INTERNAL_9da0213a_4_k_cu_d_count6thrust24THRUST_300001_SM_1000_NS12placeholders2_3E:
	.zero		1
	.type		_ZN33_INTERNAL_9da0213a_4_k_cu_d_count4cuda3std3__45__cpo4cendE,@object
	.size		_ZN33_INTERNAL_9da0213a_4_k_cu_d_count4cuda3std3__45__cpo4cendE,(_ZN33_INTERNAL_9da0213a_4_k_cu_d_count4cuda3std6ranges3__45__cpo4cendE - _ZN33_INTERNAL_9da0213a_4_k_cu_d_count4cuda3std3__45__cpo4cendE)
_ZN33_INTERNAL_9da0213a_4_k_cu_d_count4cuda3std3__45__cpo4cendE:
	.zero		1
	.type		_ZN33_INTERNAL_9da0213a_4_k_cu_d_count4cuda3std6ranges3__45__cpo4cendE,@object
	.size		_ZN33_INTERNAL_9da0213a_4_k_cu_d_count4cuda3std6ranges3__45__cpo4cendE,(.L_30 - _ZN33_INTERNAL_9da0213a_4_k_cu_d_count4cuda3std6ranges3__45__cpo4cendE)
_ZN33_INTERNAL_9da0213a_4_k_cu_d_count4cuda3std6ranges3__45__cpo4cendE:
	.zero		1
.L_30:


//--------------------- .nv.shared._ZN3cub18CUB_300001_SM_10006detail6reduce18DeviceReduceKernelINS2_10policy_hubIiyN4cuda3std3__44plusIiEEE10Policy1000EN6thrust24THRUST_300001_SM_1000_NS10device_ptrIiEEyS9_iNS7_10__identityEEEvT0_PT3_T1_NS0_13GridEvenShareISK_EET2_T4_ --------------------------
	.section	.nv.shared._ZN3cub18CUB_300001_SM_10006detail6reduce18DeviceReduceKernelINS2_10policy_hubIiyN4cuda3std3__44plusIiEEE10Policy1000EN6thrust24THRUST_300001_SM_1000_NS10device_ptrIiEEyS9_iNS7_10__identityEEEvT0_PT3_T1_NS0_13GridEvenShareISK_EET2_T4_,"aw",@nobits
	.sectionflags	@""
	.align	16
.nv.shared._ZN3cub18CUB_300001_SM_10006detail6reduce18DeviceReduceKernelINS2_10policy_hubIiyN4cuda3std3__44plusIiEEE10Policy1000EN6thrust24THRUST_300001_SM_1000_NS10device_ptrIiEEyS9_iNS7_10__identityEEEvT0_PT3_T1_NS0_13GridEvenShareISK_EET2_T4_:
	.zero		1072


//--------------------- .nv.shared._ZN3cub18CUB_300001_SM_10006detail6reduce28DeviceReduceSingleTileKernelINS2_10policy_hubIiyN4cuda3std3__44plusIiEEE10Policy1000EN6thrust24THRUST_300001_SM_1000_NS10device_ptrIiEEPiyS9_iiNS7_10__identityEEEvT0_T1_T2_T3_T4_T6_ --------------------------
	.section	.nv.shared._ZN3cub18CUB_300001_SM_10006detail6reduce28DeviceReduceSingleTileKernelINS2_10policy_hubIiyN4cuda3std3__44plusIiEEE10Policy1000EN6thrust24THRUST_300001_SM_1000_NS10device_ptrIiEEPiyS9_iiNS7_10__identityEEEvT0_T1_T2_T3_T4_T6_,"aw",@nobits
	.sectionflags	@""
	.align	16
.nv.shared._ZN3cub18CUB_300001_SM_10006detail6reduce28DeviceReduceSingleTileKernelINS2_10policy_hubIiyN4cuda3std3__44plusIiEEE10Policy1000EN6thrust24THRUST_300001_SM_1000_NS10device_ptrIiEEPiyS9_iiNS7_10__identityEEEvT0_T1_T2_T3_T4_T6_:
	.zero		1072


//--------------------- .nv.shared._ZN3cub18CUB_300001_SM_10006detail6reduce28DeviceReduceSingleTileKernelINS2_10policy_hubIijN4cuda3std3__44plusIiEEE10Policy1000EPiSC_iS9_iiNS7_10__identityEEEvT0_T1_T2_T3_T4_T6_ --------------------------
	.section	.nv.shared._ZN3cub18CUB_300001_SM_10006detail6reduce28DeviceReduceSingleTileKernelINS2_10policy_hubIijN4cuda3std3__44plusIiEEE10Policy1000EPiSC_iS9_iiNS7_10__identityEEEvT0_T1_T2_T3_T4_T6_,"aw",@nobits
	.sectionflags	@""
	.align	16
.nv.shared._ZN3cub18CUB_300001_SM_10006detail6reduce28DeviceReduceSingleTileKernelINS2_10policy_hubIijN4cuda3std3__44plusIiEEE10Policy1000EPiSC_iS9_iiNS7_10__identityEEEvT0_T1_T2_T3_T4_T6_:
	.zero		1072


//--------------------- .nv.shared._ZN3cub18CUB_300001_SM_10006detail6reduce18DeviceReduceKernelINS2_10policy_hubIijN4cuda3std3__44plusIiEEE10Policy1000EN6thrust24THRUST_300001_SM_1000_NS10device_ptrIiEEjS9_iNS7_10__identityEEEvT0_PT3_T1_NS0_13GridEvenShareISK_EET2_T4_ --------------------------
	.section	.nv.shared._ZN3cub18CUB_300001_SM_10006detail6reduce18DeviceReduceKernelINS2_10policy_hubIijN4cuda3std3__44plusIiEEE10Policy1000EN6thrust24THRUST_300001_SM_1000_NS10device_ptrIiEEjS9_iNS7_10__identityEEEvT0_PT3_T1_NS0_13GridEvenShareISK_EET2_T4_,"aw",@nobits
	.sectionflags	@""
	.align	16
.nv.shared._ZN3cub18CUB_300001_SM_10006detail6reduce18DeviceReduceKernelINS2_10policy_hubIijN4cuda3std3__44plusIiEEE10Policy1000EN6thrust24THRUST_300001_SM_1000_NS10device_ptrIiEEjS9_iNS7_10__identityEEEvT0_PT3_T1_NS0_13GridEvenShareISK_EET2_T4_:
	.zero		1072


//--------------------- .nv.shared._ZN3cub18CUB_300001_SM_10006detail6reduce28DeviceReduceSingleTileKernelINS2_10policy_hubIijN4cuda3std3__44plusIiEEE10Policy1000EN6thrust24THRUST_300001_SM_1000_NS10device_ptrIiEEPijS9_iiNS7_10__identityEEEvT0_T1_T2_T3_T4_T6_ --------------------------
	.section	.nv.shared._ZN3cub18CUB_300001_SM_10006detail6reduce28DeviceReduceSingleTileKernelINS2_10policy_hubIijN4cuda3std3__44plusIiEEE10Policy1000EN6thrust24THRUST_300001_SM_1000_NS10device_ptrIiEEPijS9_iiNS7_10__identityEEEvT0_T1_T2_T3_T4_T6_,"aw",@nobits
	.sectionflags	@""
	.align	16
.nv.shared._ZN3cub18CUB_300001_SM_10006detail6reduce28DeviceReduceSingleTileKernelINS2_10policy_hubIijN4cuda3std3__44plusIiEEE10Policy1000EN6thrust24THRUST_300001_SM_1000_NS10device_ptrIiEEPijS9_iiNS7_10__identityEEEvT0_T1_T2_T3_T4_T6_:
	.zero		1072


//--------------------- .nv.shared._ZN3cub18CUB_300001_SM_10006detail11EmptyKernelIvEEvv --------------------------
	.section	.nv.shared._ZN3cub18CUB_300001_SM_10006detail11EmptyKernelIvEEvv,"aw",@nobits
	.sectionflags	@""
	.align	16
	.zero		1024


//--------------------- .nv.shared._ZN6thrust24THRUST_300001_SM_1000_NS8cuda_cub4core6detail13_kernel_agentINS1_8__reduce11ReduceAgentIPN4cuda3std3__45tupleIJilEEESC_SB_lNS1_9__extrema9arg_max_fIilNS9_4lessIiEEEEEEJSC_SC_iSH_EEEvDpT0_ --------------------------
	.section	.nv.shared._ZN6thrust24THRUST_300001_SM_1000_NS8cuda_cub4core6detail13_kernel_agentINS1_8__reduce11ReduceAgentIPN4cuda3std3__45tupleIJilEEESC_SB_lNS1_9__extrema9arg_max_fIilNS9_4lessIiEEEEEEJSC_SC_iSH_EEEvDpT0_,"aw",@nobits
	.sectionflags	@""
	.align	16
	.zero		1024


//--------------------- .nv.shared._ZN6thrust24THRUST_300001_SM_1000_NS8cuda_cub4core6detail13_kernel_agentINS1_8__reduce10DrainAgentIlEEJN3cub18CUB_300001_SM_10009GridQueueIyEElEEEvDpT0_ --------------------------
	.section	.nv.shared._ZN6thrust24THRUST_300001_SM_1000_NS8cuda_cub4core6detail13_kernel_agentINS1_8__reduce10DrainAgentIlEEJN3cub18CUB_300001_SM_10009GridQueueIyEElEEEvDpT0_,"aw",@nobits
	.sectionflags	@""
	.align	16
	.zero		1024


//--------------------- .nv.shared._ZN6thrust24THRUST_300001_SM_1000_NS8cuda_cub4core6detail13_kernel_agentINS1_8__reduce11ReduceAgentINS0_12zip_iteratorIN4cuda3std3__45tupleIJNS0_10device_ptrIiEENS0_17counting_iteratorIlNS0_11use_defaultESF_SF_EEEEEEEPNSB_IJilEEESJ_lNS1_9__extrema9arg_max_fIilNSA_4lessIiEEEEEEJSI_SK_lN3cub18CUB_300001_SM_100013GridEvenShareIlEENSS_9GridQueueIyEESP_EEEvDpT0_ --------------------------
	.section	.nv.shared._ZN6thrust24THRUST_300001_SM_1000_NS8cuda_cub4core6detail13_kernel_agentINS1_8__reduce11ReduceAgentINS0_12zip_iteratorIN4cuda3std3__45tupleIJNS0_10device_ptrIiEENS0_17counting_iteratorIlNS0_11use_defaultESF_SF_EEEEEEEPNSB_IJilEEESJ_lNS1_9__extrema9arg_max_fIilNSA_4lessIiEEEEEEJSI_SK_lN3cub18CUB_300001_SM_100013GridEvenShareIlEENSS_9GridQueueIyEESP_EEEvDpT0_,"aw",@nobits
	.sectionflags	@""
	.align	16
	.zero		1024


//--------------------- .nv.shared._ZN6thrust24THRUST_300001_SM_1000_NS8cuda_cub4core6detail13_kernel_agentINS1_8__reduce11ReduceAgentINS0_12zip_iteratorIN4cuda3std3__45tupleIJNS0_10device_ptrIiEENS0_17counting_iteratorIlNS0_11use_defaultESF_SF_EEEEEEEPNSB_IJilEEESJ_lNS1_9__extrema9arg_max_fIilNSA_4lessIiEEEEEEJSI_SK_lSP_EEEvDpT0_ --------------------------
	.section	.nv.shared._ZN6thrust24THRUST_300001_SM_1000_NS8cuda_cub4core6detail13_kernel_agentINS1_8__reduce11ReduceAgentINS0_12zip_iteratorIN4cuda3std3__45tupleIJNS0_10device_ptrIiEENS0_17counting_iteratorIlNS0_11use_defaultESF_SF_EEEEEEEPNSB_IJilEEESJ_lNS1_9__extrema9arg_max_fIilNSA_4lessIiEEEEEEJSI_SK_lSP_EEEvDpT0_,"aw",@nobits
	.sectionflags	@""
	.align	16
	.zero		1024


//--------------------- .nv.shared._ZN6thrust24THRUST_300001_SM_1000_NS8cuda_cub4core6detail13_kernel_agentINS1_8__reduce11ReduceAgentIPN4cuda3std3__45tupleIJilEEESC_SB_iNS1_9__extrema9arg_max_fIilNS9_4lessIiEEEEEEJSC_SC_iSH_EEEvDpT0_ --------------------------
	.section	.nv.shared._ZN6thrust24THRUST_300001_SM_1000_NS8cuda_cub4core6detail13_kernel_agentINS1_8__reduce11ReduceAgentIPN4cuda3std3__45tupleIJilEEESC_SB_iNS1_9__extrema9arg_max_fIilNS9_4lessIiEEEEEEJSC_SC_iSH_EEEvDpT0_,"aw",@nobits
	.sectionflags	@""
	.align	16
	.zero		1024


//--------------------- .nv.shared._ZN6thrust24THRUST_300001_SM_1000_NS8cuda_cub4core6detail13_kernel_agentINS1_8__reduce10DrainAgentIiEEJN3cub18CUB_300001_SM_10009GridQueueIjEEiEEEvDpT0_ --------------------------
	.section	.nv.shared._ZN6thrust24THRUST_300001_SM_1000_NS8cuda_cub4core6detail13_kernel_agentINS1_8__reduce10DrainAgentIiEEJN3cub18CUB_300001_SM_10009GridQueueIjEEiEEEvDpT0_,"aw",@nobits
	.sectionflags	@""
	.align	16
	.zero		1024


//--------------------- .nv.shared._ZN6thrust24THRUST_300001_SM_1000_NS8cuda_cub4core6detail13_kernel_agentINS1_8__reduce11ReduceAgentINS0_12zip_iteratorIN4cuda3std3__45tupleIJNS0_10device_ptrIiEENS0_17counting_iteratorIlNS0_11use_defaultESF_SF_EEEEEEEPNSB_IJilEEESJ_iNS1_9__extrema9arg_max_fIilNSA_4lessIiEEEEEEJSI_SK_iN3cub18CUB_300001_SM_100013GridEvenShareIiEENSS_9GridQueueIjEESP_EEEvDpT0_ --------------------------
	.section	.nv.shared._ZN6thrust24THRUST_300001_SM_1000_NS8cuda_cub4core6detail13_kernel_agentINS1_8__reduce11ReduceAgentINS0_12zip_iteratorIN4cuda3std3__45tupleIJNS0_10device_ptrIiEENS0_17counting_iteratorIlNS0_11use_defaultESF_SF_EEEEEEEPNSB_IJilEEESJ_iNS1_9__extrema9arg_max_fIilNSA_4lessIiEEEEEEJSI_SK_iN3cub18CUB_300001_SM_100013GridEvenShareIiEENSS_9GridQueueIjEESP_EEEvDpT0_,"aw",@nobits
	.sectionflags	@""
	.align	16
	.zero		1024


//--------------------- .nv.shared._ZN6thrust24THRUST_300001_SM_1000_NS8cuda_cub4core6detail13_kernel_agentINS1_8__reduce11ReduceAgentINS0_12zip_iteratorIN4cuda3std3__45tupleIJNS0_10device_ptrIiEENS0_17counting_iteratorIlNS0_11use_defaultESF_SF_EEEEEEEPNSB_IJilEEESJ_iNS1_9__extrema9arg_max_fIilNSA_4lessIiEEEEEEJSI_SK_iSP_EEEvDpT0_ --------------------------
	.section	.nv.shared._ZN6thrust24THRUST_300001_SM_1000_NS8cuda_cub4core6detail13_kernel_agentINS1_8__reduce11ReduceAgentINS0_12zip_iteratorIN4cuda3std3__45tupleIJNS0_10device_ptrIiEENS0_17counting_iteratorIlNS0_11use_defaultESF_SF_EEEEEEEPNSB_IJilEEESJ_iNS1_9__extrema9arg_max_fIilNSA_4lessIiEEEEEEJSI_SK_iSP_EEEvDpT0_,"aw",@nobits
	.sectionflags	@""
	.align	16
	.zero		1024


//--------------------- .nv.shared._Z10degreeCalcPiS_S_ii --------------------------
	.section	.nv.shared._Z10degreeCalcPiS_S_ii,"aw",@nobits
	.sectionflags	@""
	.align	16
	.zero		1024


//--------------------- .nv.shared._Z15randomNumberingP17curandStateXORWOWPiii --------------------------
	.section	.nv.shared._Z15randomNumberingP17curandStateXORWOWPiii,"aw",@nobits
	.sectionflags	@""
	.align	16
	.zero		1024


//--------------------- .nv.shared._Z12setup_kernelP17curandStateXORWOWm --------------------------
	.section	.nv.shared._Z12setup_kernelP17curandStateXORWOWm,"aw",@nobits
	.sectionflags	@""
	.align	16
	.zero		1024


//--------------------- .nv.shared._Z12colourMinMaxPiS_S_iiS_i --------------------------
	.section	.nv.shared._Z12colourMinMaxPiS_S_iiS_i,"aw",@nobits
	.sectionflags	@""
	.align	16
	.zero		1024


//--------------------- .nv.shared._Z20incrementalColouringPiS_iiS_iii --------------------------
	.section	.nv.shared._Z20incrementalColouringPiS_iiS_iii,"aw",@nobits
	.sectionflags	@""
	.align	16
.nv.shared._Z20incrementalColouringPiS_iiS_iii:
	.zero		1040


//--------------------- .nv.shared._Z23incrementalColouringNewPiS_iiS_S_iiS_S_ --------------------------
	.section	.nv.shared._Z23incrementalColouringNewPiS_iiS_S_iiS_S_,"aw",@nobits
	.sectionflags	@""
	.align	16
	.zero		1024


//--------------------- .nv.shared._Z20decrementalColouringPiS_iiS_ii --------------------------
	.section	.nv.shared._Z20decrementalColouringPiS_iiS_ii,"aw",@nobits
	.sectionflags	@""
	.align	16
	.zero		1024


//--------------------- .nv.shared._Z23decrementalColouringNewPiS_iiS_i --------------------------
	.section	.nv.shared._Z23decrementalColouringNewPiS_iiS_i,"aw",@nobits
	.sectionflags	@""
	.align	16
	.zero		1024


//--------------------- .nv.shared._Z20propagationColouringPiS_iiS_S_S_ --------------------------
	.section	.nv.shared._Z20propagationColouringPiS_iiS_S_S_,"aw",@nobits
	.sectionflags	@""
	.align	16
	.zero		1024


//--------------------- .nv.shared._Z23propagationColouringNewPiS_iiS_S_S_S_i --------------------------
	.section	.nv.shared._Z23propagationColouringNewPiS_iiS_S_S_S_i,"aw",@nobits
	.sectionflags	@""
	.align	16
	.zero		1024


//--------------------- .nv.shared._Z26propagationColouringNewestPiS_S_iiS_S_ --------------------------
	.section	.nv.shared._Z26propagationColouringNewestPiS_S_iiS_S_,"aw",@nobits
	.sectionflags	@""
	.align	16
	.zero		1024


//--------------------- .nv.shared._Z15colourCountFuncPiiS_ --------------------------
	.section	.nv.shared._Z15colourCountFuncPiiS_,"aw",@nobits
	.sectionflags	@""
	.align	16
	.zero		1024


//--------------------- .nv.constant0._ZN3cub18CUB_300001_SM_10006detail6reduce28DeviceReduceSingleTileKernelINS2_10policy_hubIiyN4cuda3std3__44plusIiEEE10Policy1000EPiSC_iS9_iiNS7_10__identityEEEvT0_T1_T2_T3_T4_T6_ --------------------------
	.section	.nv.constant0._ZN3cub18CUB_300001_SM_10006detail6reduce28DeviceReduceSingleTileKernelINS2_10policy_hubIiyN4cuda3std3__44plusIiEEE10Policy1000EPiSC_iS9_iiNS7_10__identityEEEvT0_T1_T2_T3_T4_T6_,"a",@progbits
	.sectionflags	@""
	.align	4
.nv.constant0._ZN3cub18CUB_300001_SM_10006detail6reduce28DeviceReduceSingleTileKernelINS2_10policy_hubIiyN4cuda3std3__44plusIiEEE10Policy1000EPiSC_iS9_iiNS7_10__identityEEEvT0_T1_T2_T3_T4_T6_:
	.zero		925


//--------------------- .nv.constant0._ZN3cub18CUB_300001_SM_10006detail6reduce18DeviceReduceKernelINS2_10policy_hubIiyN4cuda3std3__44plusIiEEE10Policy1000EN6thrust24THRUST_300001_SM_1000_NS10device_ptrIiEEyS9_iNS7_10__identityEEEvT0_PT3_T1_NS0_13GridEvenShareISK_EET2_T4_ --------------------------
	.section	.nv.constant0._ZN3cub18CUB_300001_SM_10006detail6reduce18DeviceReduceKernelINS2_10policy_hubIiyN4cuda3std3__44plusIiEEE10Policy1000EN6thrust24THRUST_300001_SM_1000_NS10device_ptrIiEEyS9_iNS7_10__identityEEEvT0_PT3_T1_NS0_13GridEvenShareISK_EET2_T4_,"a",@progbits
	.sectionflags	@""
	.align	4
.nv.constant0._ZN3cub18CUB_300001_SM_10006detail6reduce18DeviceReduceKernelINS2_10policy_hubIiyN4cuda3std3__44plusIiEEE10Policy1000EN6thrust24THRUST_300001_SM_1000_NS10device_ptrIiEEyS9_iNS7_10__identityEEEvT0_PT3_T1_NS0_13GridEvenShareISK_EET2_T4_:
	.zero		994


//--------------------- .nv.constant0._ZN3cub18CUB_300001_SM_10006detail6reduce28DeviceReduceSingleTileKernelINS2_10policy_hubIiyN4cuda3std3__44plusIiEEE10Policy1000EN6thrust24THRUST_300001_SM_1000_NS10device_ptrIiEEPiyS9_iiNS7_10__identityEEEvT0_T1_T2_T3_T4_T6_ --------------------------
	.section	.nv.constant0._ZN3cub18CUB_300001_SM_10006detail6reduce28DeviceReduceSingleTileKernelINS2_10policy_hubIiyN4cuda3std3__44plusIiEEE10Policy1000EN6thrust24THRUST_300001_SM_1000_NS10device_ptrIiEEPiyS9_iiNS7_10__identityEEEvT0_T1_T2_T3_T4_T6_,"a",@progbits
	.sectionflags	@""
	.align	4
.nv.constant0._ZN3cub18CUB_300001_SM_10006detail6reduce28DeviceReduceSingleTileKernelINS2_10policy_hubIiyN4cuda3std3__44plusIiEEE10Policy1000EN6thrust24THRUST_300001_SM_1000_NS10device_ptrIiEEPiyS9_iiNS7_10__identityEEEvT0_T1_T2_T3_T4_T6_:
	.zero		929


//--------------------- .nv.constant0._ZN3cub18CUB_300001_SM_10006detail6reduce28DeviceReduceSingleTileKernelINS2_10policy_hubIijN4cuda3std3__44plusIiEEE10Policy1000EPiSC_iS9_iiNS7_10__identityEEEvT0_T1_T2_T3_T4_T6_ --------------------------
	.section	.nv.constant0._ZN3cub18CUB_300001_SM_10006detail6reduce28DeviceReduceSingleTileKernelINS2_10policy_hubIijN4cuda3std3__44plusIiEEE10Policy1000EPiSC_iS9_iiNS7_10__identityEEEvT0_T1_T2_T3_T4_T6_,"a",@progbits
	.sectionflags	@""
	.align	4
.nv.constant0._ZN3cub18CUB_300001_SM_10006detail6reduce28DeviceReduceSingleTileKernelINS2_10policy_hubIijN4cuda3std3__44plusIiEEE10Policy1000EPiSC_iS9_iiNS7_10__identityEEEvT0_T1_T2_T3_T4_T6_:
	.zero		925


//--------------------- .nv.constant0._ZN3cub18CUB_300001_SM_10006detail6reduce18DeviceReduceKernelINS2_10policy_hubIijN4cuda3std3__44plusIiEEE10Policy1000EN6thrust24THRUST_300001_SM_1000_NS10device_ptrIiEEjS9_iNS7_10__identityEEEvT0_PT3_T1_NS0_13GridEvenShareISK_EET2_T4_ --------------------------
	.section	.nv.constant0._ZN3cub18CUB_300001_SM_10006detail6reduce18DeviceReduceKernelINS2_10policy_hubIijN4cuda3std3__44plusIiEEE10Policy1000EN6thrust24THRUST_300001_SM_1000_NS10device_ptrIiEEjS9_iNS7_10__identityEEEvT0_PT3_T1_NS0_13GridEvenShareISK_EET2_T4_,"a",@progbits
	.sectionflags	@""
	.align	4
.nv.constant0._ZN3cub18CUB_300001_SM_10006detail6reduce18DeviceReduceKernelINS2_10policy_hubIijN4cuda3std3__44plusIiEEE10Policy1000EN6thrust24THRUST_300001_SM_1000_NS10device_ptrIiEEjS9_iNS7_10__identityEEEvT0_PT3_T1_NS0_13GridEvenShareISK_EET2_T4_:
	.zero		958


//--------------------- .nv.constant0._ZN3cub18CUB_300001_SM_10006detail6reduce28DeviceReduceSingleTileKernelINS2_10policy_hubIijN4cuda3std3__44plusIiEEE10Policy1000EN6thrust24THRUST_300001_SM_1000_NS10device_ptrIiEEPijS9_iiNS7_10__identityEEEvT0_T1_T2_T3_T4_T6_ --------------------------
	.section	.nv.constant0._ZN3cub18CUB_300001_SM_10006detail6reduce28DeviceReduceSingleTileKernelINS2_10policy_hubIijN4cuda3std3__44plusIiEEE10Policy1000EN6thrust24THRUST_300001_SM_1000_NS10device_ptrIiEEPijS9_iiNS7_10__identityEEEvT0_T1_T2_T3_T4_T6_,"a",@progbits
	.sectionflags	@""
	.align	4
.nv.constant0._ZN3cub18CUB_300001_SM_10006detail6reduce28DeviceReduceSingleTileKernelINS2_10policy_hubIijN4cuda3std3__44plusIiEEE10Policy1000EN6thrust24THRUST_300001_SM_1000_NS10device_ptrIiEEPijS9_iiNS7_10__identityEEEvT0_T1_T2_T3_T4_T6_:
	.zero		925


//--------------------- .nv.constant0._ZN3cub18CUB_300001_SM_10006detail11EmptyKernelIvEEvv --------------------------
	.section	.nv.constant0._ZN3cub18CUB_300001_SM_10006detail11EmptyKernelIvEEvv,"a",@progbits
	.sectionflags	@""
	.align	4
.nv.constant0._ZN3cub18CUB_300001_SM_10006detail11EmptyKernelIvEEvv:
	.zero		896


//--------------------- .nv.constant0._ZN6thrust24THRUST_300001_SM_1000_NS8cuda_cub4core6detail13_kernel_agentINS1_8__reduce11ReduceAgentIPN4cuda3std3__45tupleIJilEEESC_SB_lNS1_9__extrema9arg_max_fIilNS9_4lessIiEEEEEEJSC_SC_iSH_EEEvDpT0_ --------------------------
	.section	.nv.constant0._ZN6thrust24THRUST_300001_SM_1000_NS8cuda_cub4core6detail13_kernel_agentINS1_8__reduce11ReduceAgentIPN4cuda3std3__45tupleIJilEEESC_SB_lNS1_9__extrema9arg_max_fIilNS9_4lessIiEEEEEEJSC_SC_iSH_EEEvDpT0_,"a",@progbits
	.sectionflags	@""
	.align	4
.nv.constant0._ZN6thrust24THRUST_300001_SM_1000_NS8cuda_cub4core6detail13_kernel_agentINS1_8__reduce11ReduceAgentIPN4cuda3std3__45tupleIJilEEESC_SB_lNS1_9__extrema9arg_max_fIilNS9_4lessIiEEEEEEJSC_SC_iSH_EEEvDpT0_:
	.zero		917


//--------------------- .nv.constant0._ZN6thrust24THRUST_300001_SM_1000_NS8cuda_cub4core6detail13_kernel_agentINS1_8__reduce10DrainAgentIlEEJN3cub18CUB_300001_SM_10009GridQueueIyEElEEEvDpT0_ --------------------------
	.section	.nv.constant0._ZN6thrust24THRUST_300001_SM_1000_NS8cuda_cub4core6detail13_kernel_agentINS1_8__reduce10DrainAgentIlEEJN3cub18CUB_300001_SM_10009GridQueueIyEElEEEvDpT0_,"a",@progbits
	.sectionflags	@""
	.align	4
.nv.constant0._ZN6thrust24THRUST_300001_SM_1000_NS8cuda_cub4core6detail13_kernel_agentINS1_8__reduce10DrainAgentIlEEJN3cub18CUB_300001_SM_10009GridQueueIyEElEEEvDpT0_:
	.zero		912


//--------------------- .nv.constant0._ZN6thrust24THRUST_300001_SM_1000_NS8cuda_cub4core6detail13_kernel_agentINS1_8__reduce11ReduceAgentINS0_12zip_iteratorIN4cuda3std3__45tupleIJNS0_10device_ptrIiEENS0_17counting_iteratorIlNS0_11use_defaultESF_SF_EEEEEEEPNSB_IJilEEESJ_lNS1_9__extrema9arg_max_fIilNSA_4lessIiEEEEEEJSI_SK_lN3cub18CUB_300001_SM_100013GridEvenShareIlEENSS_9GridQueueIyEESP_EEEvDpT0_ --------------------------
	.section	.nv.constant0._ZN6thrust24THRUST_300001_SM_1000_NS8cuda_cub4core6detail13_kernel_agentINS1_8__reduce11ReduceAgentINS0_12zip_iteratorIN4cuda3std3__45tupleIJNS0_10device_ptrIiEENS0_17counting_iteratorIlNS0_11use_defaultESF_SF_EEEEEEEPNSB_IJilEEESJ_lNS1_9__extrema9arg_max_fIilNSA_4lessIiEEEEEEJSI_SK_lN3cub18CUB_300001_SM_100013GridEvenShareIlEENSS_9GridQueueIyEESP_EEEvDpT0_,"a",@progbits
	.sectionflags	@""
	.align	4
.nv.constant0._ZN6thrust24THRUST_300001_SM_1000_NS8cuda_cub4core6detail13_kernel_agentINS1_8__reduce11ReduceAgentINS0_12zip_iteratorIN4cuda3std3__45tupleIJNS0_10device_ptrIiEENS0_17counting_iteratorIlNS0_11use_defaultESF_SF_EEEEEEEPNSB_IJilEEESJ_lNS1_9__extrema9arg_max_fIilNSA_4lessIiEEEEEEJSI_SK_lN3cub18CUB_300001_SM_100013GridEvenShareIlEENSS_9GridQueueIyEESP_EEEvDpT0_:
	.zero		1009


//--------------------- .nv.constant0._ZN6thrust24THRUST_300001_SM_1000_NS8cuda_cub4core6detail13_kernel_agentINS1_8__reduce11ReduceAgentINS0_12zip_iteratorIN4cuda3std3__45tupleIJNS0_10device_ptrIiEENS0_17counting_iteratorIlNS0_11use_defaultESF_SF_EEEEEEEPNSB_IJilEEESJ_lNS1_9__extrema9arg_max_fIilNSA_4lessIiEEEEEEJSI_SK_lSP_EEEvDpT0_ --------------------------
	.section	.nv.constant0._ZN6thrust24THRUST_300001_SM_1000_NS8cuda_cub4core6detail13_kernel_agentINS1_8__reduce11ReduceAgentINS0_12zip_iteratorIN4cuda3std3__45tupleIJNS0_10device_ptrIiEENS0_17counting_iteratorIlNS0_11use_defaultESF_SF_EEEEEEEPNSB_IJilEEESJ_lNS1_9__extrema9arg_max_fIilNSA_4lessIiEEEEEEJSI_SK_lSP_EEEvDpT0_,"a",@progbits
	.sectionflags	@""
	.align	4
.nv.constant0._ZN6thrust24THRUST_300001_SM_1000_NS8cuda_cub4core6detail13_kernel_agentINS1_8__reduce11ReduceAgentINS0_12zip_iteratorIN4cuda3std3__45tupleIJNS0_10device_ptrIiEENS0_17counting_iteratorIlNS0_11use_defaultESF_SF_EEEEEEEPNSB_IJilEEESJ_lNS1_9__extrema9arg_max_fIilNSA_4lessIiEEEEEEJSI_SK_lSP_EEEvDpT0_:
	.zero		929


//--------------------- .nv.constant0._ZN6thrust24THRUST_300001_SM_1000_NS8cuda_cub4core6detail13_kernel_agentINS1_8__reduce11ReduceAgentIPN4cuda3std3__45tupleIJilEEESC_SB_iNS1_9__extrema9arg_max_fIilNS9_4lessIiEEEEEEJSC_SC_iSH_EEEvDpT0_ --------------------------
	.section	.nv.constant0._ZN6thrust24THRUST_300001_SM_1000_NS8cuda_cub4core6detail13_kernel_agentINS1_8__reduce11ReduceAgentIPN4cuda3std3__45tupleIJilEEESC_SB_iNS1_9__extrema9arg_max_fIilNS9_4lessIiEEEEEEJSC_SC_iSH_EEEvDpT0_,"a",@progbits
	.sectionflags	@""
	.align	4
.nv.constant0._ZN6thrust24THRUST_300001_SM_1000_NS8cuda_cub4core6detail13_kernel_agentINS1_8__reduce11ReduceAgentIPN4cuda3std3__45tupleIJilEEESC_SB_iNS1_9__extrema9arg_max_fIilNS9_4lessIiEEEEEEJSC_SC_iSH_EEEvDpT0_:
	.zero		917


//--------------------- .nv.constant0._ZN6thrust24THRUST_300001_SM_1000_NS8cuda_cub4core6detail13_kernel_agentINS1_8__reduce10DrainAgentIiEEJN3cub18CUB_300001_SM_10009GridQueueIjEEiEEEvDpT0_ --------------------------
	.section	.nv.constant0._ZN6thrust24THRUST_300001_SM_1000_NS8cuda_cub4core6detail13_kernel_agentINS1_8__reduce10DrainAgentIiEEJN3cub18CUB_300001_SM_10009GridQueueIjEEiEEEvDpT0_,"a",@progbits
	.sectionflags	@""
	.align	4
.nv.constant0._ZN6thrust24THRUST_300001_SM_1000_NS8cuda_cub4core6detail13_kernel_agentINS1_8__reduce10DrainAgentIiEEJN3cub18CUB_300001_SM_10009GridQueueIjEEiEEEvDpT0_:
	.zero		908


//--------------------- .nv.constant0._ZN6thrust24THRUST_300001_SM_1000_NS8cuda_cub4core6detail13_kernel_agentINS1_8__reduce11ReduceAgentINS0_12zip_iteratorIN4cuda3std3__45tupleIJNS0_10device_ptrIiEENS0_17counting_iteratorIlNS0_11use_defaultESF_SF_EEEEEEEPNSB_IJilEEESJ_iNS1_9__extrema9arg_max_fIilNSA_4lessIiEEEEEEJSI_SK_iN3cub18CUB_300001_SM_100013GridEvenShareIiEENSS_9GridQueueIjEESP_EEEvDpT0_ --------------------------
	.section	.nv.constant0._ZN6thrust24THRUST_300001_SM_1000_NS8cuda_cub4core6detail13_kernel_agentINS1_8__reduce11ReduceAgentINS0_12zip_iteratorIN4cuda3std3__45tupleIJNS0_10device_ptrIiEENS0_17counting_iteratorIlNS0_11use_defaultESF_SF_EEEEEEEPNSB_IJilEEESJ_iNS1_9__extrema9arg_max_fIilNSA_4lessIiEEEEEEJSI_SK_iN3cub18CUB_300001_SM_100013GridEvenShareIiEENSS_9GridQueueIjEESP_EEEvDpT0_,"a",@progbits
	.sectionflags	@""
	.align	4
.nv.constant0._ZN6thrust24THRUST_300001_SM_1000_NS8cuda_cub4core6detail13_kernel_agentINS1_8__reduce11ReduceAgentINS0_12zip_iteratorIN4cuda3std3__45tupleIJNS0_10device_ptrIiEENS0_17counting_iteratorIlNS0_11use_defaultESF_SF_EEEEEEEPNSB_IJilEEESJ_iNS1_9__extrema9arg_max_fIilNSA_4lessIiEEEEEEJSI_SK_iN3cub18CUB_300001_SM_100013GridEvenShareIiEENSS_9GridQueueIjEESP_EEEvDpT0_:
	.zero		977


//--------------------- .nv.constant0._ZN6thrust24THRUST_300001_SM_1000_NS8cuda_cub4core6detail13_kernel_agentINS1_8__reduce11ReduceAgentINS0_12zip_iteratorIN4cuda3std3__45tupleIJNS0_10device_ptrIiEENS0_17counting_iteratorIlNS0_11use_defaultESF_SF_EEEEEEEPNSB_IJilEEESJ_iNS1_9__extrema9arg_max_fIilNSA_4lessIiEEEEEEJSI_SK_iSP_EEEvDpT0_ --------------------------
	.section	.nv.constant0._ZN6thrust24THRUST_300001_SM_1000_NS8cuda_cub4core6detail13_kernel_agentINS1_8__reduce11ReduceAgentINS0_12zip_iteratorIN4cuda3std3__45tupleIJNS0_10device_ptrIiEENS0_17counting_iteratorIlNS0_11use_defaultESF_SF_EEEEEEEPNSB_IJilEEESJ_iNS1_9__extrema9arg_max_fIilNSA_4lessIiEEEEEEJSI_SK_iSP_EEEvDpT0_,"a",@progbits
	.sectionflags	@""
	.align	4
.nv.constant0._ZN6thrust24THRUST_300001_SM_1000_NS8cuda_cub4core6detail13_kernel_agentINS1_8__reduce11ReduceAgentINS0_12zip_iteratorIN4cuda3std3__45tupleIJNS0_10device_ptrIiEENS0_17counting_iteratorIlNS0_11use_defaultESF_SF_EEEEEEEPNSB_IJilEEESJ_iNS1_9__extrema9arg_max_fIilNSA_4lessIiEEEEEEJSI_SK_iSP_EEEvDpT0_:
	.zero		925


//--------------------- .nv.constant0._Z10degreeCalcPiS_S_ii --------------------------
	.section	.nv.constant0._Z10degreeCalcPiS_S_ii,"a",@progbits
	.sectionflags	@""
	.align	4
.nv.constant0._Z10degreeCalcPiS_S_ii:
	.zero		928


//--------------------- .nv.constant0._Z15randomNumberingP17curandStateXORWOWPiii --------------------------
	.section	.nv.constant0._Z15randomNumberingP17curandStateXORWOWPiii,"a",@progbits
	.sectionflags	@""
	.align	4
.nv.constant0._Z15randomNumberingP17curandStateXORWOWPiii:
	.zero		920


//--------------------- .nv.constant0._Z12setup_kernelP17curandStateXORWOWm --------------------------
	.section	.nv.constant0._Z12setup_kernelP17curandStateXORWOWm,"a",@progbits
	.sectionflags	@""
	.align	4
.nv.constant0._Z12setup_kernelP17curandStateXORWOWm:
	.zero		912


//--------------------- .nv.constant0._Z12colourMinMaxPiS_S_iiS_i --------------------------
	.section	.nv.constant0._Z12colourMinMaxPiS_S_iiS_i,"a",@progbits
	.sectionflags	@""
	.align	4
.nv.constant0._Z12colourMinMaxPiS_S_iiS_i:
	.zero		940


//--------------------- .nv.constant0._Z20incrementalColouringPiS_iiS_iii --------------------------
	.section	.nv.constant0._Z20incrementalColouringPiS_iiS_iii,"a",@progbits
	.sectionflags	@""
	.align	4
.nv.constant0._Z20incrementalColouringPiS_iiS_iii:
	.zero		940


//--------------------- .nv.constant0._Z23incrementalColouringNewPiS_iiS_S_iiS_S_ --------------------------
	.section	.nv.constant0._Z23incrementalColouringNewPiS_iiS_S_iiS_S_,"a",@progbits
	.sectionflags	@""
	.align	4
.nv.constant0._Z23incrementalColouringNewPiS_iiS_S_iiS_S_:
	.zero		960


//--------------------- .nv.constant0._Z20decrementalColouringPiS_iiS_ii --------------------------
	.section	.nv.constant0._Z20decrementalColouringPiS_iiS_ii,"a",@progbits
	.sectionflags	@""
	.align	4
.nv.constant0._Z20decrementalColouringPiS_iiS_ii:
	.zero		936


//--------------------- .nv.constant0._Z23decrementalColouringNewPiS_iiS_i --------------------------
	.section	.nv.constant0._Z23decrementalColouringNewPiS_iiS_i,"a",@progbits
	.sectionflags	@""
	.align	4
.nv.constant0._Z23decrementalColouringNewPiS_iiS_i:
	.zero		932


//--------------------- .nv.constant0._Z20propagationColouringPiS_iiS_S_S_ --------------------------
	.section	.nv.constant0._Z20propagationColouringPiS_iiS_S_S_,"a",@progbits
	.sectionflags	@""
	.align	4
.nv.constant0._Z20propagationColouringPiS_iiS_S_S_:
	.zero		944


//--------------------- .nv.constant0._Z23propagationColouringNewPiS_iiS_S_S_S_i --------------------------
	.section	.nv.constant0._Z23propagationColouringNewPiS_iiS_S_S_S_i,"a",@progbits
	.sectionflags	@""
	.align	4
.nv.constant0._Z23propagationColouringNewPiS_iiS_S_S_S_i:
	.zero		956


//--------------------- .nv.constant0._Z26propagationColouringNewestPiS_S_iiS_S_ --------------------------
	.section	.nv.constant0._Z26propagationColouringNewestPiS_S_iiS_S_,"a",@progbits
	.sectionflags	@""
	.align	4
.nv.constant0._Z26propagationColouringNewestPiS_S_iiS_S_:
	.zero		944


//--------------------- .nv.constant0._Z15colourCountFuncPiiS_ --------------------------
	.section	.nv.constant0._Z15colourCountFuncPiiS_,"a",@progbits
	.sectionflags	@""
	.align	4
.nv.constant0._Z15colourCountFuncPiiS_:
	.zero		920


//--------------------- SYMBOLS --------------------------

	.type		.nv.reservedSmem.offset0,@object
	.size		.nv.reservedSmem.offset0,0x4
	.type		.nv.reservedSmem.cap,@object
	.size		.nv.reservedSmem.cap,0x4
	.type		vprintf,@function
